//
// Generated by NVIDIA NVVM Compiler
//
// Compiler Build ID: CL-36424714
// Cuda compilation tools, release 13.0, V13.0.88
// Based on NVVM 20.0.0
//

.version 9.0
.target sm_100
.address_size 64

	// .globl	_Z43compute_hh_trafo_cuda_kernel_complex_doubleILj1024EEvP7double2PKS0_S3_iii
// _ZZ43compute_hh_trafo_cuda_kernel_complex_doubleILj1024EEvP7double2PKS0_S3_iiiE3q_s has been demoted
// _ZZ43compute_hh_trafo_cuda_kernel_complex_doubleILj1024EEvP7double2PKS0_S3_iiiE6dotp_s has been demoted
// _ZZ43compute_hh_trafo_cuda_kernel_complex_doubleILj512EEvP7double2PKS0_S3_iiiE3q_s has been demoted
// _ZZ43compute_hh_trafo_cuda_kernel_complex_doubleILj512EEvP7double2PKS0_S3_iiiE6dotp_s has been demoted
// _ZZ43compute_hh_trafo_cuda_kernel_complex_doubleILj256EEvP7double2PKS0_S3_iiiE3q_s has been demoted
// _ZZ43compute_hh_trafo_cuda_kernel_complex_doubleILj256EEvP7double2PKS0_S3_iiiE6dotp_s has been demoted
// _ZZ43compute_hh_trafo_cuda_kernel_complex_doubleILj128EEvP7double2PKS0_S3_iiiE3q_s has been demoted
// _ZZ43compute_hh_trafo_cuda_kernel_complex_doubleILj128EEvP7double2PKS0_S3_iiiE6dotp_s has been demoted
// _ZZ43compute_hh_trafo_cuda_kernel_complex_doubleILj64EEvP7double2PKS0_S3_iiiE3q_s has been demoted
// _ZZ43compute_hh_trafo_cuda_kernel_complex_doubleILj64EEvP7double2PKS0_S3_iiiE6dotp_s has been demoted
// _ZZ43compute_hh_trafo_cuda_kernel_complex_doubleILj32EEvP7double2PKS0_S3_iiiE3q_s has been demoted
// _ZZ43compute_hh_trafo_cuda_kernel_complex_doubleILj32EEvP7double2PKS0_S3_iiiE6dotp_s has been demoted
// _ZZ43compute_hh_trafo_cuda_kernel_complex_doubleILj16EEvP7double2PKS0_S3_iiiE3q_s has been demoted
// _ZZ43compute_hh_trafo_cuda_kernel_complex_doubleILj16EEvP7double2PKS0_S3_iiiE6dotp_s has been demoted
// _ZZ43compute_hh_trafo_cuda_kernel_complex_doubleILj8EEvP7double2PKS0_S3_iiiE3q_s has been demoted
// _ZZ43compute_hh_trafo_cuda_kernel_complex_doubleILj8EEvP7double2PKS0_S3_iiiE6dotp_s has been demoted
// _ZZ43compute_hh_trafo_cuda_kernel_complex_doubleILj4EEvP7double2PKS0_S3_iiiE3q_s has been demoted
// _ZZ43compute_hh_trafo_cuda_kernel_complex_doubleILj4EEvP7double2PKS0_S3_iiiE6dotp_s has been demoted
// _ZZ43compute_hh_trafo_cuda_kernel_complex_doubleILj2EEvP7double2PKS0_S3_iiiE3q_s has been demoted
// _ZZ43compute_hh_trafo_cuda_kernel_complex_doubleILj2EEvP7double2PKS0_S3_iiiE6dotp_s has been demoted
// _ZZ43compute_hh_trafo_cuda_kernel_complex_doubleILj1EEvP7double2PKS0_S3_iiiE3q_s has been demoted
// _ZZ43compute_hh_trafo_cuda_kernel_complex_doubleILj1EEvP7double2PKS0_S3_iiiE6dotp_s has been demoted
// _ZZ43compute_hh_trafo_cuda_kernel_complex_singleILj1024EEvP6float2PKS0_S3_iiiE3q_s has been demoted
// _ZZ43compute_hh_trafo_cuda_kernel_complex_singleILj1024EEvP6float2PKS0_S3_iiiE6dotp_s has been demoted
// _ZZ43compute_hh_trafo_cuda_kernel_complex_singleILj512EEvP6float2PKS0_S3_iiiE3q_s has been demoted
// _ZZ43compute_hh_trafo_cuda_kernel_complex_singleILj512EEvP6float2PKS0_S3_iiiE6dotp_s has been demoted
// _ZZ43compute_hh_trafo_cuda_kernel_complex_singleILj256EEvP6float2PKS0_S3_iiiE3q_s has been demoted
// _ZZ43compute_hh_trafo_cuda_kernel_complex_singleILj256EEvP6float2PKS0_S3_iiiE6dotp_s has been demoted
// _ZZ43compute_hh_trafo_cuda_kernel_complex_singleILj128EEvP6float2PKS0_S3_iiiE3q_s has been demoted
// _ZZ43compute_hh_trafo_cuda_kernel_complex_singleILj128EEvP6float2PKS0_S3_iiiE6dotp_s has been demoted
// _ZZ43compute_hh_trafo_cuda_kernel_complex_singleILj64EEvP6float2PKS0_S3_iiiE3q_s has been demoted
// _ZZ43compute_hh_trafo_cuda_kernel_complex_singleILj64EEvP6float2PKS0_S3_iiiE6dotp_s has been demoted
// _ZZ43compute_hh_trafo_cuda_kernel_complex_singleILj32EEvP6float2PKS0_S3_iiiE3q_s has been demoted
// _ZZ43compute_hh_trafo_cuda_kernel_complex_singleILj32EEvP6float2PKS0_S3_iiiE6dotp_s has been demoted
// _ZZ43compute_hh_trafo_cuda_kernel_complex_singleILj16EEvP6float2PKS0_S3_iiiE3q_s has been demoted
// _ZZ43compute_hh_trafo_cuda_kernel_complex_singleILj16EEvP6float2PKS0_S3_iiiE6dotp_s has been demoted
// _ZZ43compute_hh_trafo_cuda_kernel_complex_singleILj8EEvP6float2PKS0_S3_iiiE3q_s has been demoted
// _ZZ43compute_hh_trafo_cuda_kernel_complex_singleILj8EEvP6float2PKS0_S3_iiiE6dotp_s has been demoted
// _ZZ43compute_hh_trafo_cuda_kernel_complex_singleILj4EEvP6float2PKS0_S3_iiiE3q_s has been demoted
// _ZZ43compute_hh_trafo_cuda_kernel_complex_singleILj4EEvP6float2PKS0_S3_iiiE6dotp_s has been demoted
// _ZZ43compute_hh_trafo_cuda_kernel_complex_singleILj2EEvP6float2PKS0_S3_iiiE3q_s has been demoted
// _ZZ43compute_hh_trafo_cuda_kernel_complex_singleILj2EEvP6float2PKS0_S3_iiiE6dotp_s has been demoted
// _ZZ43compute_hh_trafo_cuda_kernel_complex_singleILj1EEvP6float2PKS0_S3_iiiE3q_s has been demoted
// _ZZ43compute_hh_trafo_cuda_kernel_complex_singleILj1EEvP6float2PKS0_S3_iiiE6dotp_s has been demoted

.visible .entry _Z43compute_hh_trafo_cuda_kernel_complex_doubleILj1024EEvP7double2PKS0_S3_iii(
	.param .u64 .ptr .align 1 _Z43compute_hh_trafo_cuda_kernel_complex_doubleILj1024EEvP7double2PKS0_S3_iii_param_0,
	.param .u64 .ptr .align 1 _Z43compute_hh_trafo_cuda_kernel_complex_doubleILj1024EEvP7double2PKS0_S3_iii_param_1,
	.param .u64 .ptr .align 1 _Z43compute_hh_trafo_cuda_kernel_complex_doubleILj1024EEvP7double2PKS0_S3_iii_param_2,
	.param .u32 _Z43compute_hh_trafo_cuda_kernel_complex_doubleILj1024EEvP7double2PKS0_S3_iii_param_3,
	.param .u32 _Z43compute_hh_trafo_cuda_kernel_complex_doubleILj1024EEvP7double2PKS0_S3_iii_param_4,
	.param .u32 _Z43compute_hh_trafo_cuda_kernel_complex_doubleILj1024EEvP7double2PKS0_S3_iii_param_5
)
{
	.reg .pred 	%p<17>;
	.reg .b32 	%r<47>;
	.reg .b64 	%rd<21>;
	.reg .b64 	%fd<94>;
	// demoted variable
	.shared .align 16 .b8 _ZZ43compute_hh_trafo_cuda_kernel_complex_doubleILj1024EEvP7double2PKS0_S3_iiiE3q_s[16400];
	// demoted variable
	.shared .align 16 .b8 _ZZ43compute_hh_trafo_cuda_kernel_complex_doubleILj1024EEvP7double2PKS0_S3_iiiE6dotp_s[16384];
	ld.param.u64 	%rd8, [_Z43compute_hh_trafo_cuda_kernel_complex_doubleILj1024EEvP7double2PKS0_S3_iii_param_0];
	ld.param.u64 	%rd7, [_Z43compute_hh_trafo_cuda_kernel_complex_doubleILj1024EEvP7double2PKS0_S3_iii_param_2];
	ld.param.u32 	%r14, [_Z43compute_hh_trafo_cuda_kernel_complex_doubleILj1024EEvP7double2PKS0_S3_iii_param_4];
	ld.param.u32 	%r15, [_Z43compute_hh_trafo_cuda_kernel_complex_doubleILj1024EEvP7double2PKS0_S3_iii_param_5];
	cvta.to.global.u64 	%rd1, %rd8;
	mov.u32 	%r1, %tid.x;
	mov.u32 	%r16, %ctaid.x;
	add.s32 	%r44, %r15, -1;
	add.s32 	%r17, %r44, %r1;
	mad.lo.s32 	%r46, %r17, %r14, %r16;
	shl.b32 	%r18, %r1, 4;
	mov.u32 	%r19, _ZZ43compute_hh_trafo_cuda_kernel_complex_doubleILj1024EEvP7double2PKS0_S3_iiiE3q_s;
	add.s32 	%r4, %r19, %r18;
	mul.wide.s32 	%rd9, %r46, 16;
	add.s64 	%rd10, %rd1, %rd9;
	ld.global.v2.f64 	{%fd11, %fd12}, [%rd10];
	st.shared.v2.f64 	[%r4], {%fd11, %fd12};
	setp.lt.s32 	%p1, %r15, 1;
	@%p1 bra 	$L__BB0_22;
	ld.param.u32 	%r42, [_Z43compute_hh_trafo_cuda_kernel_complex_doubleILj1024EEvP7double2PKS0_S3_iii_param_3];
	mul.wide.u32 	%rd11, %r44, 16;
	cvta.to.global.u64 	%rd12, %rd7;
	add.s64 	%rd20, %rd12, %rd11;
	mad.lo.s32 	%r45, %r44, %r42, %r1;
$L__BB0_2:
	setp.ne.s32 	%p2, %r1, 0;
	mul.wide.s32 	%rd13, %r46, 16;
	add.s64 	%rd4, %rd1, %rd13;
	@%p2 bra 	$L__BB0_4;
	ld.global.v2.f64 	{%fd13, %fd14}, [%rd4];
	st.shared.v2.f64 	[_ZZ43compute_hh_trafo_cuda_kernel_complex_doubleILj1024EEvP7double2PKS0_S3_iiiE3q_s], {%fd13, %fd14};
$L__BB0_4:
	ld.param.u64 	%rd19, [_Z43compute_hh_trafo_cuda_kernel_complex_doubleILj1024EEvP7double2PKS0_S3_iii_param_1];
	setp.gt.u32 	%p3, %r1, 511;
	ld.shared.v2.f64 	{%fd1, %fd2}, [%r4];
	cvta.to.global.u64 	%rd14, %rd19;
	mul.wide.s32 	%rd15, %r45, 16;
	add.s64 	%rd16, %rd14, %rd15;
	ld.global.nc.v2.f64 	{%fd3, %fd4}, [%rd16];
	mul.f64 	%fd15, %fd2, %fd4;
	fma.rn.f64 	%fd16, %fd1, %fd3, %fd15;
	mul.f64 	%fd17, %fd2, %fd3;
	mul.f64 	%fd18, %fd1, %fd4;
	sub.f64 	%fd19, %fd17, %fd18;
	shl.b32 	%r20, %r1, 4;
	mov.u32 	%r21, _ZZ43compute_hh_trafo_cuda_kernel_complex_doubleILj1024EEvP7double2PKS0_S3_iiiE6dotp_s;
	add.s32 	%r22, %r21, %r20;
	st.shared.v2.f64 	[%r22], {%fd16, %fd19};
	bar.sync 	0;
	@%p3 bra 	$L__BB0_6;
	ld.shared.v2.f64 	{%fd20, %fd21}, [%r22+8192];
	ld.shared.v2.f64 	{%fd22, %fd23}, [%r22];
	add.f64 	%fd24, %fd20, %fd22;
	add.f64 	%fd25, %fd21, %fd23;
	st.shared.v2.f64 	[%r22], {%fd24, %fd25};
$L__BB0_6:
	setp.gt.u32 	%p4, %r1, 255;
	bar.sync 	0;
	@%p4 bra 	$L__BB0_8;
	ld.shared.v2.f64 	{%fd26, %fd27}, [%r22+4096];
	ld.shared.v2.f64 	{%fd28, %fd29}, [%r22];
	add.f64 	%fd30, %fd26, %fd28;
	add.f64 	%fd31, %fd27, %fd29;
	st.shared.v2.f64 	[%r22], {%fd30, %fd31};
$L__BB0_8:
	setp.gt.u32 	%p5, %r1, 127;
	bar.sync 	0;
	@%p5 bra 	$L__BB0_10;
	ld.shared.v2.f64 	{%fd32, %fd33}, [%r22+2048];
	ld.shared.v2.f64 	{%fd34, %fd35}, [%r22];
	add.f64 	%fd36, %fd32, %fd34;
	add.f64 	%fd37, %fd33, %fd35;
	st.shared.v2.f64 	[%r22], {%fd36, %fd37};
$L__BB0_10:
	setp.gt.u32 	%p6, %r1, 63;
	bar.sync 	0;
	@%p6 bra 	$L__BB0_12;
	ld.shared.v2.f64 	{%fd38, %fd39}, [%r22+1024];
	ld.shared.v2.f64 	{%fd40, %fd41}, [%r22];
	add.f64 	%fd42, %fd38, %fd40;
	add.f64 	%fd43, %fd39, %fd41;
	st.shared.v2.f64 	[%r22], {%fd42, %fd43};
$L__BB0_12:
	setp.gt.u32 	%p7, %r1, 31;
	bar.sync 	0;
	@%p7 bra 	$L__BB0_19;
	setp.gt.u32 	%p8, %r1, 15;
	ld.volatile.shared.f64 	%fd44, [%r22+512];
	ld.volatile.shared.f64 	%fd45, [%r22];
	add.f64 	%fd46, %fd44, %fd45;
	st.volatile.shared.f64 	[%r22], %fd46;
	ld.volatile.shared.f64 	%fd47, [%r22+520];
	ld.volatile.shared.f64 	%fd48, [%r22+8];
	add.f64 	%fd49, %fd47, %fd48;
	st.volatile.shared.f64 	[%r22+8], %fd49;
	@%p8 bra 	$L__BB0_19;
	setp.gt.u32 	%p9, %r1, 7;
	ld.volatile.shared.f64 	%fd50, [%r22+256];
	ld.volatile.shared.f64 	%fd51, [%r22];
	add.f64 	%fd52, %fd50, %fd51;
	st.volatile.shared.f64 	[%r22], %fd52;
	ld.volatile.shared.f64 	%fd53, [%r22+264];
	ld.volatile.shared.f64 	%fd54, [%r22+8];
	add.f64 	%fd55, %fd53, %fd54;
	st.volatile.shared.f64 	[%r22+8], %fd55;
	@%p9 bra 	$L__BB0_19;
	setp.gt.u32 	%p10, %r1, 3;
	ld.volatile.shared.f64 	%fd56, [%r22+128];
	ld.volatile.shared.f64 	%fd57, [%r22];
	add.f64 	%fd58, %fd56, %fd57;
	st.volatile.shared.f64 	[%r22], %fd58;
	ld.volatile.shared.f64 	%fd59, [%r22+136];
	ld.volatile.shared.f64 	%fd60, [%r22+8];
	add.f64 	%fd61, %fd59, %fd60;
	st.volatile.shared.f64 	[%r22+8], %fd61;
	@%p10 bra 	$L__BB0_19;
	setp.gt.u32 	%p11, %r1, 1;
	ld.volatile.shared.f64 	%fd62, [%r22+64];
	ld.volatile.shared.f64 	%fd63, [%r22];
	add.f64 	%fd64, %fd62, %fd63;
	st.volatile.shared.f64 	[%r22], %fd64;
	ld.volatile.shared.f64 	%fd65, [%r22+72];
	ld.volatile.shared.f64 	%fd66, [%r22+8];
	add.f64 	%fd67, %fd65, %fd66;
	st.volatile.shared.f64 	[%r22+8], %fd67;
	@%p11 bra 	$L__BB0_19;
	setp.ne.s32 	%p12, %r1, 0;
	ld.volatile.shared.f64 	%fd68, [%r22+32];
	ld.volatile.shared.f64 	%fd69, [%r22];
	add.f64 	%fd70, %fd68, %fd69;
	st.volatile.shared.f64 	[%r22], %fd70;
	ld.volatile.shared.f64 	%fd71, [%r22+40];
	ld.volatile.shared.f64 	%fd72, [%r22+8];
	add.f64 	%fd73, %fd71, %fd72;
	st.volatile.shared.f64 	[%r22+8], %fd73;
	@%p12 bra 	$L__BB0_19;
	ld.volatile.shared.f64 	%fd74, [_ZZ43compute_hh_trafo_cuda_kernel_complex_doubleILj1024EEvP7double2PKS0_S3_iiiE6dotp_s+16];
	ld.volatile.shared.f64 	%fd75, [_ZZ43compute_hh_trafo_cuda_kernel_complex_doubleILj1024EEvP7double2PKS0_S3_iiiE6dotp_s];
	add.f64 	%fd76, %fd74, %fd75;
	st.volatile.shared.f64 	[_ZZ43compute_hh_trafo_cuda_kernel_complex_doubleILj1024EEvP7double2PKS0_S3_iiiE6dotp_s], %fd76;
	ld.volatile.shared.f64 	%fd77, [_ZZ43compute_hh_trafo_cuda_kernel_complex_doubleILj1024EEvP7double2PKS0_S3_iiiE6dotp_s+24];
	ld.volatile.shared.f64 	%fd78, [_ZZ43compute_hh_trafo_cuda_kernel_complex_doubleILj1024EEvP7double2PKS0_S3_iiiE6dotp_s+8];
	add.f64 	%fd79, %fd77, %fd78;
	st.volatile.shared.f64 	[_ZZ43compute_hh_trafo_cuda_kernel_complex_doubleILj1024EEvP7double2PKS0_S3_iiiE6dotp_s+8], %fd79;
$L__BB0_19:
	mov.u32 	%r37, %ntid.x;
	add.s32 	%r39, %r37, -1;
	setp.ne.s32 	%p13, %r1, %r39;
	bar.sync 	0;
	ld.shared.v2.f64 	{%fd80, %fd81}, [_ZZ43compute_hh_trafo_cuda_kernel_complex_doubleILj1024EEvP7double2PKS0_S3_iiiE6dotp_s];
	ld.global.nc.v2.f64 	{%fd82, %fd83}, [%rd20];
	mul.f64 	%fd84, %fd80, %fd82;
	mul.f64 	%fd85, %fd81, %fd83;
	sub.f64 	%fd86, %fd84, %fd85;
	mul.f64 	%fd87, %fd80, %fd83;
	fma.rn.f64 	%fd88, %fd81, %fd82, %fd87;
	mul.f64 	%fd89, %fd3, %fd86;
	mul.f64 	%fd90, %fd88, %fd4;
	sub.f64 	%fd91, %fd89, %fd90;
	mul.f64 	%fd92, %fd3, %fd88;
	fma.rn.f64 	%fd93, %fd86, %fd4, %fd92;
	sub.f64 	%fd9, %fd1, %fd91;
	sub.f64 	%fd10, %fd2, %fd93;
	st.shared.v2.f64 	[%r4+16], {%fd9, %fd10};
	setp.ne.s32 	%p14, %r44, 0;
	and.pred  	%p15, %p14, %p13;
	@%p15 bra 	$L__BB0_21;
	mul.wide.s32 	%rd17, %r46, 16;
	add.s64 	%rd18, %rd1, %rd17;
	st.global.v2.f64 	[%rd18], {%fd9, %fd10};
$L__BB0_21:
	ld.param.u32 	%r43, [_Z43compute_hh_trafo_cuda_kernel_complex_doubleILj1024EEvP7double2PKS0_S3_iii_param_3];
	bar.sync 	0;
	sub.s32 	%r46, %r46, %r14;
	sub.s32 	%r45, %r45, %r43;
	add.s32 	%r12, %r44, -1;
	add.s32 	%r41, %r44, 1;
	add.s64 	%rd20, %rd20, -16;
	setp.gt.u32 	%p16, %r41, 1;
	mov.u32 	%r44, %r12;
	@%p16 bra 	$L__BB0_2;
$L__BB0_22:
	ret;

}
	// .globl	_Z43compute_hh_trafo_cuda_kernel_complex_doubleILj512EEvP7double2PKS0_S3_iii
.visible .entry _Z43compute_hh_trafo_cuda_kernel_complex_doubleILj512EEvP7double2PKS0_S3_iii(
	.param .u64 .ptr .align 1 _Z43compute_hh_trafo_cuda_kernel_complex_doubleILj512EEvP7double2PKS0_S3_iii_param_0,
	.param .u64 .ptr .align 1 _Z43compute_hh_trafo_cuda_kernel_complex_doubleILj512EEvP7double2PKS0_S3_iii_param_1,
	.param .u64 .ptr .align 1 _Z43compute_hh_trafo_cuda_kernel_complex_doubleILj512EEvP7double2PKS0_S3_iii_param_2,
	.param .u32 _Z43compute_hh_trafo_cuda_kernel_complex_doubleILj512EEvP7double2PKS0_S3_iii_param_3,
	.param .u32 _Z43compute_hh_trafo_cuda_kernel_complex_doubleILj512EEvP7double2PKS0_S3_iii_param_4,
	.param .u32 _Z43compute_hh_trafo_cuda_kernel_complex_doubleILj512EEvP7double2PKS0_S3_iii_param_5
)
{
	.reg .pred 	%p<16>;
	.reg .b32 	%r<44>;
	.reg .b64 	%rd<21>;
	.reg .b64 	%fd<88>;
	// demoted variable
	.shared .align 16 .b8 _ZZ43compute_hh_trafo_cuda_kernel_complex_doubleILj512EEvP7double2PKS0_S3_iiiE3q_s[8208];
	// demoted variable
	.shared .align 16 .b8 _ZZ43compute_hh_trafo_cuda_kernel_complex_doubleILj512EEvP7double2PKS0_S3_iiiE6dotp_s[8192];
	ld.param.u64 	%rd8, [_Z43compute_hh_trafo_cuda_kernel_complex_doubleILj512EEvP7double2PKS0_S3_iii_param_0];
	ld.param.u64 	%rd7, [_Z43compute_hh_trafo_cuda_kernel_complex_doubleILj512EEvP7double2PKS0_S3_iii_param_2];
	ld.param.u32 	%r14, [_Z43compute_hh_trafo_cuda_kernel_complex_doubleILj512EEvP7double2PKS0_S3_iii_param_4];
	ld.param.u32 	%r15, [_Z43compute_hh_trafo_cuda_kernel_complex_doubleILj512EEvP7double2PKS0_S3_iii_param_5];
	cvta.to.global.u64 	%rd1, %rd8;
	mov.u32 	%r1, %tid.x;
	mov.u32 	%r16, %ctaid.x;
	add.s32 	%r41, %r15, -1;
	add.s32 	%r17, %r41, %r1;
	mad.lo.s32 	%r43, %r17, %r14, %r16;
	shl.b32 	%r18, %r1, 4;
	mov.u32 	%r19, _ZZ43compute_hh_trafo_cuda_kernel_complex_doubleILj512EEvP7double2PKS0_S3_iiiE3q_s;
	add.s32 	%r4, %r19, %r18;
	mul.wide.s32 	%rd9, %r43, 16;
	add.s64 	%rd10, %rd1, %rd9;
	ld.global.v2.f64 	{%fd11, %fd12}, [%rd10];
	st.shared.v2.f64 	[%r4], {%fd11, %fd12};
	setp.lt.s32 	%p1, %r15, 1;
	@%p1 bra 	$L__BB1_20;
	ld.param.u32 	%r39, [_Z43compute_hh_trafo_cuda_kernel_complex_doubleILj512EEvP7double2PKS0_S3_iii_param_3];
	mul.wide.u32 	%rd11, %r41, 16;
	cvta.to.global.u64 	%rd12, %rd7;
	add.s64 	%rd20, %rd12, %rd11;
	mad.lo.s32 	%r42, %r41, %r39, %r1;
$L__BB1_2:
	setp.ne.s32 	%p2, %r1, 0;
	mul.wide.s32 	%rd13, %r43, 16;
	add.s64 	%rd4, %rd1, %rd13;
	@%p2 bra 	$L__BB1_4;
	ld.global.v2.f64 	{%fd13, %fd14}, [%rd4];
	st.shared.v2.f64 	[_ZZ43compute_hh_trafo_cuda_kernel_complex_doubleILj512EEvP7double2PKS0_S3_iiiE3q_s], {%fd13, %fd14};
$L__BB1_4:
	ld.param.u64 	%rd19, [_Z43compute_hh_trafo_cuda_kernel_complex_doubleILj512EEvP7double2PKS0_S3_iii_param_1];
	setp.gt.u32 	%p3, %r1, 255;
	ld.shared.v2.f64 	{%fd1, %fd2}, [%r4];
	cvta.to.global.u64 	%rd14, %rd19;
	mul.wide.s32 	%rd15, %r42, 16;
	add.s64 	%rd16, %rd14, %rd15;
	ld.global.nc.v2.f64 	{%fd3, %fd4}, [%rd16];
	mul.f64 	%fd15, %fd2, %fd4;
	fma.rn.f64 	%fd16, %fd1, %fd3, %fd15;
	mul.f64 	%fd17, %fd2, %fd3;
	mul.f64 	%fd18, %fd1, %fd4;
	sub.f64 	%fd19, %fd17, %fd18;
	shl.b32 	%r20, %r1, 4;
	mov.u32 	%r21, _ZZ43compute_hh_trafo_cuda_kernel_complex_doubleILj512EEvP7double2PKS0_S3_iiiE6dotp_s;
	add.s32 	%r22, %r21, %r20;
	st.shared.v2.f64 	[%r22], {%fd16, %fd19};
	bar.sync 	0;
	@%p3 bra 	$L__BB1_6;
	ld.shared.v2.f64 	{%fd20, %fd21}, [%r22+4096];
	ld.shared.v2.f64 	{%fd22, %fd23}, [%r22];
	add.f64 	%fd24, %fd20, %fd22;
	add.f64 	%fd25, %fd21, %fd23;
	st.shared.v2.f64 	[%r22], {%fd24, %fd25};
$L__BB1_6:
	setp.gt.u32 	%p4, %r1, 127;
	bar.sync 	0;
	@%p4 bra 	$L__BB1_8;
	ld.shared.v2.f64 	{%fd26, %fd27}, [%r22+2048];
	ld.shared.v2.f64 	{%fd28, %fd29}, [%r22];
	add.f64 	%fd30, %fd26, %fd28;
	add.f64 	%fd31, %fd27, %fd29;
	st.shared.v2.f64 	[%r22], {%fd30, %fd31};
$L__BB1_8:
	setp.gt.u32 	%p5, %r1, 63;
	bar.sync 	0;
	@%p5 bra 	$L__BB1_10;
	ld.shared.v2.f64 	{%fd32, %fd33}, [%r22+1024];
	ld.shared.v2.f64 	{%fd34, %fd35}, [%r22];
	add.f64 	%fd36, %fd32, %fd34;
	add.f64 	%fd37, %fd33, %fd35;
	st.shared.v2.f64 	[%r22], {%fd36, %fd37};
$L__BB1_10:
	setp.gt.u32 	%p6, %r1, 31;
	bar.sync 	0;
	@%p6 bra 	$L__BB1_17;
	setp.gt.u32 	%p7, %r1, 15;
	ld.volatile.shared.f64 	%fd38, [%r22+512];
	ld.volatile.shared.f64 	%fd39, [%r22];
	add.f64 	%fd40, %fd38, %fd39;
	st.volatile.shared.f64 	[%r22], %fd40;
	ld.volatile.shared.f64 	%fd41, [%r22+520];
	ld.volatile.shared.f64 	%fd42, [%r22+8];
	add.f64 	%fd43, %fd41, %fd42;
	st.volatile.shared.f64 	[%r22+8], %fd43;
	@%p7 bra 	$L__BB1_17;
	setp.gt.u32 	%p8, %r1, 7;
	ld.volatile.shared.f64 	%fd44, [%r22+256];
	ld.volatile.shared.f64 	%fd45, [%r22];
	add.f64 	%fd46, %fd44, %fd45;
	st.volatile.shared.f64 	[%r22], %fd46;
	ld.volatile.shared.f64 	%fd47, [%r22+264];
	ld.volatile.shared.f64 	%fd48, [%r22+8];
	add.f64 	%fd49, %fd47, %fd48;
	st.volatile.shared.f64 	[%r22+8], %fd49;
	@%p8 bra 	$L__BB1_17;
	setp.gt.u32 	%p9, %r1, 3;
	ld.volatile.shared.f64 	%fd50, [%r22+128];
	ld.volatile.shared.f64 	%fd51, [%r22];
	add.f64 	%fd52, %fd50, %fd51;
	st.volatile.shared.f64 	[%r22], %fd52;
	ld.volatile.shared.f64 	%fd53, [%r22+136];
	ld.volatile.shared.f64 	%fd54, [%r22+8];
	add.f64 	%fd55, %fd53, %fd54;
	st.volatile.shared.f64 	[%r22+8], %fd55;
	@%p9 bra 	$L__BB1_17;
	setp.gt.u32 	%p10, %r1, 1;
	ld.volatile.shared.f64 	%fd56, [%r22+64];
	ld.volatile.shared.f64 	%fd57, [%r22];
	add.f64 	%fd58, %fd56, %fd57;
	st.volatile.shared.f64 	[%r22], %fd58;
	ld.volatile.shared.f64 	%fd59, [%r22+72];
	ld.volatile.shared.f64 	%fd60, [%r22+8];
	add.f64 	%fd61, %fd59, %fd60;
	st.volatile.shared.f64 	[%r22+8], %fd61;
	@%p10 bra 	$L__BB1_17;
	setp.ne.s32 	%p11, %r1, 0;
	ld.volatile.shared.f64 	%fd62, [%r22+32];
	ld.volatile.shared.f64 	%fd63, [%r22];
	add.f64 	%fd64, %fd62, %fd63;
	st.volatile.shared.f64 	[%r22], %fd64;
	ld.volatile.shared.f64 	%fd65, [%r22+40];
	ld.volatile.shared.f64 	%fd66, [%r22+8];
	add.f64 	%fd67, %fd65, %fd66;
	st.volatile.shared.f64 	[%r22+8], %fd67;
	@%p11 bra 	$L__BB1_17;
	ld.volatile.shared.f64 	%fd68, [_ZZ43compute_hh_trafo_cuda_kernel_complex_doubleILj512EEvP7double2PKS0_S3_iiiE6dotp_s+16];
	ld.volatile.shared.f64 	%fd69, [_ZZ43compute_hh_trafo_cuda_kernel_complex_doubleILj512EEvP7double2PKS0_S3_iiiE6dotp_s];
	add.f64 	%fd70, %fd68, %fd69;
	st.volatile.shared.f64 	[_ZZ43compute_hh_trafo_cuda_kernel_complex_doubleILj512EEvP7double2PKS0_S3_iiiE6dotp_s], %fd70;
	ld.volatile.shared.f64 	%fd71, [_ZZ43compute_hh_trafo_cuda_kernel_complex_doubleILj512EEvP7double2PKS0_S3_iiiE6dotp_s+24];
	ld.volatile.shared.f64 	%fd72, [_ZZ43compute_hh_trafo_cuda_kernel_complex_doubleILj512EEvP7double2PKS0_S3_iiiE6dotp_s+8];
	add.f64 	%fd73, %fd71, %fd72;
	st.volatile.shared.f64 	[_ZZ43compute_hh_trafo_cuda_kernel_complex_doubleILj512EEvP7double2PKS0_S3_iiiE6dotp_s+8], %fd73;
$L__BB1_17:
	mov.u32 	%r34, %ntid.x;
	add.s32 	%r36, %r34, -1;
	setp.ne.s32 	%p12, %r1, %r36;
	bar.sync 	0;
	ld.shared.v2.f64 	{%fd74, %fd75}, [_ZZ43compute_hh_trafo_cuda_kernel_complex_doubleILj512EEvP7double2PKS0_S3_iiiE6dotp_s];
	ld.global.nc.v2.f64 	{%fd76, %fd77}, [%rd20];
	mul.f64 	%fd78, %fd74, %fd76;
	mul.f64 	%fd79, %fd75, %fd77;
	sub.f64 	%fd80, %fd78, %fd79;
	mul.f64 	%fd81, %fd74, %fd77;
	fma.rn.f64 	%fd82, %fd75, %fd76, %fd81;
	mul.f64 	%fd83, %fd3, %fd80;
	mul.f64 	%fd84, %fd82, %fd4;
	sub.f64 	%fd85, %fd83, %fd84;
	mul.f64 	%fd86, %fd3, %fd82;
	fma.rn.f64 	%fd87, %fd80, %fd4, %fd86;
	sub.f64 	%fd9, %fd1, %fd85;
	sub.f64 	%fd10, %fd2, %fd87;
	st.shared.v2.f64 	[%r4+16], {%fd9, %fd10};
	setp.ne.s32 	%p13, %r41, 0;
	and.pred  	%p14, %p13, %p12;
	@%p14 bra 	$L__BB1_19;
	mul.wide.s32 	%rd17, %r43, 16;
	add.s64 	%rd18, %rd1, %rd17;
	st.global.v2.f64 	[%rd18], {%fd9, %fd10};
$L__BB1_19:
	ld.param.u32 	%r40, [_Z43compute_hh_trafo_cuda_kernel_complex_doubleILj512EEvP7double2PKS0_S3_iii_param_3];
	bar.sync 	0;
	sub.s32 	%r43, %r43, %r14;
	sub.s32 	%r42, %r42, %r40;
	add.s32 	%r12, %r41, -1;
	add.s32 	%r38, %r41, 1;
	add.s64 	%rd20, %rd20, -16;
	setp.gt.u32 	%p15, %r38, 1;
	mov.u32 	%r41, %r12;
	@%p15 bra 	$L__BB1_2;
$L__BB1_20:
	ret;

}
	// .globl	_Z43compute_hh_trafo_cuda_kernel_complex_doubleILj256EEvP7double2PKS0_S3_iii
.visible .entry _Z43compute_hh_trafo_cuda_kernel_complex_doubleILj256EEvP7double2PKS0_S3_iii(
	.param .u64 .ptr .align 1 _Z43compute_hh_trafo_cuda_kernel_complex_doubleILj256EEvP7double2PKS0_S3_iii_param_0,
	.param .u64 .ptr .align 1 _Z43compute_hh_trafo_cuda_kernel_complex_doubleILj256EEvP7double2PKS0_S3_iii_param_1,
	.param .u64 .ptr .align 1 _Z43compute_hh_trafo_cuda_kernel_complex_doubleILj256EEvP7double2PKS0_S3_iii_param_2,
	.param .u32 _Z43compute_hh_trafo_cuda_kernel_complex_doubleILj256EEvP7double2PKS0_S3_iii_param_3,
	.param .u32 _Z43compute_hh_trafo_cuda_kernel_complex_doubleILj256EEvP7double2PKS0_S3_iii_param_4,
	.param .u32 _Z43compute_hh_trafo_cuda_kernel_complex_doubleILj256EEvP7double2PKS0_S3_iii_param_5
)
{
	.reg .pred 	%p<15>;
	.reg .b32 	%r<41>;
	.reg .b64 	%rd<21>;
	.reg .b64 	%fd<82>;
	// demoted variable
	.shared .align 16 .b8 _ZZ43compute_hh_trafo_cuda_kernel_complex_doubleILj256EEvP7double2PKS0_S3_iiiE3q_s[4112];
	// demoted variable
	.shared .align 16 .b8 _ZZ43compute_hh_trafo_cuda_kernel_complex_doubleILj256EEvP7double2PKS0_S3_iiiE6dotp_s[4096];
	ld.param.u64 	%rd8, [_Z43compute_hh_trafo_cuda_kernel_complex_doubleILj256EEvP7double2PKS0_S3_iii_param_0];
	ld.param.u64 	%rd7, [_Z43compute_hh_trafo_cuda_kernel_complex_doubleILj256EEvP7double2PKS0_S3_iii_param_2];
	ld.param.u32 	%r14, [_Z43compute_hh_trafo_cuda_kernel_complex_doubleILj256EEvP7double2PKS0_S3_iii_param_4];
	ld.param.u32 	%r15, [_Z43compute_hh_trafo_cuda_kernel_complex_doubleILj256EEvP7double2PKS0_S3_iii_param_5];
	cvta.to.global.u64 	%rd1, %rd8;
	mov.u32 	%r1, %tid.x;
	mov.u32 	%r16, %ctaid.x;
	add.s32 	%r38, %r15, -1;
	add.s32 	%r17, %r38, %r1;
	mad.lo.s32 	%r40, %r17, %r14, %r16;
	shl.b32 	%r18, %r1, 4;
	mov.u32 	%r19, _ZZ43compute_hh_trafo_cuda_kernel_complex_doubleILj256EEvP7double2PKS0_S3_iiiE3q_s;
	add.s32 	%r4, %r19, %r18;
	mul.wide.s32 	%rd9, %r40, 16;
	add.s64 	%rd10, %rd1, %rd9;
	ld.global.v2.f64 	{%fd11, %fd12}, [%rd10];
	st.shared.v2.f64 	[%r4], {%fd11, %fd12};
	setp.lt.s32 	%p1, %r15, 1;
	@%p1 bra 	$L__BB2_18;
	ld.param.u32 	%r36, [_Z43compute_hh_trafo_cuda_kernel_complex_doubleILj256EEvP7double2PKS0_S3_iii_param_3];
	mul.wide.u32 	%rd11, %r38, 16;
	cvta.to.global.u64 	%rd12, %rd7;
	add.s64 	%rd20, %rd12, %rd11;
	mad.lo.s32 	%r39, %r38, %r36, %r1;
$L__BB2_2:
	setp.ne.s32 	%p2, %r1, 0;
	mul.wide.s32 	%rd13, %r40, 16;
	add.s64 	%rd4, %rd1, %rd13;
	@%p2 bra 	$L__BB2_4;
	ld.global.v2.f64 	{%fd13, %fd14}, [%rd4];
	st.shared.v2.f64 	[_ZZ43compute_hh_trafo_cuda_kernel_complex_doubleILj256EEvP7double2PKS0_S3_iiiE3q_s], {%fd13, %fd14};
$L__BB2_4:
	ld.param.u64 	%rd19, [_Z43compute_hh_trafo_cuda_kernel_complex_doubleILj256EEvP7double2PKS0_S3_iii_param_1];
	setp.gt.u32 	%p3, %r1, 127;
	ld.shared.v2.f64 	{%fd1, %fd2}, [%r4];
	cvta.to.global.u64 	%rd14, %rd19;
	mul.wide.s32 	%rd15, %r39, 16;
	add.s64 	%rd16, %rd14, %rd15;
	ld.global.nc.v2.f64 	{%fd3, %fd4}, [%rd16];
	mul.f64 	%fd15, %fd2, %fd4;
	fma.rn.f64 	%fd16, %fd1, %fd3, %fd15;
	mul.f64 	%fd17, %fd2, %fd3;
	mul.f64 	%fd18, %fd1, %fd4;
	sub.f64 	%fd19, %fd17, %fd18;
	shl.b32 	%r20, %r1, 4;
	mov.u32 	%r21, _ZZ43compute_hh_trafo_cuda_kernel_complex_doubleILj256EEvP7double2PKS0_S3_iiiE6dotp_s;
	add.s32 	%r22, %r21, %r20;
	st.shared.v2.f64 	[%r22], {%fd16, %fd19};
	bar.sync 	0;
	@%p3 bra 	$L__BB2_6;
	ld.shared.v2.f64 	{%fd20, %fd21}, [%r22+2048];
	ld.shared.v2.f64 	{%fd22, %fd23}, [%r22];
	add.f64 	%fd24, %fd20, %fd22;
	add.f64 	%fd25, %fd21, %fd23;
	st.shared.v2.f64 	[%r22], {%fd24, %fd25};
$L__BB2_6:
	setp.gt.u32 	%p4, %r1, 63;
	bar.sync 	0;
	@%p4 bra 	$L__BB2_8;
	ld.shared.v2.f64 	{%fd26, %fd27}, [%r22+1024];
	ld.shared.v2.f64 	{%fd28, %fd29}, [%r22];
	add.f64 	%fd30, %fd26, %fd28;
	add.f64 	%fd31, %fd27, %fd29;
	st.shared.v2.f64 	[%r22], {%fd30, %fd31};
$L__BB2_8:
	setp.gt.u32 	%p5, %r1, 31;
	bar.sync 	0;
	@%p5 bra 	$L__BB2_15;
	setp.gt.u32 	%p6, %r1, 15;
	ld.volatile.shared.f64 	%fd32, [%r22+512];
	ld.volatile.shared.f64 	%fd33, [%r22];
	add.f64 	%fd34, %fd32, %fd33;
	st.volatile.shared.f64 	[%r22], %fd34;
	ld.volatile.shared.f64 	%fd35, [%r22+520];
	ld.volatile.shared.f64 	%fd36, [%r22+8];
	add.f64 	%fd37, %fd35, %fd36;
	st.volatile.shared.f64 	[%r22+8], %fd37;
	@%p6 bra 	$L__BB2_15;
	setp.gt.u32 	%p7, %r1, 7;
	ld.volatile.shared.f64 	%fd38, [%r22+256];
	ld.volatile.shared.f64 	%fd39, [%r22];
	add.f64 	%fd40, %fd38, %fd39;
	st.volatile.shared.f64 	[%r22], %fd40;
	ld.volatile.shared.f64 	%fd41, [%r22+264];
	ld.volatile.shared.f64 	%fd42, [%r22+8];
	add.f64 	%fd43, %fd41, %fd42;
	st.volatile.shared.f64 	[%r22+8], %fd43;
	@%p7 bra 	$L__BB2_15;
	setp.gt.u32 	%p8, %r1, 3;
	ld.volatile.shared.f64 	%fd44, [%r22+128];
	ld.volatile.shared.f64 	%fd45, [%r22];
	add.f64 	%fd46, %fd44, %fd45;
	st.volatile.shared.f64 	[%r22], %fd46;
	ld.volatile.shared.f64 	%fd47, [%r22+136];
	ld.volatile.shared.f64 	%fd48, [%r22+8];
	add.f64 	%fd49, %fd47, %fd48;
	st.volatile.shared.f64 	[%r22+8], %fd49;
	@%p8 bra 	$L__BB2_15;
	setp.gt.u32 	%p9, %r1, 1;
	ld.volatile.shared.f64 	%fd50, [%r22+64];
	ld.volatile.shared.f64 	%fd51, [%r22];
	add.f64 	%fd52, %fd50, %fd51;
	st.volatile.shared.f64 	[%r22], %fd52;
	ld.volatile.shared.f64 	%fd53, [%r22+72];
	ld.volatile.shared.f64 	%fd54, [%r22+8];
	add.f64 	%fd55, %fd53, %fd54;
	st.volatile.shared.f64 	[%r22+8], %fd55;
	@%p9 bra 	$L__BB2_15;
	setp.ne.s32 	%p10, %r1, 0;
	ld.volatile.shared.f64 	%fd56, [%r22+32];
	ld.volatile.shared.f64 	%fd57, [%r22];
	add.f64 	%fd58, %fd56, %fd57;
	st.volatile.shared.f64 	[%r22], %fd58;
	ld.volatile.shared.f64 	%fd59, [%r22+40];
	ld.volatile.shared.f64 	%fd60, [%r22+8];
	add.f64 	%fd61, %fd59, %fd60;
	st.volatile.shared.f64 	[%r22+8], %fd61;
	@%p10 bra 	$L__BB2_15;
	ld.volatile.shared.f64 	%fd62, [_ZZ43compute_hh_trafo_cuda_kernel_complex_doubleILj256EEvP7double2PKS0_S3_iiiE6dotp_s+16];
	ld.volatile.shared.f64 	%fd63, [_ZZ43compute_hh_trafo_cuda_kernel_complex_doubleILj256EEvP7double2PKS0_S3_iiiE6dotp_s];
	add.f64 	%fd64, %fd62, %fd63;
	st.volatile.shared.f64 	[_ZZ43compute_hh_trafo_cuda_kernel_complex_doubleILj256EEvP7double2PKS0_S3_iiiE6dotp_s], %fd64;
	ld.volatile.shared.f64 	%fd65, [_ZZ43compute_hh_trafo_cuda_kernel_complex_doubleILj256EEvP7double2PKS0_S3_iiiE6dotp_s+24];
	ld.volatile.shared.f64 	%fd66, [_ZZ43compute_hh_trafo_cuda_kernel_complex_doubleILj256EEvP7double2PKS0_S3_iiiE6dotp_s+8];
	add.f64 	%fd67, %fd65, %fd66;
	st.volatile.shared.f64 	[_ZZ43compute_hh_trafo_cuda_kernel_complex_doubleILj256EEvP7double2PKS0_S3_iiiE6dotp_s+8], %fd67;
$L__BB2_15:
	mov.u32 	%r31, %ntid.x;
	add.s32 	%r33, %r31, -1;
	setp.ne.s32 	%p11, %r1, %r33;
	bar.sync 	0;
	ld.shared.v2.f64 	{%fd68, %fd69}, [_ZZ43compute_hh_trafo_cuda_kernel_complex_doubleILj256EEvP7double2PKS0_S3_iiiE6dotp_s];
	ld.global.nc.v2.f64 	{%fd70, %fd71}, [%rd20];
	mul.f64 	%fd72, %fd68, %fd70;
	mul.f64 	%fd73, %fd69, %fd71;
	sub.f64 	%fd74, %fd72, %fd73;
	mul.f64 	%fd75, %fd68, %fd71;
	fma.rn.f64 	%fd76, %fd69, %fd70, %fd75;
	mul.f64 	%fd77, %fd3, %fd74;
	mul.f64 	%fd78, %fd76, %fd4;
	sub.f64 	%fd79, %fd77, %fd78;
	mul.f64 	%fd80, %fd3, %fd76;
	fma.rn.f64 	%fd81, %fd74, %fd4, %fd80;
	sub.f64 	%fd9, %fd1, %fd79;
	sub.f64 	%fd10, %fd2, %fd81;
	st.shared.v2.f64 	[%r4+16], {%fd9, %fd10};
	setp.ne.s32 	%p12, %r38, 0;
	and.pred  	%p13, %p12, %p11;
	@%p13 bra 	$L__BB2_17;
	mul.wide.s32 	%rd17, %r40, 16;
	add.s64 	%rd18, %rd1, %rd17;
	st.global.v2.f64 	[%rd18], {%fd9, %fd10};
$L__BB2_17:
	ld.param.u32 	%r37, [_Z43compute_hh_trafo_cuda_kernel_complex_doubleILj256EEvP7double2PKS0_S3_iii_param_3];
	bar.sync 	0;
	sub.s32 	%r40, %r40, %r14;
	sub.s32 	%r39, %r39, %r37;
	add.s32 	%r12, %r38, -1;
	add.s32 	%r35, %r38, 1;
	add.s64 	%rd20, %rd20, -16;
	setp.gt.u32 	%p14, %r35, 1;
	mov.u32 	%r38, %r12;
	@%p14 bra 	$L__BB2_2;
$L__BB2_18:
	ret;

}
	// .globl	_Z43compute_hh_trafo_cuda_kernel_complex_doubleILj128EEvP7double2PKS0_S3_iii
.visible .entry _Z43compute_hh_trafo_cuda_kernel_complex_doubleILj128EEvP7double2PKS0_S3_iii(
	.param .u64 .ptr .align 1 _Z43compute_hh_trafo_cuda_kernel_complex_doubleILj128EEvP7double2PKS0_S3_iii_param_0,
	.param .u64 .ptr .align 1 _Z43compute_hh_trafo_cuda_kernel_complex_doubleILj128EEvP7double2PKS0_S3_iii_param_1,
	.param .u64 .ptr .align 1 _Z43compute_hh_trafo_cuda_kernel_complex_doubleILj128EEvP7double2PKS0_S3_iii_param_2,
	.param .u32 _Z43compute_hh_trafo_cuda_kernel_complex_doubleILj128EEvP7double2PKS0_S3_iii_param_3,
	.param .u32 _Z43compute_hh_trafo_cuda_kernel_complex_doubleILj128EEvP7double2PKS0_S3_iii_param_4,
	.param .u32 _Z43compute_hh_trafo_cuda_kernel_complex_doubleILj128EEvP7double2PKS0_S3_iii_param_5
)
{
	.reg .pred 	%p<14>;
	.reg .b32 	%r<38>;
	.reg .b64 	%rd<21>;
	.reg .b64 	%fd<76>;
	// demoted variable
	.shared .align 16 .b8 _ZZ43compute_hh_trafo_cuda_kernel_complex_doubleILj128EEvP7double2PKS0_S3_iiiE3q_s[2064];
	// demoted variable
	.shared .align 16 .b8 _ZZ43compute_hh_trafo_cuda_kernel_complex_doubleILj128EEvP7double2PKS0_S3_iiiE6dotp_s[2048];
	ld.param.u64 	%rd8, [_Z43compute_hh_trafo_cuda_kernel_complex_doubleILj128EEvP7double2PKS0_S3_iii_param_0];
	ld.param.u64 	%rd7, [_Z43compute_hh_trafo_cuda_kernel_complex_doubleILj128EEvP7double2PKS0_S3_iii_param_2];
	ld.param.u32 	%r14, [_Z43compute_hh_trafo_cuda_kernel_complex_doubleILj128EEvP7double2PKS0_S3_iii_param_4];
	ld.param.u32 	%r15, [_Z43compute_hh_trafo_cuda_kernel_complex_doubleILj128EEvP7double2PKS0_S3_iii_param_5];
	cvta.to.global.u64 	%rd1, %rd8;
	mov.u32 	%r1, %tid.x;
	mov.u32 	%r16, %ctaid.x;
	add.s32 	%r35, %r15, -1;
	add.s32 	%r17, %r35, %r1;
	mad.lo.s32 	%r37, %r17, %r14, %r16;
	shl.b32 	%r18, %r1, 4;
	mov.u32 	%r19, _ZZ43compute_hh_trafo_cuda_kernel_complex_doubleILj128EEvP7double2PKS0_S3_iiiE3q_s;
	add.s32 	%r4, %r19, %r18;
	mul.wide.s32 	%rd9, %r37, 16;
	add.s64 	%rd10, %rd1, %rd9;
	ld.global.v2.f64 	{%fd11, %fd12}, [%rd10];
	st.shared.v2.f64 	[%r4], {%fd11, %fd12};
	setp.lt.s32 	%p1, %r15, 1;
	@%p1 bra 	$L__BB3_16;
	ld.param.u32 	%r33, [_Z43compute_hh_trafo_cuda_kernel_complex_doubleILj128EEvP7double2PKS0_S3_iii_param_3];
	mul.wide.u32 	%rd11, %r35, 16;
	cvta.to.global.u64 	%rd12, %rd7;
	add.s64 	%rd20, %rd12, %rd11;
	mad.lo.s32 	%r36, %r35, %r33, %r1;
$L__BB3_2:
	setp.ne.s32 	%p2, %r1, 0;
	mul.wide.s32 	%rd13, %r37, 16;
	add.s64 	%rd4, %rd1, %rd13;
	@%p2 bra 	$L__BB3_4;
	ld.global.v2.f64 	{%fd13, %fd14}, [%rd4];
	st.shared.v2.f64 	[_ZZ43compute_hh_trafo_cuda_kernel_complex_doubleILj128EEvP7double2PKS0_S3_iiiE3q_s], {%fd13, %fd14};
$L__BB3_4:
	ld.param.u64 	%rd19, [_Z43compute_hh_trafo_cuda_kernel_complex_doubleILj128EEvP7double2PKS0_S3_iii_param_1];
	setp.gt.u32 	%p3, %r1, 63;
	ld.shared.v2.f64 	{%fd1, %fd2}, [%r4];
	cvta.to.global.u64 	%rd14, %rd19;
	mul.wide.s32 	%rd15, %r36, 16;
	add.s64 	%rd16, %rd14, %rd15;
	ld.global.nc.v2.f64 	{%fd3, %fd4}, [%rd16];
	mul.f64 	%fd15, %fd2, %fd4;
	fma.rn.f64 	%fd16, %fd1, %fd3, %fd15;
	mul.f64 	%fd17, %fd2, %fd3;
	mul.f64 	%fd18, %fd1, %fd4;
	sub.f64 	%fd19, %fd17, %fd18;
	shl.b32 	%r20, %r1, 4;
	mov.u32 	%r21, _ZZ43compute_hh_trafo_cuda_kernel_complex_doubleILj128EEvP7double2PKS0_S3_iiiE6dotp_s;
	add.s32 	%r22, %r21, %r20;
	st.shared.v2.f64 	[%r22], {%fd16, %fd19};
	bar.sync 	0;
	@%p3 bra 	$L__BB3_6;
	ld.shared.v2.f64 	{%fd20, %fd21}, [%r22+1024];
	ld.shared.v2.f64 	{%fd22, %fd23}, [%r22];
	add.f64 	%fd24, %fd20, %fd22;
	add.f64 	%fd25, %fd21, %fd23;
	st.shared.v2.f64 	[%r22], {%fd24, %fd25};
$L__BB3_6:
	setp.gt.u32 	%p4, %r1, 31;
	bar.sync 	0;
	@%p4 bra 	$L__BB3_13;
	setp.gt.u32 	%p5, %r1, 15;
	ld.volatile.shared.f64 	%fd26, [%r22+512];
	ld.volatile.shared.f64 	%fd27, [%r22];
	add.f64 	%fd28, %fd26, %fd27;
	st.volatile.shared.f64 	[%r22], %fd28;
	ld.volatile.shared.f64 	%fd29, [%r22+520];
	ld.volatile.shared.f64 	%fd30, [%r22+8];
	add.f64 	%fd31, %fd29, %fd30;
	st.volatile.shared.f64 	[%r22+8], %fd31;
	@%p5 bra 	$L__BB3_13;
	setp.gt.u32 	%p6, %r1, 7;
	ld.volatile.shared.f64 	%fd32, [%r22+256];
	ld.volatile.shared.f64 	%fd33, [%r22];
	add.f64 	%fd34, %fd32, %fd33;
	st.volatile.shared.f64 	[%r22], %fd34;
	ld.volatile.shared.f64 	%fd35, [%r22+264];
	ld.volatile.shared.f64 	%fd36, [%r22+8];
	add.f64 	%fd37, %fd35, %fd36;
	st.volatile.shared.f64 	[%r22+8], %fd37;
	@%p6 bra 	$L__BB3_13;
	setp.gt.u32 	%p7, %r1, 3;
	ld.volatile.shared.f64 	%fd38, [%r22+128];
	ld.volatile.shared.f64 	%fd39, [%r22];
	add.f64 	%fd40, %fd38, %fd39;
	st.volatile.shared.f64 	[%r22], %fd40;
	ld.volatile.shared.f64 	%fd41, [%r22+136];
	ld.volatile.shared.f64 	%fd42, [%r22+8];
	add.f64 	%fd43, %fd41, %fd42;
	st.volatile.shared.f64 	[%r22+8], %fd43;
	@%p7 bra 	$L__BB3_13;
	setp.gt.u32 	%p8, %r1, 1;
	ld.volatile.shared.f64 	%fd44, [%r22+64];
	ld.volatile.shared.f64 	%fd45, [%r22];
	add.f64 	%fd46, %fd44, %fd45;
	st.volatile.shared.f64 	[%r22], %fd46;
	ld.volatile.shared.f64 	%fd47, [%r22+72];
	ld.volatile.shared.f64 	%fd48, [%r22+8];
	add.f64 	%fd49, %fd47, %fd48;
	st.volatile.shared.f64 	[%r22+8], %fd49;
	@%p8 bra 	$L__BB3_13;
	setp.ne.s32 	%p9, %r1, 0;
	ld.volatile.shared.f64 	%fd50, [%r22+32];
	ld.volatile.shared.f64 	%fd51, [%r22];
	add.f64 	%fd52, %fd50, %fd51;
	st.volatile.shared.f64 	[%r22], %fd52;
	ld.volatile.shared.f64 	%fd53, [%r22+40];
	ld.volatile.shared.f64 	%fd54, [%r22+8];
	add.f64 	%fd55, %fd53, %fd54;
	st.volatile.shared.f64 	[%r22+8], %fd55;
	@%p9 bra 	$L__BB3_13;
	ld.volatile.shared.f64 	%fd56, [_ZZ43compute_hh_trafo_cuda_kernel_complex_doubleILj128EEvP7double2PKS0_S3_iiiE6dotp_s+16];
	ld.volatile.shared.f64 	%fd57, [_ZZ43compute_hh_trafo_cuda_kernel_complex_doubleILj128EEvP7double2PKS0_S3_iiiE6dotp_s];
	add.f64 	%fd58, %fd56, %fd57;
	st.volatile.shared.f64 	[_ZZ43compute_hh_trafo_cuda_kernel_complex_doubleILj128EEvP7double2PKS0_S3_iiiE6dotp_s], %fd58;
	ld.volatile.shared.f64 	%fd59, [_ZZ43compute_hh_trafo_cuda_kernel_complex_doubleILj128EEvP7double2PKS0_S3_iiiE6dotp_s+24];
	ld.volatile.shared.f64 	%fd60, [_ZZ43compute_hh_trafo_cuda_kernel_complex_doubleILj128EEvP7double2PKS0_S3_iiiE6dotp_s+8];
	add.f64 	%fd61, %fd59, %fd60;
	st.volatile.shared.f64 	[_ZZ43compute_hh_trafo_cuda_kernel_complex_doubleILj128EEvP7double2PKS0_S3_iiiE6dotp_s+8], %fd61;
$L__BB3_13:
	mov.u32 	%r28, %ntid.x;
	add.s32 	%r30, %r28, -1;
	setp.ne.s32 	%p10, %r1, %r30;
	bar.sync 	0;
	ld.shared.v2.f64 	{%fd62, %fd63}, [_ZZ43compute_hh_trafo_cuda_kernel_complex_doubleILj128EEvP7double2PKS0_S3_iiiE6dotp_s];
	ld.global.nc.v2.f64 	{%fd64, %fd65}, [%rd20];
	mul.f64 	%fd66, %fd62, %fd64;
	mul.f64 	%fd67, %fd63, %fd65;
	sub.f64 	%fd68, %fd66, %fd67;
	mul.f64 	%fd69, %fd62, %fd65;
	fma.rn.f64 	%fd70, %fd63, %fd64, %fd69;
	mul.f64 	%fd71, %fd3, %fd68;
	mul.f64 	%fd72, %fd70, %fd4;
	sub.f64 	%fd73, %fd71, %fd72;
	mul.f64 	%fd74, %fd3, %fd70;
	fma.rn.f64 	%fd75, %fd68, %fd4, %fd74;
	sub.f64 	%fd9, %fd1, %fd73;
	sub.f64 	%fd10, %fd2, %fd75;
	st.shared.v2.f64 	[%r4+16], {%fd9, %fd10};
	setp.ne.s32 	%p11, %r35, 0;
	and.pred  	%p12, %p11, %p10;
	@%p12 bra 	$L__BB3_15;
	mul.wide.s32 	%rd17, %r37, 16;
	add.s64 	%rd18, %rd1, %rd17;
	st.global.v2.f64 	[%rd18], {%fd9, %fd10};
$L__BB3_15:
	ld.param.u32 	%r34, [_Z43compute_hh_trafo_cuda_kernel_complex_doubleILj128EEvP7double2PKS0_S3_iii_param_3];
	bar.sync 	0;
	sub.s32 	%r37, %r37, %r14;
	sub.s32 	%r36, %r36, %r34;
	add.s32 	%r12, %r35, -1;
	add.s32 	%r32, %r35, 1;
	add.s64 	%rd20, %rd20, -16;
	setp.gt.u32 	%p13, %r32, 1;
	mov.u32 	%r35, %r12;
	@%p13 bra 	$L__BB3_2;
$L__BB3_16:
	ret;

}
	// .globl	_Z43compute_hh_trafo_cuda_kernel_complex_doubleILj64EEvP7double2PKS0_S3_iii
.visible .entry _Z43compute_hh_trafo_cuda_kernel_complex_doubleILj64EEvP7double2PKS0_S3_iii(
	.param .u64 .ptr .align 1 _Z43compute_hh_trafo_cuda_kernel_complex_doubleILj64EEvP7double2PKS0_S3_iii_param_0,
	.param .u64 .ptr .align 1 _Z43compute_hh_trafo_cuda_kernel_complex_doubleILj64EEvP7double2PKS0_S3_iii_param_1,
	.param .u64 .ptr .align 1 _Z43compute_hh_trafo_cuda_kernel_complex_doubleILj64EEvP7double2PKS0_S3_iii_param_2,
	.param .u32 _Z43compute_hh_trafo_cuda_kernel_complex_doubleILj64EEvP7double2PKS0_S3_iii_param_3,
	.param .u32 _Z43compute_hh_trafo_cuda_kernel_complex_doubleILj64EEvP7double2PKS0_S3_iii_param_4,
	.param .u32 _Z43compute_hh_trafo_cuda_kernel_complex_doubleILj64EEvP7double2PKS0_S3_iii_param_5
)
{
	.reg .pred 	%p<13>;
	.reg .b32 	%r<32>;
	.reg .b64 	%rd<21>;
	.reg .b64 	%fd<70>;
	// demoted variable
	.shared .align 16 .b8 _ZZ43compute_hh_trafo_cuda_kernel_complex_doubleILj64EEvP7double2PKS0_S3_iiiE3q_s[1040];
	// demoted variable
	.shared .align 16 .b8 _ZZ43compute_hh_trafo_cuda_kernel_complex_doubleILj64EEvP7double2PKS0_S3_iiiE6dotp_s[1024];
	ld.param.u64 	%rd8, [_Z43compute_hh_trafo_cuda_kernel_complex_doubleILj64EEvP7double2PKS0_S3_iii_param_0];
	ld.param.u64 	%rd7, [_Z43compute_hh_trafo_cuda_kernel_complex_doubleILj64EEvP7double2PKS0_S3_iii_param_2];
	ld.param.u32 	%r14, [_Z43compute_hh_trafo_cuda_kernel_complex_doubleILj64EEvP7double2PKS0_S3_iii_param_4];
	ld.param.u32 	%r15, [_Z43compute_hh_trafo_cuda_kernel_complex_doubleILj64EEvP7double2PKS0_S3_iii_param_5];
	cvta.to.global.u64 	%rd1, %rd8;
	mov.u32 	%r1, %tid.x;
	mov.u32 	%r16, %ctaid.x;
	add.s32 	%r29, %r15, -1;
	add.s32 	%r17, %r29, %r1;
	mad.lo.s32 	%r31, %r17, %r14, %r16;
	shl.b32 	%r18, %r1, 4;
	mov.u32 	%r19, _ZZ43compute_hh_trafo_cuda_kernel_complex_doubleILj64EEvP7double2PKS0_S3_iiiE3q_s;
	add.s32 	%r4, %r19, %r18;
	mul.wide.s32 	%rd9, %r31, 16;
	add.s64 	%rd10, %rd1, %rd9;
	ld.global.v2.f64 	{%fd11, %fd12}, [%rd10];
	st.shared.v2.f64 	[%r4], {%fd11, %fd12};
	setp.lt.s32 	%p1, %r15, 1;
	@%p1 bra 	$L__BB4_14;
	ld.param.u32 	%r27, [_Z43compute_hh_trafo_cuda_kernel_complex_doubleILj64EEvP7double2PKS0_S3_iii_param_3];
	mul.wide.u32 	%rd11, %r29, 16;
	cvta.to.global.u64 	%rd12, %rd7;
	add.s64 	%rd20, %rd12, %rd11;
	mad.lo.s32 	%r30, %r29, %r27, %r1;
$L__BB4_2:
	setp.ne.s32 	%p2, %r1, 0;
	mul.wide.s32 	%rd13, %r31, 16;
	add.s64 	%rd4, %rd1, %rd13;
	@%p2 bra 	$L__BB4_4;
	ld.global.v2.f64 	{%fd13, %fd14}, [%rd4];
	st.shared.v2.f64 	[_ZZ43compute_hh_trafo_cuda_kernel_complex_doubleILj64EEvP7double2PKS0_S3_iiiE3q_s], {%fd13, %fd14};
$L__BB4_4:
	ld.param.u64 	%rd19, [_Z43compute_hh_trafo_cuda_kernel_complex_doubleILj64EEvP7double2PKS0_S3_iii_param_1];
	setp.gt.u32 	%p3, %r1, 31;
	ld.shared.v2.f64 	{%fd1, %fd2}, [%r4];
	cvta.to.global.u64 	%rd14, %rd19;
	mul.wide.s32 	%rd15, %r30, 16;
	add.s64 	%rd16, %rd14, %rd15;
	ld.global.nc.v2.f64 	{%fd3, %fd4}, [%rd16];
	mul.f64 	%fd15, %fd2, %fd4;
	fma.rn.f64 	%fd16, %fd1, %fd3, %fd15;
	mul.f64 	%fd17, %fd2, %fd3;
	mul.f64 	%fd18, %fd1, %fd4;
	sub.f64 	%fd19, %fd17, %fd18;
	shl.b32 	%r20, %r1, 4;
	mov.u32 	%r21, _ZZ43compute_hh_trafo_cuda_kernel_complex_doubleILj64EEvP7double2PKS0_S3_iiiE6dotp_s;
	add.s32 	%r9, %r21, %r20;
	st.shared.v2.f64 	[%r9], {%fd16, %fd19};
	bar.sync 	0;
	@%p3 bra 	$L__BB4_11;
	setp.gt.u32 	%p4, %r1, 15;
	ld.volatile.shared.f64 	%fd20, [%r9+512];
	ld.volatile.shared.f64 	%fd21, [%r9];
	add.f64 	%fd22, %fd20, %fd21;
	st.volatile.shared.f64 	[%r9], %fd22;
	ld.volatile.shared.f64 	%fd23, [%r9+520];
	ld.volatile.shared.f64 	%fd24, [%r9+8];
	add.f64 	%fd25, %fd23, %fd24;
	st.volatile.shared.f64 	[%r9+8], %fd25;
	@%p4 bra 	$L__BB4_11;
	setp.gt.u32 	%p5, %r1, 7;
	ld.volatile.shared.f64 	%fd26, [%r9+256];
	ld.volatile.shared.f64 	%fd27, [%r9];
	add.f64 	%fd28, %fd26, %fd27;
	st.volatile.shared.f64 	[%r9], %fd28;
	ld.volatile.shared.f64 	%fd29, [%r9+264];
	ld.volatile.shared.f64 	%fd30, [%r9+8];
	add.f64 	%fd31, %fd29, %fd30;
	st.volatile.shared.f64 	[%r9+8], %fd31;
	@%p5 bra 	$L__BB4_11;
	setp.gt.u32 	%p6, %r1, 3;
	ld.volatile.shared.f64 	%fd32, [%r9+128];
	ld.volatile.shared.f64 	%fd33, [%r9];
	add.f64 	%fd34, %fd32, %fd33;
	st.volatile.shared.f64 	[%r9], %fd34;
	ld.volatile.shared.f64 	%fd35, [%r9+136];
	ld.volatile.shared.f64 	%fd36, [%r9+8];
	add.f64 	%fd37, %fd35, %fd36;
	st.volatile.shared.f64 	[%r9+8], %fd37;
	@%p6 bra 	$L__BB4_11;
	setp.gt.u32 	%p7, %r1, 1;
	ld.volatile.shared.f64 	%fd38, [%r9+64];
	ld.volatile.shared.f64 	%fd39, [%r9];
	add.f64 	%fd40, %fd38, %fd39;
	st.volatile.shared.f64 	[%r9], %fd40;
	ld.volatile.shared.f64 	%fd41, [%r9+72];
	ld.volatile.shared.f64 	%fd42, [%r9+8];
	add.f64 	%fd43, %fd41, %fd42;
	st.volatile.shared.f64 	[%r9+8], %fd43;
	@%p7 bra 	$L__BB4_11;
	setp.ne.s32 	%p8, %r1, 0;
	ld.volatile.shared.f64 	%fd44, [%r9+32];
	ld.volatile.shared.f64 	%fd45, [%r9];
	add.f64 	%fd46, %fd44, %fd45;
	st.volatile.shared.f64 	[%r9], %fd46;
	ld.volatile.shared.f64 	%fd47, [%r9+40];
	ld.volatile.shared.f64 	%fd48, [%r9+8];
	add.f64 	%fd49, %fd47, %fd48;
	st.volatile.shared.f64 	[%r9+8], %fd49;
	@%p8 bra 	$L__BB4_11;
	ld.volatile.shared.f64 	%fd50, [_ZZ43compute_hh_trafo_cuda_kernel_complex_doubleILj64EEvP7double2PKS0_S3_iiiE6dotp_s+16];
	ld.volatile.shared.f64 	%fd51, [_ZZ43compute_hh_trafo_cuda_kernel_complex_doubleILj64EEvP7double2PKS0_S3_iiiE6dotp_s];
	add.f64 	%fd52, %fd50, %fd51;
	st.volatile.shared.f64 	[_ZZ43compute_hh_trafo_cuda_kernel_complex_doubleILj64EEvP7double2PKS0_S3_iiiE6dotp_s], %fd52;
	ld.volatile.shared.f64 	%fd53, [_ZZ43compute_hh_trafo_cuda_kernel_complex_doubleILj64EEvP7double2PKS0_S3_iiiE6dotp_s+24];
	ld.volatile.shared.f64 	%fd54, [_ZZ43compute_hh_trafo_cuda_kernel_complex_doubleILj64EEvP7double2PKS0_S3_iiiE6dotp_s+8];
	add.f64 	%fd55, %fd53, %fd54;
	st.volatile.shared.f64 	[_ZZ43compute_hh_trafo_cuda_kernel_complex_doubleILj64EEvP7double2PKS0_S3_iiiE6dotp_s+8], %fd55;
$L__BB4_11:
	mov.u32 	%r22, %ntid.x;
	add.s32 	%r24, %r22, -1;
	setp.ne.s32 	%p9, %r1, %r24;
	bar.sync 	0;
	ld.shared.v2.f64 	{%fd56, %fd57}, [_ZZ43compute_hh_trafo_cuda_kernel_complex_doubleILj64EEvP7double2PKS0_S3_iiiE6dotp_s];
	ld.global.nc.v2.f64 	{%fd58, %fd59}, [%rd20];
	mul.f64 	%fd60, %fd56, %fd58;
	mul.f64 	%fd61, %fd57, %fd59;
	sub.f64 	%fd62, %fd60, %fd61;
	mul.f64 	%fd63, %fd56, %fd59;
	fma.rn.f64 	%fd64, %fd57, %fd58, %fd63;
	mul.f64 	%fd65, %fd3, %fd62;
	mul.f64 	%fd66, %fd64, %fd4;
	sub.f64 	%fd67, %fd65, %fd66;
	mul.f64 	%fd68, %fd3, %fd64;
	fma.rn.f64 	%fd69, %fd62, %fd4, %fd68;
	sub.f64 	%fd9, %fd1, %fd67;
	sub.f64 	%fd10, %fd2, %fd69;
	st.shared.v2.f64 	[%r4+16], {%fd9, %fd10};
	setp.ne.s32 	%p10, %r29, 0;
	and.pred  	%p11, %p10, %p9;
	@%p11 bra 	$L__BB4_13;
	mul.wide.s32 	%rd17, %r31, 16;
	add.s64 	%rd18, %rd1, %rd17;
	st.global.v2.f64 	[%rd18], {%fd9, %fd10};
$L__BB4_13:
	ld.param.u32 	%r28, [_Z43compute_hh_trafo_cuda_kernel_complex_doubleILj64EEvP7double2PKS0_S3_iii_param_3];
	bar.sync 	0;
	sub.s32 	%r31, %r31, %r14;
	sub.s32 	%r30, %r30, %r28;
	add.s32 	%r12, %r29, -1;
	add.s32 	%r26, %r29, 1;
	add.s64 	%rd20, %rd20, -16;
	setp.gt.u32 	%p12, %r26, 1;
	mov.u32 	%r29, %r12;
	@%p12 bra 	$L__BB4_2;
$L__BB4_14:
	ret;

}
	// .globl	_Z43compute_hh_trafo_cuda_kernel_complex_doubleILj32EEvP7double2PKS0_S3_iii
.visible .entry _Z43compute_hh_trafo_cuda_kernel_complex_doubleILj32EEvP7double2PKS0_S3_iii(
	.param .u64 .ptr .align 1 _Z43compute_hh_trafo_cuda_kernel_complex_doubleILj32EEvP7double2PKS0_S3_iii_param_0,
	.param .u64 .ptr .align 1 _Z43compute_hh_trafo_cuda_kernel_complex_doubleILj32EEvP7double2PKS0_S3_iii_param_1,
	.param .u64 .ptr .align 1 _Z43compute_hh_trafo_cuda_kernel_complex_doubleILj32EEvP7double2PKS0_S3_iii_param_2,
	.param .u32 _Z43compute_hh_trafo_cuda_kernel_complex_doubleILj32EEvP7double2PKS0_S3_iii_param_3,
	.param .u32 _Z43compute_hh_trafo_cuda_kernel_complex_doubleILj32EEvP7double2PKS0_S3_iii_param_4,
	.param .u32 _Z43compute_hh_trafo_cuda_kernel_complex_doubleILj32EEvP7double2PKS0_S3_iii_param_5
)
{
	.reg .pred 	%p<12>;
	.reg .b32 	%r<33>;
	.reg .b64 	%rd<21>;
	.reg .b64 	%fd<64>;
	// demoted variable
	.shared .align 16 .b8 _ZZ43compute_hh_trafo_cuda_kernel_complex_doubleILj32EEvP7double2PKS0_S3_iiiE3q_s[528];
	// demoted variable
	.shared .align 16 .b8 _ZZ43compute_hh_trafo_cuda_kernel_complex_doubleILj32EEvP7double2PKS0_S3_iiiE6dotp_s[512];
	ld.param.u64 	%rd8, [_Z43compute_hh_trafo_cuda_kernel_complex_doubleILj32EEvP7double2PKS0_S3_iii_param_0];
	ld.param.u64 	%rd7, [_Z43compute_hh_trafo_cuda_kernel_complex_doubleILj32EEvP7double2PKS0_S3_iii_param_2];
	ld.param.u32 	%r14, [_Z43compute_hh_trafo_cuda_kernel_complex_doubleILj32EEvP7double2PKS0_S3_iii_param_4];
	ld.param.u32 	%r15, [_Z43compute_hh_trafo_cuda_kernel_complex_doubleILj32EEvP7double2PKS0_S3_iii_param_5];
	cvta.to.global.u64 	%rd1, %rd8;
	mov.u32 	%r1, %tid.x;
	mov.u32 	%r16, %ctaid.x;
	add.s32 	%r30, %r15, -1;
	add.s32 	%r17, %r30, %r1;
	mad.lo.s32 	%r32, %r17, %r14, %r16;
	shl.b32 	%r18, %r1, 4;
	mov.u32 	%r19, _ZZ43compute_hh_trafo_cuda_kernel_complex_doubleILj32EEvP7double2PKS0_S3_iiiE3q_s;
	add.s32 	%r4, %r19, %r18;
	mul.wide.s32 	%rd9, %r32, 16;
	add.s64 	%rd10, %rd1, %rd9;
	ld.global.v2.f64 	{%fd11, %fd12}, [%rd10];
	st.shared.v2.f64 	[%r4], {%fd11, %fd12};
	setp.lt.s32 	%p1, %r15, 1;
	@%p1 bra 	$L__BB5_13;
	ld.param.u32 	%r28, [_Z43compute_hh_trafo_cuda_kernel_complex_doubleILj32EEvP7double2PKS0_S3_iii_param_3];
	mul.wide.u32 	%rd11, %r30, 16;
	cvta.to.global.u64 	%rd12, %rd7;
	add.s64 	%rd20, %rd12, %rd11;
	mad.lo.s32 	%r31, %r30, %r28, %r1;
$L__BB5_2:
	setp.ne.s32 	%p2, %r1, 0;
	mul.wide.s32 	%rd13, %r32, 16;
	add.s64 	%rd4, %rd1, %rd13;
	@%p2 bra 	$L__BB5_4;
	ld.global.v2.f64 	{%fd13, %fd14}, [%rd4];
	st.shared.v2.f64 	[_ZZ43compute_hh_trafo_cuda_kernel_complex_doubleILj32EEvP7double2PKS0_S3_iiiE3q_s], {%fd13, %fd14};
$L__BB5_4:
	ld.param.u64 	%rd19, [_Z43compute_hh_trafo_cuda_kernel_complex_doubleILj32EEvP7double2PKS0_S3_iii_param_1];
	and.b32  	%r20, %r1, 1008;
	setp.ne.s32 	%p3, %r20, 0;
	ld.shared.v2.f64 	{%fd1, %fd2}, [%r4];
	cvta.to.global.u64 	%rd14, %rd19;
	mul.wide.s32 	%rd15, %r31, 16;
	add.s64 	%rd16, %rd14, %rd15;
	ld.global.nc.v2.f64 	{%fd3, %fd4}, [%rd16];
	mul.f64 	%fd15, %fd2, %fd4;
	fma.rn.f64 	%fd16, %fd1, %fd3, %fd15;
	mul.f64 	%fd17, %fd2, %fd3;
	mul.f64 	%fd18, %fd1, %fd4;
	sub.f64 	%fd19, %fd17, %fd18;
	shl.b32 	%r21, %r1, 4;
	mov.u32 	%r22, _ZZ43compute_hh_trafo_cuda_kernel_complex_doubleILj32EEvP7double2PKS0_S3_iiiE6dotp_s;
	add.s32 	%r9, %r22, %r21;
	st.shared.v2.f64 	[%r9], {%fd16, %fd19};
	bar.sync 	0;
	@%p3 bra 	$L__BB5_10;
	setp.gt.u32 	%p4, %r1, 7;
	ld.volatile.shared.f64 	%fd20, [%r9+256];
	ld.volatile.shared.f64 	%fd21, [%r9];
	add.f64 	%fd22, %fd20, %fd21;
	st.volatile.shared.f64 	[%r9], %fd22;
	ld.volatile.shared.f64 	%fd23, [%r9+264];
	ld.volatile.shared.f64 	%fd24, [%r9+8];
	add.f64 	%fd25, %fd23, %fd24;
	st.volatile.shared.f64 	[%r9+8], %fd25;
	@%p4 bra 	$L__BB5_10;
	setp.gt.u32 	%p5, %r1, 3;
	ld.volatile.shared.f64 	%fd26, [%r9+128];
	ld.volatile.shared.f64 	%fd27, [%r9];
	add.f64 	%fd28, %fd26, %fd27;
	st.volatile.shared.f64 	[%r9], %fd28;
	ld.volatile.shared.f64 	%fd29, [%r9+136];
	ld.volatile.shared.f64 	%fd30, [%r9+8];
	add.f64 	%fd31, %fd29, %fd30;
	st.volatile.shared.f64 	[%r9+8], %fd31;
	@%p5 bra 	$L__BB5_10;
	setp.gt.u32 	%p6, %r1, 1;
	ld.volatile.shared.f64 	%fd32, [%r9+64];
	ld.volatile.shared.f64 	%fd33, [%r9];
	add.f64 	%fd34, %fd32, %fd33;
	st.volatile.shared.f64 	[%r9], %fd34;
	ld.volatile.shared.f64 	%fd35, [%r9+72];
	ld.volatile.shared.f64 	%fd36, [%r9+8];
	add.f64 	%fd37, %fd35, %fd36;
	st.volatile.shared.f64 	[%r9+8], %fd37;
	@%p6 bra 	$L__BB5_10;
	setp.ne.s32 	%p7, %r1, 0;
	ld.volatile.shared.f64 	%fd38, [%r9+32];
	ld.volatile.shared.f64 	%fd39, [%r9];
	add.f64 	%fd40, %fd38, %fd39;
	st.volatile.shared.f64 	[%r9], %fd40;
	ld.volatile.shared.f64 	%fd41, [%r9+40];
	ld.volatile.shared.f64 	%fd42, [%r9+8];
	add.f64 	%fd43, %fd41, %fd42;
	st.volatile.shared.f64 	[%r9+8], %fd43;
	@%p7 bra 	$L__BB5_10;
	ld.volatile.shared.f64 	%fd44, [_ZZ43compute_hh_trafo_cuda_kernel_complex_doubleILj32EEvP7double2PKS0_S3_iiiE6dotp_s+16];
	ld.volatile.shared.f64 	%fd45, [_ZZ43compute_hh_trafo_cuda_kernel_complex_doubleILj32EEvP7double2PKS0_S3_iiiE6dotp_s];
	add.f64 	%fd46, %fd44, %fd45;
	st.volatile.shared.f64 	[_ZZ43compute_hh_trafo_cuda_kernel_complex_doubleILj32EEvP7double2PKS0_S3_iiiE6dotp_s], %fd46;
	ld.volatile.shared.f64 	%fd47, [_ZZ43compute_hh_trafo_cuda_kernel_complex_doubleILj32EEvP7double2PKS0_S3_iiiE6dotp_s+24];
	ld.volatile.shared.f64 	%fd48, [_ZZ43compute_hh_trafo_cuda_kernel_complex_doubleILj32EEvP7double2PKS0_S3_iiiE6dotp_s+8];
	add.f64 	%fd49, %fd47, %fd48;
	st.volatile.shared.f64 	[_ZZ43compute_hh_trafo_cuda_kernel_complex_doubleILj32EEvP7double2PKS0_S3_iiiE6dotp_s+8], %fd49;
$L__BB5_10:
	mov.u32 	%r23, %ntid.x;
	add.s32 	%r25, %r23, -1;
	setp.ne.s32 	%p8, %r1, %r25;
	bar.sync 	0;
	ld.shared.v2.f64 	{%fd50, %fd51}, [_ZZ43compute_hh_trafo_cuda_kernel_complex_doubleILj32EEvP7double2PKS0_S3_iiiE6dotp_s];
	ld.global.nc.v2.f64 	{%fd52, %fd53}, [%rd20];
	mul.f64 	%fd54, %fd50, %fd52;
	mul.f64 	%fd55, %fd51, %fd53;
	sub.f64 	%fd56, %fd54, %fd55;
	mul.f64 	%fd57, %fd50, %fd53;
	fma.rn.f64 	%fd58, %fd51, %fd52, %fd57;
	mul.f64 	%fd59, %fd3, %fd56;
	mul.f64 	%fd60, %fd58, %fd4;
	sub.f64 	%fd61, %fd59, %fd60;
	mul.f64 	%fd62, %fd3, %fd58;
	fma.rn.f64 	%fd63, %fd56, %fd4, %fd62;
	sub.f64 	%fd9, %fd1, %fd61;
	sub.f64 	%fd10, %fd2, %fd63;
	st.shared.v2.f64 	[%r4+16], {%fd9, %fd10};
	setp.ne.s32 	%p9, %r30, 0;
	and.pred  	%p10, %p9, %p8;
	@%p10 bra 	$L__BB5_12;
	mul.wide.s32 	%rd17, %r32, 16;
	add.s64 	%rd18, %rd1, %rd17;
	st.global.v2.f64 	[%rd18], {%fd9, %fd10};
$L__BB5_12:
	ld.param.u32 	%r29, [_Z43compute_hh_trafo_cuda_kernel_complex_doubleILj32EEvP7double2PKS0_S3_iii_param_3];
	bar.sync 	0;
	sub.s32 	%r32, %r32, %r14;
	sub.s32 	%r31, %r31, %r29;
	add.s32 	%r12, %r30, -1;
	add.s32 	%r27, %r30, 1;
	add.s64 	%rd20, %rd20, -16;
	setp.gt.u32 	%p11, %r27, 1;
	mov.u32 	%r30, %r12;
	@%p11 bra 	$L__BB5_2;
$L__BB5_13:
	ret;

}
	// .globl	_Z43compute_hh_trafo_cuda_kernel_complex_doubleILj16EEvP7double2PKS0_S3_iii
.visible .entry _Z43compute_hh_trafo_cuda_kernel_complex_doubleILj16EEvP7double2PKS0_S3_iii(
	.param .u64 .ptr .align 1 _Z43compute_hh_trafo_cuda_kernel_complex_doubleILj16EEvP7double2PKS0_S3_iii_param_0,
	.param .u64 .ptr .align 1 _Z43compute_hh_trafo_cuda_kernel_complex_doubleILj16EEvP7double2PKS0_S3_iii_param_1,
	.param .u64 .ptr .align 1 _Z43compute_hh_trafo_cuda_kernel_complex_doubleILj16EEvP7double2PKS0_S3_iii_param_2,
	.param .u32 _Z43compute_hh_trafo_cuda_kernel_complex_doubleILj16EEvP7double2PKS0_S3_iii_param_3,
	.param .u32 _Z43compute_hh_trafo_cuda_kernel_complex_doubleILj16EEvP7double2PKS0_S3_iii_param_4,
	.param .u32 _Z43compute_hh_trafo_cuda_kernel_complex_doubleILj16EEvP7double2PKS0_S3_iii_param_5
)
{
	.reg .pred 	%p<11>;
	.reg .b32 	%r<33>;
	.reg .b64 	%rd<21>;
	.reg .b64 	%fd<58>;
	// demoted variable
	.shared .align 16 .b8 _ZZ43compute_hh_trafo_cuda_kernel_complex_doubleILj16EEvP7double2PKS0_S3_iiiE3q_s[272];
	// demoted variable
	.shared .align 16 .b8 _ZZ43compute_hh_trafo_cuda_kernel_complex_doubleILj16EEvP7double2PKS0_S3_iiiE6dotp_s[256];
	ld.param.u64 	%rd8, [_Z43compute_hh_trafo_cuda_kernel_complex_doubleILj16EEvP7double2PKS0_S3_iii_param_0];
	ld.param.u64 	%rd7, [_Z43compute_hh_trafo_cuda_kernel_complex_doubleILj16EEvP7double2PKS0_S3_iii_param_2];
	ld.param.u32 	%r14, [_Z43compute_hh_trafo_cuda_kernel_complex_doubleILj16EEvP7double2PKS0_S3_iii_param_4];
	ld.param.u32 	%r15, [_Z43compute_hh_trafo_cuda_kernel_complex_doubleILj16EEvP7double2PKS0_S3_iii_param_5];
	cvta.to.global.u64 	%rd1, %rd8;
	mov.u32 	%r1, %tid.x;
	mov.u32 	%r16, %ctaid.x;
	add.s32 	%r30, %r15, -1;
	add.s32 	%r17, %r30, %r1;
	mad.lo.s32 	%r32, %r17, %r14, %r16;
	shl.b32 	%r18, %r1, 4;
	mov.u32 	%r19, _ZZ43compute_hh_trafo_cuda_kernel_complex_doubleILj16EEvP7double2PKS0_S3_iiiE3q_s;
	add.s32 	%r4, %r19, %r18;
	mul.wide.s32 	%rd9, %r32, 16;
	add.s64 	%rd10, %rd1, %rd9;
	ld.global.v2.f64 	{%fd11, %fd12}, [%rd10];
	st.shared.v2.f64 	[%r4], {%fd11, %fd12};
	setp.lt.s32 	%p1, %r15, 1;
	@%p1 bra 	$L__BB6_12;
	ld.param.u32 	%r28, [_Z43compute_hh_trafo_cuda_kernel_complex_doubleILj16EEvP7double2PKS0_S3_iii_param_3];
	mul.wide.u32 	%rd11, %r30, 16;
	cvta.to.global.u64 	%rd12, %rd7;
	add.s64 	%rd20, %rd12, %rd11;
	mad.lo.s32 	%r31, %r30, %r28, %r1;
$L__BB6_2:
	setp.ne.s32 	%p2, %r1, 0;
	mul.wide.s32 	%rd13, %r32, 16;
	add.s64 	%rd4, %rd1, %rd13;
	@%p2 bra 	$L__BB6_4;
	ld.global.v2.f64 	{%fd13, %fd14}, [%rd4];
	st.shared.v2.f64 	[_ZZ43compute_hh_trafo_cuda_kernel_complex_doubleILj16EEvP7double2PKS0_S3_iiiE3q_s], {%fd13, %fd14};
$L__BB6_4:
	ld.param.u64 	%rd19, [_Z43compute_hh_trafo_cuda_kernel_complex_doubleILj16EEvP7double2PKS0_S3_iii_param_1];
	and.b32  	%r20, %r1, 1016;
	setp.ne.s32 	%p3, %r20, 0;
	ld.shared.v2.f64 	{%fd1, %fd2}, [%r4];
	cvta.to.global.u64 	%rd14, %rd19;
	mul.wide.s32 	%rd15, %r31, 16;
	add.s64 	%rd16, %rd14, %rd15;
	ld.global.nc.v2.f64 	{%fd3, %fd4}, [%rd16];
	mul.f64 	%fd15, %fd2, %fd4;
	fma.rn.f64 	%fd16, %fd1, %fd3, %fd15;
	mul.f64 	%fd17, %fd2, %fd3;
	mul.f64 	%fd18, %fd1, %fd4;
	sub.f64 	%fd19, %fd17, %fd18;
	shl.b32 	%r21, %r1, 4;
	mov.u32 	%r22, _ZZ43compute_hh_trafo_cuda_kernel_complex_doubleILj16EEvP7double2PKS0_S3_iiiE6dotp_s;
	add.s32 	%r9, %r22, %r21;
	st.shared.v2.f64 	[%r9], {%fd16, %fd19};
	bar.sync 	0;
	@%p3 bra 	$L__BB6_9;
	setp.gt.u32 	%p4, %r1, 3;
	ld.volatile.shared.f64 	%fd20, [%r9+128];
	ld.volatile.shared.f64 	%fd21, [%r9];
	add.f64 	%fd22, %fd20, %fd21;
	st.volatile.shared.f64 	[%r9], %fd22;
	ld.volatile.shared.f64 	%fd23, [%r9+136];
	ld.volatile.shared.f64 	%fd24, [%r9+8];
	add.f64 	%fd25, %fd23, %fd24;
	st.volatile.shared.f64 	[%r9+8], %fd25;
	@%p4 bra 	$L__BB6_9;
	setp.gt.u32 	%p5, %r1, 1;
	ld.volatile.shared.f64 	%fd26, [%r9+64];
	ld.volatile.shared.f64 	%fd27, [%r9];
	add.f64 	%fd28, %fd26, %fd27;
	st.volatile.shared.f64 	[%r9], %fd28;
	ld.volatile.shared.f64 	%fd29, [%r9+72];
	ld.volatile.shared.f64 	%fd30, [%r9+8];
	add.f64 	%fd31, %fd29, %fd30;
	st.volatile.shared.f64 	[%r9+8], %fd31;
	@%p5 bra 	$L__BB6_9;
	setp.ne.s32 	%p6, %r1, 0;
	ld.volatile.shared.f64 	%fd32, [%r9+32];
	ld.volatile.shared.f64 	%fd33, [%r9];
	add.f64 	%fd34, %fd32, %fd33;
	st.volatile.shared.f64 	[%r9], %fd34;
	ld.volatile.shared.f64 	%fd35, [%r9+40];
	ld.volatile.shared.f64 	%fd36, [%r9+8];
	add.f64 	%fd37, %fd35, %fd36;
	st.volatile.shared.f64 	[%r9+8], %fd37;
	@%p6 bra 	$L__BB6_9;
	ld.volatile.shared.f64 	%fd38, [_ZZ43compute_hh_trafo_cuda_kernel_complex_doubleILj16EEvP7double2PKS0_S3_iiiE6dotp_s+16];
	ld.volatile.shared.f64 	%fd39, [_ZZ43compute_hh_trafo_cuda_kernel_complex_doubleILj16EEvP7double2PKS0_S3_iiiE6dotp_s];
	add.f64 	%fd40, %fd38, %fd39;
	st.volatile.shared.f64 	[_ZZ43compute_hh_trafo_cuda_kernel_complex_doubleILj16EEvP7double2PKS0_S3_iiiE6dotp_s], %fd40;
	ld.volatile.shared.f64 	%fd41, [_ZZ43compute_hh_trafo_cuda_kernel_complex_doubleILj16EEvP7double2PKS0_S3_iiiE6dotp_s+24];
	ld.volatile.shared.f64 	%fd42, [_ZZ43compute_hh_trafo_cuda_kernel_complex_doubleILj16EEvP7double2PKS0_S3_iiiE6dotp_s+8];
	add.f64 	%fd43, %fd41, %fd42;
	st.volatile.shared.f64 	[_ZZ43compute_hh_trafo_cuda_kernel_complex_doubleILj16EEvP7double2PKS0_S3_iiiE6dotp_s+8], %fd43;
$L__BB6_9:
	mov.u32 	%r23, %ntid.x;
	add.s32 	%r25, %r23, -1;
	setp.ne.s32 	%p7, %r1, %r25;
	bar.sync 	0;
	ld.shared.v2.f64 	{%fd44, %fd45}, [_ZZ43compute_hh_trafo_cuda_kernel_complex_doubleILj16EEvP7double2PKS0_S3_iiiE6dotp_s];
	ld.global.nc.v2.f64 	{%fd46, %fd47}, [%rd20];
	mul.f64 	%fd48, %fd44, %fd46;
	mul.f64 	%fd49, %fd45, %fd47;
	sub.f64 	%fd50, %fd48, %fd49;
	mul.f64 	%fd51, %fd44, %fd47;
	fma.rn.f64 	%fd52, %fd45, %fd46, %fd51;
	mul.f64 	%fd53, %fd3, %fd50;
	mul.f64 	%fd54, %fd52, %fd4;
	sub.f64 	%fd55, %fd53, %fd54;
	mul.f64 	%fd56, %fd3, %fd52;
	fma.rn.f64 	%fd57, %fd50, %fd4, %fd56;
	sub.f64 	%fd9, %fd1, %fd55;
	sub.f64 	%fd10, %fd2, %fd57;
	st.shared.v2.f64 	[%r4+16], {%fd9, %fd10};
	setp.ne.s32 	%p8, %r30, 0;
	and.pred  	%p9, %p8, %p7;
	@%p9 bra 	$L__BB6_11;
	mul.wide.s32 	%rd17, %r32, 16;
	add.s64 	%rd18, %rd1, %rd17;
	st.global.v2.f64 	[%rd18], {%fd9, %fd10};
$L__BB6_11:
	ld.param.u32 	%r29, [_Z43compute_hh_trafo_cuda_kernel_complex_doubleILj16EEvP7double2PKS0_S3_iii_param_3];
	bar.sync 	0;
	sub.s32 	%r32, %r32, %r14;
	sub.s32 	%r31, %r31, %r29;
	add.s32 	%r12, %r30, -1;
	add.s32 	%r27, %r30, 1;
	add.s64 	%rd20, %rd20, -16;
	setp.gt.u32 	%p10, %r27, 1;
	mov.u32 	%r30, %r12;
	@%p10 bra 	$L__BB6_2;
$L__BB6_12:
	ret;

}
	// .globl	_Z43compute_hh_trafo_cuda_kernel_complex_doubleILj8EEvP7double2PKS0_S3_iii
.visible .entry _Z43compute_hh_trafo_cuda_kernel_complex_doubleILj8EEvP7double2PKS0_S3_iii(
	.param .u64 .ptr .align 1 _Z43compute_hh_trafo_cuda_kernel_complex_doubleILj8EEvP7double2PKS0_S3_iii_param_0,
	.param .u64 .ptr .align 1 _Z43compute_hh_trafo_cuda_kernel_complex_doubleILj8EEvP7double2PKS0_S3_iii_param_1,
	.param .u64 .ptr .align 1 _Z43compute_hh_trafo_cuda_kernel_complex_doubleILj8EEvP7double2PKS0_S3_iii_param_2,
	.param .u32 _Z43compute_hh_trafo_cuda_kernel_complex_doubleILj8EEvP7double2PKS0_S3_iii_param_3,
	.param .u32 _Z43compute_hh_trafo_cuda_kernel_complex_doubleILj8EEvP7double2PKS0_S3_iii_param_4,
	.param .u32 _Z43compute_hh_trafo_cuda_kernel_complex_doubleILj8EEvP7double2PKS0_S3_iii_param_5
)
{
	.reg .pred 	%p<27>;
	.reg .b32 	%r<59>;
	.reg .b64 	%rd<37>;
	.reg .b64 	%fd<154>;
	// demoted variable
	.shared .align 16 .b8 _ZZ43compute_hh_trafo_cuda_kernel_complex_doubleILj8EEvP7double2PKS0_S3_iiiE3q_s[144];
	// demoted variable
	.shared .align 16 .b8 _ZZ43compute_hh_trafo_cuda_kernel_complex_doubleILj8EEvP7double2PKS0_S3_iiiE6dotp_s[128];
	ld.param.u64 	%rd10, [_Z43compute_hh_trafo_cuda_kernel_complex_doubleILj8EEvP7double2PKS0_S3_iii_param_0];
	ld.param.u64 	%rd11, [_Z43compute_hh_trafo_cuda_kernel_complex_doubleILj8EEvP7double2PKS0_S3_iii_param_1];
	ld.param.u32 	%r29, [_Z43compute_hh_trafo_cuda_kernel_complex_doubleILj8EEvP7double2PKS0_S3_iii_param_3];
	ld.param.u32 	%r30, [_Z43compute_hh_trafo_cuda_kernel_complex_doubleILj8EEvP7double2PKS0_S3_iii_param_4];
	ld.param.u32 	%r56, [_Z43compute_hh_trafo_cuda_kernel_complex_doubleILj8EEvP7double2PKS0_S3_iii_param_5];
	cvta.to.global.u64 	%rd1, %rd11;
	cvta.to.global.u64 	%rd2, %rd10;
	mov.u32 	%r1, %tid.x;
	mov.u32 	%r32, %ctaid.x;
	add.s32 	%r3, %r56, -1;
	add.s32 	%r33, %r3, %r1;
	mad.lo.s32 	%r58, %r33, %r30, %r32;
	mad.lo.s32 	%r57, %r3, %r29, %r1;
	shl.b32 	%r34, %r1, 4;
	mov.u32 	%r35, _ZZ43compute_hh_trafo_cuda_kernel_complex_doubleILj8EEvP7double2PKS0_S3_iiiE3q_s;
	add.s32 	%r5, %r35, %r34;
	mul.wide.s32 	%rd12, %r58, 16;
	add.s64 	%rd3, %rd2, %rd12;
	ld.global.v2.f64 	{%fd153, %fd152}, [%rd3];
	st.shared.v2.f64 	[%r5], {%fd153, %fd152};
	setp.lt.s32 	%p1, %r56, 1;
	@%p1 bra 	$L__BB7_30;
	mov.u32 	%r37, _ZZ43compute_hh_trafo_cuda_kernel_complex_doubleILj8EEvP7double2PKS0_S3_iiiE6dotp_s;
	add.s32 	%r6, %r37, %r34;
	and.b32  	%r7, %r1, 1020;
	mov.u32 	%r38, %ntid.x;
	add.s32 	%r8, %r38, -1;
	and.b32  	%r39, %r56, 1;
	setp.eq.b32 	%p2, %r39, 1;
	not.pred 	%p3, %p2;
	@%p3 bra 	$L__BB7_11;
	setp.ne.s32 	%p4, %r1, 0;
	@%p4 bra 	$L__BB7_4;
	st.shared.v2.f64 	[_ZZ43compute_hh_trafo_cuda_kernel_complex_doubleILj8EEvP7double2PKS0_S3_iiiE3q_s], {%fd153, %fd152};
	ld.shared.v2.f64 	{%fd153, %fd152}, [%r5];
$L__BB7_4:
	setp.ne.s32 	%p5, %r7, 0;
	mul.wide.s32 	%rd13, %r57, 16;
	add.s64 	%rd14, %rd1, %rd13;
	ld.global.nc.v2.f64 	{%fd9, %fd10}, [%rd14];
	mul.f64 	%fd37, %fd152, %fd10;
	fma.rn.f64 	%fd38, %fd153, %fd9, %fd37;
	mul.f64 	%fd39, %fd152, %fd9;
	mul.f64 	%fd40, %fd153, %fd10;
	sub.f64 	%fd41, %fd39, %fd40;
	st.shared.v2.f64 	[%r6], {%fd38, %fd41};
	bar.sync 	0;
	@%p5 bra 	$L__BB7_8;
	setp.gt.u32 	%p6, %r1, 1;
	ld.volatile.shared.f64 	%fd42, [%r6+64];
	ld.volatile.shared.f64 	%fd43, [%r6];
	add.f64 	%fd44, %fd42, %fd43;
	st.volatile.shared.f64 	[%r6], %fd44;
	ld.volatile.shared.f64 	%fd45, [%r6+72];
	ld.volatile.shared.f64 	%fd46, [%r6+8];
	add.f64 	%fd47, %fd45, %fd46;
	st.volatile.shared.f64 	[%r6+8], %fd47;
	@%p6 bra 	$L__BB7_8;
	setp.ne.s32 	%p7, %r1, 0;
	ld.volatile.shared.f64 	%fd48, [%r6+32];
	ld.volatile.shared.f64 	%fd49, [%r6];
	add.f64 	%fd50, %fd48, %fd49;
	st.volatile.shared.f64 	[%r6], %fd50;
	ld.volatile.shared.f64 	%fd51, [%r6+40];
	ld.volatile.shared.f64 	%fd52, [%r6+8];
	add.f64 	%fd53, %fd51, %fd52;
	st.volatile.shared.f64 	[%r6+8], %fd53;
	@%p7 bra 	$L__BB7_8;
	ld.volatile.shared.f64 	%fd54, [_ZZ43compute_hh_trafo_cuda_kernel_complex_doubleILj8EEvP7double2PKS0_S3_iiiE6dotp_s+16];
	ld.volatile.shared.f64 	%fd55, [_ZZ43compute_hh_trafo_cuda_kernel_complex_doubleILj8EEvP7double2PKS0_S3_iiiE6dotp_s];
	add.f64 	%fd56, %fd54, %fd55;
	st.volatile.shared.f64 	[_ZZ43compute_hh_trafo_cuda_kernel_complex_doubleILj8EEvP7double2PKS0_S3_iiiE6dotp_s], %fd56;
	ld.volatile.shared.f64 	%fd57, [_ZZ43compute_hh_trafo_cuda_kernel_complex_doubleILj8EEvP7double2PKS0_S3_iiiE6dotp_s+24];
	ld.volatile.shared.f64 	%fd58, [_ZZ43compute_hh_trafo_cuda_kernel_complex_doubleILj8EEvP7double2PKS0_S3_iiiE6dotp_s+8];
	add.f64 	%fd59, %fd57, %fd58;
	st.volatile.shared.f64 	[_ZZ43compute_hh_trafo_cuda_kernel_complex_doubleILj8EEvP7double2PKS0_S3_iiiE6dotp_s+8], %fd59;
$L__BB7_8:
	ld.param.u64 	%rd33, [_Z43compute_hh_trafo_cuda_kernel_complex_doubleILj8EEvP7double2PKS0_S3_iii_param_2];
	setp.ne.s32 	%p8, %r1, %r8;
	bar.sync 	0;
	ld.shared.v2.f64 	{%fd60, %fd61}, [_ZZ43compute_hh_trafo_cuda_kernel_complex_doubleILj8EEvP7double2PKS0_S3_iiiE6dotp_s];
	cvta.to.global.u64 	%rd15, %rd33;
	mul.wide.u32 	%rd16, %r3, 16;
	add.s64 	%rd17, %rd15, %rd16;
	ld.global.nc.v2.f64 	{%fd62, %fd63}, [%rd17];
	mul.f64 	%fd64, %fd60, %fd62;
	mul.f64 	%fd65, %fd61, %fd63;
	sub.f64 	%fd66, %fd64, %fd65;
	mul.f64 	%fd67, %fd60, %fd63;
	fma.rn.f64 	%fd68, %fd61, %fd62, %fd67;
	mul.f64 	%fd69, %fd9, %fd66;
	mul.f64 	%fd70, %fd68, %fd10;
	sub.f64 	%fd71, %fd69, %fd70;
	mul.f64 	%fd72, %fd9, %fd68;
	fma.rn.f64 	%fd73, %fd66, %fd10, %fd72;
	sub.f64 	%fd15, %fd153, %fd71;
	sub.f64 	%fd16, %fd152, %fd73;
	st.shared.v2.f64 	[%r5+16], {%fd15, %fd16};
	setp.ne.s32 	%p9, %r56, 1;
	and.pred  	%p10, %p9, %p8;
	@%p10 bra 	$L__BB7_10;
	st.global.v2.f64 	[%rd3], {%fd15, %fd16};
$L__BB7_10:
	bar.sync 	0;
	sub.s32 	%r58, %r58, %r30;
	sub.s32 	%r57, %r57, %r29;
	mov.u32 	%r56, %r3;
$L__BB7_11:
	setp.eq.s32 	%p11, %r3, 0;
	@%p11 bra 	$L__BB7_30;
	ld.param.u64 	%rd34, [_Z43compute_hh_trafo_cuda_kernel_complex_doubleILj8EEvP7double2PKS0_S3_iii_param_2];
	add.s32 	%r55, %r56, -1;
	mul.wide.u32 	%rd18, %r55, 16;
	cvta.to.global.u64 	%rd19, %rd34;
	add.s64 	%rd36, %rd19, %rd18;
	sub.s32 	%r54, %r57, %r29;
	sub.s32 	%r53, %r58, %r30;
$L__BB7_13:
	setp.ne.s32 	%p12, %r1, 0;
	mul.wide.s32 	%rd20, %r58, 16;
	add.s64 	%rd6, %rd2, %rd20;
	@%p12 bra 	$L__BB7_15;
	ld.global.v2.f64 	{%fd74, %fd75}, [%rd6];
	st.shared.v2.f64 	[_ZZ43compute_hh_trafo_cuda_kernel_complex_doubleILj8EEvP7double2PKS0_S3_iiiE3q_s], {%fd74, %fd75};
$L__BB7_15:
	and.b32  	%r41, %r1, 1020;
	setp.ne.s32 	%p13, %r41, 0;
	ld.shared.v2.f64 	{%fd17, %fd18}, [%r5];
	mul.wide.s32 	%rd21, %r57, 16;
	add.s64 	%rd22, %rd1, %rd21;
	ld.global.nc.v2.f64 	{%fd19, %fd20}, [%rd22];
	mul.f64 	%fd76, %fd18, %fd20;
	fma.rn.f64 	%fd77, %fd17, %fd19, %fd76;
	mul.f64 	%fd78, %fd18, %fd19;
	mul.f64 	%fd79, %fd17, %fd20;
	sub.f64 	%fd80, %fd78, %fd79;
	st.shared.v2.f64 	[%r6], {%fd77, %fd80};
	bar.sync 	0;
	@%p13 bra 	$L__BB7_19;
	setp.gt.u32 	%p14, %r1, 1;
	ld.volatile.shared.f64 	%fd81, [%r6+64];
	ld.volatile.shared.f64 	%fd82, [%r6];
	add.f64 	%fd83, %fd81, %fd82;
	st.volatile.shared.f64 	[%r6], %fd83;
	ld.volatile.shared.f64 	%fd84, [%r6+72];
	ld.volatile.shared.f64 	%fd85, [%r6+8];
	add.f64 	%fd86, %fd84, %fd85;
	st.volatile.shared.f64 	[%r6+8], %fd86;
	@%p14 bra 	$L__BB7_19;
	setp.ne.s32 	%p15, %r1, 0;
	ld.volatile.shared.f64 	%fd87, [%r6+32];
	ld.volatile.shared.f64 	%fd88, [%r6];
	add.f64 	%fd89, %fd87, %fd88;
	st.volatile.shared.f64 	[%r6], %fd89;
	ld.volatile.shared.f64 	%fd90, [%r6+40];
	ld.volatile.shared.f64 	%fd91, [%r6+8];
	add.f64 	%fd92, %fd90, %fd91;
	st.volatile.shared.f64 	[%r6+8], %fd92;
	@%p15 bra 	$L__BB7_19;
	ld.volatile.shared.f64 	%fd93, [_ZZ43compute_hh_trafo_cuda_kernel_complex_doubleILj8EEvP7double2PKS0_S3_iiiE6dotp_s+16];
	ld.volatile.shared.f64 	%fd94, [_ZZ43compute_hh_trafo_cuda_kernel_complex_doubleILj8EEvP7double2PKS0_S3_iiiE6dotp_s];
	add.f64 	%fd95, %fd93, %fd94;
	st.volatile.shared.f64 	[_ZZ43compute_hh_trafo_cuda_kernel_complex_doubleILj8EEvP7double2PKS0_S3_iiiE6dotp_s], %fd95;
	ld.volatile.shared.f64 	%fd96, [_ZZ43compute_hh_trafo_cuda_kernel_complex_doubleILj8EEvP7double2PKS0_S3_iiiE6dotp_s+24];
	ld.volatile.shared.f64 	%fd97, [_ZZ43compute_hh_trafo_cuda_kernel_complex_doubleILj8EEvP7double2PKS0_S3_iiiE6dotp_s+8];
	add.f64 	%fd98, %fd96, %fd97;
	st.volatile.shared.f64 	[_ZZ43compute_hh_trafo_cuda_kernel_complex_doubleILj8EEvP7double2PKS0_S3_iiiE6dotp_s+8], %fd98;
$L__BB7_19:
	setp.ne.s32 	%p16, %r1, %r8;
	bar.sync 	0;
	ld.shared.v2.f64 	{%fd99, %fd100}, [_ZZ43compute_hh_trafo_cuda_kernel_complex_doubleILj8EEvP7double2PKS0_S3_iiiE6dotp_s];
	ld.global.nc.v2.f64 	{%fd101, %fd102}, [%rd36];
	mul.f64 	%fd103, %fd99, %fd101;
	mul.f64 	%fd104, %fd100, %fd102;
	sub.f64 	%fd105, %fd103, %fd104;
	mul.f64 	%fd106, %fd99, %fd102;
	fma.rn.f64 	%fd107, %fd100, %fd101, %fd106;
	mul.f64 	%fd108, %fd19, %fd105;
	mul.f64 	%fd109, %fd107, %fd20;
	sub.f64 	%fd110, %fd108, %fd109;
	mul.f64 	%fd111, %fd19, %fd107;
	fma.rn.f64 	%fd112, %fd105, %fd20, %fd111;
	sub.f64 	%fd25, %fd17, %fd110;
	sub.f64 	%fd26, %fd18, %fd112;
	st.shared.v2.f64 	[%r5+16], {%fd25, %fd26};
	setp.ne.s32 	%p17, %r55, 0;
	and.pred  	%p18, %p17, %p16;
	@%p18 bra 	$L__BB7_21;
	mul.wide.s32 	%rd23, %r58, 16;
	add.s64 	%rd24, %rd2, %rd23;
	st.global.v2.f64 	[%rd24], {%fd25, %fd26};
$L__BB7_21:
	setp.ne.s32 	%p19, %r1, 0;
	bar.sync 	0;
	mul.wide.s32 	%rd25, %r53, 16;
	add.s64 	%rd7, %rd2, %rd25;
	@%p19 bra 	$L__BB7_23;
	ld.global.v2.f64 	{%fd113, %fd114}, [%rd7];
	st.shared.v2.f64 	[_ZZ43compute_hh_trafo_cuda_kernel_complex_doubleILj8EEvP7double2PKS0_S3_iiiE3q_s], {%fd113, %fd114};
$L__BB7_23:
	and.b32  	%r43, %r1, 1020;
	setp.ne.s32 	%p20, %r43, 0;
	ld.shared.v2.f64 	{%fd27, %fd28}, [%r5];
	mul.wide.s32 	%rd26, %r54, 16;
	add.s64 	%rd27, %rd1, %rd26;
	ld.global.nc.v2.f64 	{%fd29, %fd30}, [%rd27];
	mul.f64 	%fd115, %fd28, %fd30;
	fma.rn.f64 	%fd116, %fd27, %fd29, %fd115;
	mul.f64 	%fd117, %fd28, %fd29;
	mul.f64 	%fd118, %fd27, %fd30;
	sub.f64 	%fd119, %fd117, %fd118;
	st.shared.v2.f64 	[%r6], {%fd116, %fd119};
	bar.sync 	0;
	@%p20 bra 	$L__BB7_27;
	setp.gt.u32 	%p21, %r1, 1;
	ld.volatile.shared.f64 	%fd120, [%r6+64];
	ld.volatile.shared.f64 	%fd121, [%r6];
	add.f64 	%fd122, %fd120, %fd121;
	st.volatile.shared.f64 	[%r6], %fd122;
	ld.volatile.shared.f64 	%fd123, [%r6+72];
	ld.volatile.shared.f64 	%fd124, [%r6+8];
	add.f64 	%fd125, %fd123, %fd124;
	st.volatile.shared.f64 	[%r6+8], %fd125;
	@%p21 bra 	$L__BB7_27;
	setp.ne.s32 	%p22, %r1, 0;
	ld.volatile.shared.f64 	%fd126, [%r6+32];
	ld.volatile.shared.f64 	%fd127, [%r6];
	add.f64 	%fd128, %fd126, %fd127;
	st.volatile.shared.f64 	[%r6], %fd128;
	ld.volatile.shared.f64 	%fd129, [%r6+40];
	ld.volatile.shared.f64 	%fd130, [%r6+8];
	add.f64 	%fd131, %fd129, %fd130;
	st.volatile.shared.f64 	[%r6+8], %fd131;
	@%p22 bra 	$L__BB7_27;
	ld.volatile.shared.f64 	%fd132, [_ZZ43compute_hh_trafo_cuda_kernel_complex_doubleILj8EEvP7double2PKS0_S3_iiiE6dotp_s+16];
	ld.volatile.shared.f64 	%fd133, [_ZZ43compute_hh_trafo_cuda_kernel_complex_doubleILj8EEvP7double2PKS0_S3_iiiE6dotp_s];
	add.f64 	%fd134, %fd132, %fd133;
	st.volatile.shared.f64 	[_ZZ43compute_hh_trafo_cuda_kernel_complex_doubleILj8EEvP7double2PKS0_S3_iiiE6dotp_s], %fd134;
	ld.volatile.shared.f64 	%fd135, [_ZZ43compute_hh_trafo_cuda_kernel_complex_doubleILj8EEvP7double2PKS0_S3_iiiE6dotp_s+24];
	ld.volatile.shared.f64 	%fd136, [_ZZ43compute_hh_trafo_cuda_kernel_complex_doubleILj8EEvP7double2PKS0_S3_iiiE6dotp_s+8];
	add.f64 	%fd137, %fd135, %fd136;
	st.volatile.shared.f64 	[_ZZ43compute_hh_trafo_cuda_kernel_complex_doubleILj8EEvP7double2PKS0_S3_iiiE6dotp_s+8], %fd137;
$L__BB7_27:
	ld.param.u64 	%rd35, [_Z43compute_hh_trafo_cuda_kernel_complex_doubleILj8EEvP7double2PKS0_S3_iii_param_2];
	setp.ne.s32 	%p23, %r1, %r8;
	bar.sync 	0;
	ld.shared.v2.f64 	{%fd138, %fd139}, [_ZZ43compute_hh_trafo_cuda_kernel_complex_doubleILj8EEvP7double2PKS0_S3_iiiE6dotp_s];
	add.s32 	%r45, %r55, -1;
	cvta.to.global.u64 	%rd28, %rd35;
	mul.wide.u32 	%rd29, %r45, 16;
	add.s64 	%rd30, %rd28, %rd29;
	ld.global.nc.v2.f64 	{%fd140, %fd141}, [%rd30];
	mul.f64 	%fd142, %fd138, %fd140;
	mul.f64 	%fd143, %fd139, %fd141;
	sub.f64 	%fd144, %fd142, %fd143;
	mul.f64 	%fd145, %fd138, %fd141;
	fma.rn.f64 	%fd146, %fd139, %fd140, %fd145;
	mul.f64 	%fd147, %fd29, %fd144;
	mul.f64 	%fd148, %fd146, %fd30;
	sub.f64 	%fd149, %fd147, %fd148;
	mul.f64 	%fd150, %fd29, %fd146;
	fma.rn.f64 	%fd151, %fd144, %fd30, %fd150;
	sub.f64 	%fd35, %fd27, %fd149;
	sub.f64 	%fd36, %fd28, %fd151;
	st.shared.v2.f64 	[%r5+16], {%fd35, %fd36};
	setp.ne.s32 	%p24, %r56, 2;
	and.pred  	%p25, %p24, %p23;
	@%p25 bra 	$L__BB7_29;
	mul.wide.s32 	%rd31, %r53, 16;
	add.s64 	%rd32, %rd2, %rd31;
	st.global.v2.f64 	[%rd32], {%fd35, %fd36};
$L__BB7_29:
	bar.sync 	0;
	sub.s32 	%r46, %r58, %r30;
	sub.s32 	%r58, %r46, %r30;
	sub.s32 	%r47, %r57, %r29;
	sub.s32 	%r57, %r47, %r29;
	add.s32 	%r55, %r55, -2;
	add.s64 	%rd36, %rd36, -32;
	shl.b32 	%r48, %r29, 1;
	sub.s32 	%r54, %r54, %r48;
	shl.b32 	%r49, %r30, 1;
	sub.s32 	%r53, %r53, %r49;
	add.s32 	%r28, %r56, -2;
	setp.gt.u32 	%p26, %r56, 2;
	mov.u32 	%r56, %r28;
	@%p26 bra 	$L__BB7_13;
$L__BB7_30:
	ret;

}
	// .globl	_Z43compute_hh_trafo_cuda_kernel_complex_doubleILj4EEvP7double2PKS0_S3_iii
.visible .entry _Z43compute_hh_trafo_cuda_kernel_complex_doubleILj4EEvP7double2PKS0_S3_iii(
	.param .u64 .ptr .align 1 _Z43compute_hh_trafo_cuda_kernel_complex_doubleILj4EEvP7double2PKS0_S3_iii_param_0,
	.param .u64 .ptr .align 1 _Z43compute_hh_trafo_cuda_kernel_complex_doubleILj4EEvP7double2PKS0_S3_iii_param_1,
	.param .u64 .ptr .align 1 _Z43compute_hh_trafo_cuda_kernel_complex_doubleILj4EEvP7double2PKS0_S3_iii_param_2,
	.param .u32 _Z43compute_hh_trafo_cuda_kernel_complex_doubleILj4EEvP7double2PKS0_S3_iii_param_3,
	.param .u32 _Z43compute_hh_trafo_cuda_kernel_complex_doubleILj4EEvP7double2PKS0_S3_iii_param_4,
	.param .u32 _Z43compute_hh_trafo_cuda_kernel_complex_doubleILj4EEvP7double2PKS0_S3_iii_param_5
)
{
	.reg .pred 	%p<24>;
	.reg .b32 	%r<65>;
	.reg .b64 	%rd<37>;
	.reg .b64 	%fd<136>;
	// demoted variable
	.shared .align 16 .b8 _ZZ43compute_hh_trafo_cuda_kernel_complex_doubleILj4EEvP7double2PKS0_S3_iiiE3q_s[80];
	// demoted variable
	.shared .align 16 .b8 _ZZ43compute_hh_trafo_cuda_kernel_complex_doubleILj4EEvP7double2PKS0_S3_iiiE6dotp_s[64];
	ld.param.u64 	%rd10, [_Z43compute_hh_trafo_cuda_kernel_complex_doubleILj4EEvP7double2PKS0_S3_iii_param_0];
	ld.param.u64 	%rd11, [_Z43compute_hh_trafo_cuda_kernel_complex_doubleILj4EEvP7double2PKS0_S3_iii_param_1];
	ld.param.u32 	%r31, [_Z43compute_hh_trafo_cuda_kernel_complex_doubleILj4EEvP7double2PKS0_S3_iii_param_3];
	ld.param.u32 	%r32, [_Z43compute_hh_trafo_cuda_kernel_complex_doubleILj4EEvP7double2PKS0_S3_iii_param_4];
	ld.param.u32 	%r62, [_Z43compute_hh_trafo_cuda_kernel_complex_doubleILj4EEvP7double2PKS0_S3_iii_param_5];
	cvta.to.global.u64 	%rd1, %rd11;
	cvta.to.global.u64 	%rd2, %rd10;
	mov.u32 	%r1, %tid.x;
	mov.u32 	%r34, %ctaid.x;
	add.s32 	%r3, %r62, -1;
	add.s32 	%r35, %r3, %r1;
	mad.lo.s32 	%r64, %r35, %r32, %r34;
	mad.lo.s32 	%r63, %r3, %r31, %r1;
	shl.b32 	%r36, %r1, 4;
	mov.u32 	%r37, _ZZ43compute_hh_trafo_cuda_kernel_complex_doubleILj4EEvP7double2PKS0_S3_iiiE3q_s;
	add.s32 	%r5, %r37, %r36;
	mul.wide.s32 	%rd12, %r64, 16;
	add.s64 	%rd3, %rd2, %rd12;
	ld.global.v2.f64 	{%fd135, %fd134}, [%rd3];
	st.shared.v2.f64 	[%r5], {%fd135, %fd134};
	setp.lt.s32 	%p1, %r62, 1;
	@%p1 bra 	$L__BB8_27;
	mov.u32 	%r39, _ZZ43compute_hh_trafo_cuda_kernel_complex_doubleILj4EEvP7double2PKS0_S3_iiiE6dotp_s;
	add.s32 	%r6, %r39, %r36;
	and.b32  	%r7, %r1, 1022;
	mov.u32 	%r40, %ntid.x;
	add.s32 	%r8, %r40, -1;
	and.b32  	%r41, %r62, 1;
	setp.eq.b32 	%p2, %r41, 1;
	not.pred 	%p3, %p2;
	@%p3 bra 	$L__BB8_10;
	setp.ne.s32 	%p4, %r1, 0;
	@%p4 bra 	$L__BB8_4;
	st.shared.v2.f64 	[_ZZ43compute_hh_trafo_cuda_kernel_complex_doubleILj4EEvP7double2PKS0_S3_iiiE3q_s], {%fd135, %fd134};
	ld.shared.v2.f64 	{%fd135, %fd134}, [%r5];
$L__BB8_4:
	setp.ne.s32 	%p5, %r7, 0;
	mul.wide.s32 	%rd13, %r63, 16;
	add.s64 	%rd14, %rd1, %rd13;
	ld.global.nc.v2.f64 	{%fd9, %fd10}, [%rd14];
	mul.f64 	%fd37, %fd134, %fd10;
	fma.rn.f64 	%fd38, %fd135, %fd9, %fd37;
	mul.f64 	%fd39, %fd134, %fd9;
	mul.f64 	%fd40, %fd135, %fd10;
	sub.f64 	%fd41, %fd39, %fd40;
	st.shared.v2.f64 	[%r6], {%fd38, %fd41};
	bar.sync 	0;
	@%p5 bra 	$L__BB8_7;
	setp.ne.s32 	%p6, %r1, 0;
	ld.volatile.shared.f64 	%fd42, [%r6+32];
	ld.volatile.shared.f64 	%fd43, [%r6];
	add.f64 	%fd44, %fd42, %fd43;
	st.volatile.shared.f64 	[%r6], %fd44;
	ld.volatile.shared.f64 	%fd45, [%r6+40];
	ld.volatile.shared.f64 	%fd46, [%r6+8];
	add.f64 	%fd47, %fd45, %fd46;
	st.volatile.shared.f64 	[%r6+8], %fd47;
	@%p6 bra 	$L__BB8_7;
	ld.volatile.shared.f64 	%fd48, [_ZZ43compute_hh_trafo_cuda_kernel_complex_doubleILj4EEvP7double2PKS0_S3_iiiE6dotp_s+16];
	ld.volatile.shared.f64 	%fd49, [_ZZ43compute_hh_trafo_cuda_kernel_complex_doubleILj4EEvP7double2PKS0_S3_iiiE6dotp_s];
	add.f64 	%fd50, %fd48, %fd49;
	st.volatile.shared.f64 	[_ZZ43compute_hh_trafo_cuda_kernel_complex_doubleILj4EEvP7double2PKS0_S3_iiiE6dotp_s], %fd50;
	ld.volatile.shared.f64 	%fd51, [_ZZ43compute_hh_trafo_cuda_kernel_complex_doubleILj4EEvP7double2PKS0_S3_iiiE6dotp_s+24];
	ld.volatile.shared.f64 	%fd52, [_ZZ43compute_hh_trafo_cuda_kernel_complex_doubleILj4EEvP7double2PKS0_S3_iiiE6dotp_s+8];
	add.f64 	%fd53, %fd51, %fd52;
	st.volatile.shared.f64 	[_ZZ43compute_hh_trafo_cuda_kernel_complex_doubleILj4EEvP7double2PKS0_S3_iiiE6dotp_s+8], %fd53;
$L__BB8_7:
	ld.param.u64 	%rd33, [_Z43compute_hh_trafo_cuda_kernel_complex_doubleILj4EEvP7double2PKS0_S3_iii_param_2];
	setp.ne.s32 	%p7, %r1, %r8;
	bar.sync 	0;
	ld.shared.v2.f64 	{%fd54, %fd55}, [_ZZ43compute_hh_trafo_cuda_kernel_complex_doubleILj4EEvP7double2PKS0_S3_iiiE6dotp_s];
	cvta.to.global.u64 	%rd15, %rd33;
	mul.wide.u32 	%rd16, %r3, 16;
	add.s64 	%rd17, %rd15, %rd16;
	ld.global.nc.v2.f64 	{%fd56, %fd57}, [%rd17];
	mul.f64 	%fd58, %fd54, %fd56;
	mul.f64 	%fd59, %fd55, %fd57;
	sub.f64 	%fd60, %fd58, %fd59;
	mul.f64 	%fd61, %fd54, %fd57;
	fma.rn.f64 	%fd62, %fd55, %fd56, %fd61;
	mul.f64 	%fd63, %fd9, %fd60;
	mul.f64 	%fd64, %fd62, %fd10;
	sub.f64 	%fd65, %fd63, %fd64;
	mul.f64 	%fd66, %fd9, %fd62;
	fma.rn.f64 	%fd67, %fd60, %fd10, %fd66;
	sub.f64 	%fd15, %fd135, %fd65;
	sub.f64 	%fd16, %fd134, %fd67;
	st.shared.v2.f64 	[%r5+16], {%fd15, %fd16};
	setp.ne.s32 	%p8, %r62, 1;
	and.pred  	%p9, %p8, %p7;
	@%p9 bra 	$L__BB8_9;
	st.global.v2.f64 	[%rd3], {%fd15, %fd16};
$L__BB8_9:
	bar.sync 	0;
	sub.s32 	%r64, %r64, %r32;
	sub.s32 	%r63, %r63, %r31;
	mov.u32 	%r62, %r3;
$L__BB8_10:
	setp.eq.s32 	%p10, %r3, 0;
	@%p10 bra 	$L__BB8_27;
	ld.param.u64 	%rd34, [_Z43compute_hh_trafo_cuda_kernel_complex_doubleILj4EEvP7double2PKS0_S3_iii_param_2];
	add.s32 	%r61, %r62, -1;
	mul.wide.u32 	%rd18, %r61, 16;
	cvta.to.global.u64 	%rd19, %rd34;
	add.s64 	%rd36, %rd19, %rd18;
	sub.s32 	%r60, %r63, %r31;
	sub.s32 	%r59, %r64, %r32;
$L__BB8_12:
	setp.ne.s32 	%p11, %r1, 0;
	mul.wide.s32 	%rd20, %r64, 16;
	add.s64 	%rd6, %rd2, %rd20;
	@%p11 bra 	$L__BB8_14;
	ld.global.v2.f64 	{%fd68, %fd69}, [%rd6];
	st.shared.v2.f64 	[_ZZ43compute_hh_trafo_cuda_kernel_complex_doubleILj4EEvP7double2PKS0_S3_iiiE3q_s], {%fd68, %fd69};
$L__BB8_14:
	and.b32  	%r43, %r1, 1022;
	setp.ne.s32 	%p12, %r43, 0;
	ld.shared.v2.f64 	{%fd17, %fd18}, [%r5];
	mul.wide.s32 	%rd21, %r63, 16;
	add.s64 	%rd22, %rd1, %rd21;
	ld.global.nc.v2.f64 	{%fd19, %fd20}, [%rd22];
	mul.f64 	%fd70, %fd18, %fd20;
	fma.rn.f64 	%fd71, %fd17, %fd19, %fd70;
	mul.f64 	%fd72, %fd18, %fd19;
	mul.f64 	%fd73, %fd17, %fd20;
	sub.f64 	%fd74, %fd72, %fd73;
	shl.b32 	%r44, %r1, 4;
	mov.u32 	%r45, _ZZ43compute_hh_trafo_cuda_kernel_complex_doubleILj4EEvP7double2PKS0_S3_iiiE6dotp_s;
	add.s32 	%r23, %r45, %r44;
	st.shared.v2.f64 	[%r23], {%fd71, %fd74};
	bar.sync 	0;
	@%p12 bra 	$L__BB8_17;
	setp.ne.s32 	%p13, %r1, 0;
	ld.volatile.shared.f64 	%fd75, [%r23+32];
	ld.volatile.shared.f64 	%fd76, [%r23];
	add.f64 	%fd77, %fd75, %fd76;
	st.volatile.shared.f64 	[%r23], %fd77;
	ld.volatile.shared.f64 	%fd78, [%r23+40];
	ld.volatile.shared.f64 	%fd79, [%r23+8];
	add.f64 	%fd80, %fd78, %fd79;
	st.volatile.shared.f64 	[%r23+8], %fd80;
	@%p13 bra 	$L__BB8_17;
	ld.volatile.shared.f64 	%fd81, [_ZZ43compute_hh_trafo_cuda_kernel_complex_doubleILj4EEvP7double2PKS0_S3_iiiE6dotp_s+16];
	ld.volatile.shared.f64 	%fd82, [_ZZ43compute_hh_trafo_cuda_kernel_complex_doubleILj4EEvP7double2PKS0_S3_iiiE6dotp_s];
	add.f64 	%fd83, %fd81, %fd82;
	st.volatile.shared.f64 	[_ZZ43compute_hh_trafo_cuda_kernel_complex_doubleILj4EEvP7double2PKS0_S3_iiiE6dotp_s], %fd83;
	ld.volatile.shared.f64 	%fd84, [_ZZ43compute_hh_trafo_cuda_kernel_complex_doubleILj4EEvP7double2PKS0_S3_iiiE6dotp_s+24];
	ld.volatile.shared.f64 	%fd85, [_ZZ43compute_hh_trafo_cuda_kernel_complex_doubleILj4EEvP7double2PKS0_S3_iiiE6dotp_s+8];
	add.f64 	%fd86, %fd84, %fd85;
	st.volatile.shared.f64 	[_ZZ43compute_hh_trafo_cuda_kernel_complex_doubleILj4EEvP7double2PKS0_S3_iiiE6dotp_s+8], %fd86;
$L__BB8_17:
	setp.ne.s32 	%p14, %r1, %r8;
	bar.sync 	0;
	ld.shared.v2.f64 	{%fd87, %fd88}, [_ZZ43compute_hh_trafo_cuda_kernel_complex_doubleILj4EEvP7double2PKS0_S3_iiiE6dotp_s];
	ld.global.nc.v2.f64 	{%fd89, %fd90}, [%rd36];
	mul.f64 	%fd91, %fd87, %fd89;
	mul.f64 	%fd92, %fd88, %fd90;
	sub.f64 	%fd93, %fd91, %fd92;
	mul.f64 	%fd94, %fd87, %fd90;
	fma.rn.f64 	%fd95, %fd88, %fd89, %fd94;
	mul.f64 	%fd96, %fd19, %fd93;
	mul.f64 	%fd97, %fd95, %fd20;
	sub.f64 	%fd98, %fd96, %fd97;
	mul.f64 	%fd99, %fd19, %fd95;
	fma.rn.f64 	%fd100, %fd93, %fd20, %fd99;
	sub.f64 	%fd25, %fd17, %fd98;
	sub.f64 	%fd26, %fd18, %fd100;
	st.shared.v2.f64 	[%r5+16], {%fd25, %fd26};
	setp.ne.s32 	%p15, %r61, 0;
	and.pred  	%p16, %p15, %p14;
	@%p16 bra 	$L__BB8_19;
	mul.wide.s32 	%rd23, %r64, 16;
	add.s64 	%rd24, %rd2, %rd23;
	st.global.v2.f64 	[%rd24], {%fd25, %fd26};
$L__BB8_19:
	setp.ne.s32 	%p17, %r1, 0;
	bar.sync 	0;
	mul.wide.s32 	%rd25, %r59, 16;
	add.s64 	%rd7, %rd2, %rd25;
	@%p17 bra 	$L__BB8_21;
	ld.global.v2.f64 	{%fd101, %fd102}, [%rd7];
	st.shared.v2.f64 	[_ZZ43compute_hh_trafo_cuda_kernel_complex_doubleILj4EEvP7double2PKS0_S3_iiiE3q_s], {%fd101, %fd102};
$L__BB8_21:
	and.b32  	%r47, %r1, 1022;
	setp.ne.s32 	%p18, %r47, 0;
	ld.shared.v2.f64 	{%fd27, %fd28}, [%r5];
	mul.wide.s32 	%rd26, %r60, 16;
	add.s64 	%rd27, %rd1, %rd26;
	ld.global.nc.v2.f64 	{%fd29, %fd30}, [%rd27];
	mul.f64 	%fd103, %fd28, %fd30;
	fma.rn.f64 	%fd104, %fd27, %fd29, %fd103;
	mul.f64 	%fd105, %fd28, %fd29;
	mul.f64 	%fd106, %fd27, %fd30;
	sub.f64 	%fd107, %fd105, %fd106;
	shl.b32 	%r48, %r1, 4;
	mov.u32 	%r49, _ZZ43compute_hh_trafo_cuda_kernel_complex_doubleILj4EEvP7double2PKS0_S3_iiiE6dotp_s;
	add.s32 	%r24, %r49, %r48;
	st.shared.v2.f64 	[%r24], {%fd104, %fd107};
	bar.sync 	0;
	@%p18 bra 	$L__BB8_24;
	setp.ne.s32 	%p19, %r1, 0;
	ld.volatile.shared.f64 	%fd108, [%r24+32];
	ld.volatile.shared.f64 	%fd109, [%r24];
	add.f64 	%fd110, %fd108, %fd109;
	st.volatile.shared.f64 	[%r24], %fd110;
	ld.volatile.shared.f64 	%fd111, [%r24+40];
	ld.volatile.shared.f64 	%fd112, [%r24+8];
	add.f64 	%fd113, %fd111, %fd112;
	st.volatile.shared.f64 	[%r24+8], %fd113;
	@%p19 bra 	$L__BB8_24;
	ld.volatile.shared.f64 	%fd114, [_ZZ43compute_hh_trafo_cuda_kernel_complex_doubleILj4EEvP7double2PKS0_S3_iiiE6dotp_s+16];
	ld.volatile.shared.f64 	%fd115, [_ZZ43compute_hh_trafo_cuda_kernel_complex_doubleILj4EEvP7double2PKS0_S3_iiiE6dotp_s];
	add.f64 	%fd116, %fd114, %fd115;
	st.volatile.shared.f64 	[_ZZ43compute_hh_trafo_cuda_kernel_complex_doubleILj4EEvP7double2PKS0_S3_iiiE6dotp_s], %fd116;
	ld.volatile.shared.f64 	%fd117, [_ZZ43compute_hh_trafo_cuda_kernel_complex_doubleILj4EEvP7double2PKS0_S3_iiiE6dotp_s+24];
	ld.volatile.shared.f64 	%fd118, [_ZZ43compute_hh_trafo_cuda_kernel_complex_doubleILj4EEvP7double2PKS0_S3_iiiE6dotp_s+8];
	add.f64 	%fd119, %fd117, %fd118;
	st.volatile.shared.f64 	[_ZZ43compute_hh_trafo_cuda_kernel_complex_doubleILj4EEvP7double2PKS0_S3_iiiE6dotp_s+8], %fd119;
$L__BB8_24:
	ld.param.u64 	%rd35, [_Z43compute_hh_trafo_cuda_kernel_complex_doubleILj4EEvP7double2PKS0_S3_iii_param_2];
	setp.ne.s32 	%p20, %r1, %r8;
	bar.sync 	0;
	ld.shared.v2.f64 	{%fd120, %fd121}, [_ZZ43compute_hh_trafo_cuda_kernel_complex_doubleILj4EEvP7double2PKS0_S3_iiiE6dotp_s];
	add.s32 	%r51, %r61, -1;
	cvta.to.global.u64 	%rd28, %rd35;
	mul.wide.u32 	%rd29, %r51, 16;
	add.s64 	%rd30, %rd28, %rd29;
	ld.global.nc.v2.f64 	{%fd122, %fd123}, [%rd30];
	mul.f64 	%fd124, %fd120, %fd122;
	mul.f64 	%fd125, %fd121, %fd123;
	sub.f64 	%fd126, %fd124, %fd125;
	mul.f64 	%fd127, %fd120, %fd123;
	fma.rn.f64 	%fd128, %fd121, %fd122, %fd127;
	mul.f64 	%fd129, %fd29, %fd126;
	mul.f64 	%fd130, %fd128, %fd30;
	sub.f64 	%fd131, %fd129, %fd130;
	mul.f64 	%fd132, %fd29, %fd128;
	fma.rn.f64 	%fd133, %fd126, %fd30, %fd132;
	sub.f64 	%fd35, %fd27, %fd131;
	sub.f64 	%fd36, %fd28, %fd133;
	st.shared.v2.f64 	[%r5+16], {%fd35, %fd36};
	setp.ne.s32 	%p21, %r62, 2;
	and.pred  	%p22, %p21, %p20;
	@%p22 bra 	$L__BB8_26;
	mul.wide.s32 	%rd31, %r59, 16;
	add.s64 	%rd32, %rd2, %rd31;
	st.global.v2.f64 	[%rd32], {%fd35, %fd36};
$L__BB8_26:
	bar.sync 	0;
	sub.s32 	%r52, %r64, %r32;
	sub.s32 	%r64, %r52, %r32;
	sub.s32 	%r53, %r63, %r31;
	sub.s32 	%r63, %r53, %r31;
	add.s32 	%r61, %r61, -2;
	add.s64 	%rd36, %rd36, -32;
	shl.b32 	%r54, %r31, 1;
	sub.s32 	%r60, %r60, %r54;
	shl.b32 	%r55, %r32, 1;
	sub.s32 	%r59, %r59, %r55;
	add.s32 	%r30, %r62, -2;
	setp.gt.u32 	%p23, %r62, 2;
	mov.u32 	%r62, %r30;
	@%p23 bra 	$L__BB8_12;
$L__BB8_27:
	ret;

}
	// .globl	_Z43compute_hh_trafo_cuda_kernel_complex_doubleILj2EEvP7double2PKS0_S3_iii
.visible .entry _Z43compute_hh_trafo_cuda_kernel_complex_doubleILj2EEvP7double2PKS0_S3_iii(
	.param .u64 .ptr .align 1 _Z43compute_hh_trafo_cuda_kernel_complex_doubleILj2EEvP7double2PKS0_S3_iii_param_0,
	.param .u64 .ptr .align 1 _Z43compute_hh_trafo_cuda_kernel_complex_doubleILj2EEvP7double2PKS0_S3_iii_param_1,
	.param .u64 .ptr .align 1 _Z43compute_hh_trafo_cuda_kernel_complex_doubleILj2EEvP7double2PKS0_S3_iii_param_2,
	.param .u32 _Z43compute_hh_trafo_cuda_kernel_complex_doubleILj2EEvP7double2PKS0_S3_iii_param_3,
	.param .u32 _Z43compute_hh_trafo_cuda_kernel_complex_doubleILj2EEvP7double2PKS0_S3_iii_param_4,
	.param .u32 _Z43compute_hh_trafo_cuda_kernel_complex_doubleILj2EEvP7double2PKS0_S3_iii_param_5
)
{
	.reg .pred 	%p<21>;
	.reg .b32 	%r<62>;
	.reg .b64 	%rd<37>;
	.reg .b64 	%fd<118>;
	// demoted variable
	.shared .align 16 .b8 _ZZ43compute_hh_trafo_cuda_kernel_complex_doubleILj2EEvP7double2PKS0_S3_iiiE3q_s[48];
	// demoted variable
	.shared .align 16 .b8 _ZZ43compute_hh_trafo_cuda_kernel_complex_doubleILj2EEvP7double2PKS0_S3_iiiE6dotp_s[32];
	ld.param.u64 	%rd10, [_Z43compute_hh_trafo_cuda_kernel_complex_doubleILj2EEvP7double2PKS0_S3_iii_param_0];
	ld.param.u64 	%rd11, [_Z43compute_hh_trafo_cuda_kernel_complex_doubleILj2EEvP7double2PKS0_S3_iii_param_1];
	ld.param.u32 	%r28, [_Z43compute_hh_trafo_cuda_kernel_complex_doubleILj2EEvP7double2PKS0_S3_iii_param_3];
	ld.param.u32 	%r29, [_Z43compute_hh_trafo_cuda_kernel_complex_doubleILj2EEvP7double2PKS0_S3_iii_param_4];
	ld.param.u32 	%r59, [_Z43compute_hh_trafo_cuda_kernel_complex_doubleILj2EEvP7double2PKS0_S3_iii_param_5];
	cvta.to.global.u64 	%rd1, %rd11;
	cvta.to.global.u64 	%rd2, %rd10;
	mov.u32 	%r1, %tid.x;
	mov.u32 	%r31, %ctaid.x;
	add.s32 	%r3, %r59, -1;
	add.s32 	%r32, %r3, %r1;
	mad.lo.s32 	%r61, %r32, %r29, %r31;
	mad.lo.s32 	%r60, %r3, %r28, %r1;
	shl.b32 	%r33, %r1, 4;
	mov.u32 	%r34, _ZZ43compute_hh_trafo_cuda_kernel_complex_doubleILj2EEvP7double2PKS0_S3_iiiE3q_s;
	add.s32 	%r5, %r34, %r33;
	mul.wide.s32 	%rd12, %r61, 16;
	add.s64 	%rd3, %rd2, %rd12;
	ld.global.v2.f64 	{%fd117, %fd116}, [%rd3];
	st.shared.v2.f64 	[%r5], {%fd117, %fd116};
	setp.lt.s32 	%p1, %r59, 1;
	@%p1 bra 	$L__BB9_24;
	mov.u32 	%r36, _ZZ43compute_hh_trafo_cuda_kernel_complex_doubleILj2EEvP7double2PKS0_S3_iiiE6dotp_s;
	add.s32 	%r6, %r36, %r33;
	mov.u32 	%r37, %ntid.x;
	add.s32 	%r7, %r37, -1;
	and.b32  	%r38, %r59, 1;
	setp.eq.b32 	%p2, %r38, 1;
	not.pred 	%p3, %p2;
	@%p3 bra 	$L__BB9_9;
	setp.ne.s32 	%p4, %r1, 0;
	@%p4 bra 	$L__BB9_4;
	st.shared.v2.f64 	[_ZZ43compute_hh_trafo_cuda_kernel_complex_doubleILj2EEvP7double2PKS0_S3_iiiE3q_s], {%fd117, %fd116};
	ld.shared.v2.f64 	{%fd117, %fd116}, [%r5];
$L__BB9_4:
	setp.ne.s32 	%p5, %r1, 0;
	mul.wide.s32 	%rd13, %r60, 16;
	add.s64 	%rd14, %rd1, %rd13;
	ld.global.nc.v2.f64 	{%fd9, %fd10}, [%rd14];
	mul.f64 	%fd37, %fd116, %fd10;
	fma.rn.f64 	%fd38, %fd117, %fd9, %fd37;
	mul.f64 	%fd39, %fd116, %fd9;
	mul.f64 	%fd40, %fd117, %fd10;
	sub.f64 	%fd41, %fd39, %fd40;
	st.shared.v2.f64 	[%r6], {%fd38, %fd41};
	bar.sync 	0;
	@%p5 bra 	$L__BB9_6;
	ld.volatile.shared.f64 	%fd42, [_ZZ43compute_hh_trafo_cuda_kernel_complex_doubleILj2EEvP7double2PKS0_S3_iiiE6dotp_s+16];
	ld.volatile.shared.f64 	%fd43, [_ZZ43compute_hh_trafo_cuda_kernel_complex_doubleILj2EEvP7double2PKS0_S3_iiiE6dotp_s];
	add.f64 	%fd44, %fd42, %fd43;
	st.volatile.shared.f64 	[_ZZ43compute_hh_trafo_cuda_kernel_complex_doubleILj2EEvP7double2PKS0_S3_iiiE6dotp_s], %fd44;
	ld.volatile.shared.f64 	%fd45, [_ZZ43compute_hh_trafo_cuda_kernel_complex_doubleILj2EEvP7double2PKS0_S3_iiiE6dotp_s+24];
	ld.volatile.shared.f64 	%fd46, [_ZZ43compute_hh_trafo_cuda_kernel_complex_doubleILj2EEvP7double2PKS0_S3_iiiE6dotp_s+8];
	add.f64 	%fd47, %fd45, %fd46;
	st.volatile.shared.f64 	[_ZZ43compute_hh_trafo_cuda_kernel_complex_doubleILj2EEvP7double2PKS0_S3_iiiE6dotp_s+8], %fd47;
$L__BB9_6:
	ld.param.u64 	%rd33, [_Z43compute_hh_trafo_cuda_kernel_complex_doubleILj2EEvP7double2PKS0_S3_iii_param_2];
	setp.ne.s32 	%p6, %r1, %r7;
	bar.sync 	0;
	ld.shared.v2.f64 	{%fd48, %fd49}, [_ZZ43compute_hh_trafo_cuda_kernel_complex_doubleILj2EEvP7double2PKS0_S3_iiiE6dotp_s];
	cvta.to.global.u64 	%rd15, %rd33;
	mul.wide.u32 	%rd16, %r3, 16;
	add.s64 	%rd17, %rd15, %rd16;
	ld.global.nc.v2.f64 	{%fd50, %fd51}, [%rd17];
	mul.f64 	%fd52, %fd48, %fd50;
	mul.f64 	%fd53, %fd49, %fd51;
	sub.f64 	%fd54, %fd52, %fd53;
	mul.f64 	%fd55, %fd48, %fd51;
	fma.rn.f64 	%fd56, %fd49, %fd50, %fd55;
	mul.f64 	%fd57, %fd9, %fd54;
	mul.f64 	%fd58, %fd56, %fd10;
	sub.f64 	%fd59, %fd57, %fd58;
	mul.f64 	%fd60, %fd9, %fd56;
	fma.rn.f64 	%fd61, %fd54, %fd10, %fd60;
	sub.f64 	%fd15, %fd117, %fd59;
	sub.f64 	%fd16, %fd116, %fd61;
	st.shared.v2.f64 	[%r5+16], {%fd15, %fd16};
	setp.ne.s32 	%p7, %r59, 1;
	and.pred  	%p8, %p7, %p6;
	@%p8 bra 	$L__BB9_8;
	st.global.v2.f64 	[%rd3], {%fd15, %fd16};
$L__BB9_8:
	bar.sync 	0;
	sub.s32 	%r61, %r61, %r29;
	sub.s32 	%r60, %r60, %r28;
	mov.u32 	%r59, %r3;
$L__BB9_9:
	setp.eq.s32 	%p9, %r3, 0;
	@%p9 bra 	$L__BB9_24;
	ld.param.u64 	%rd34, [_Z43compute_hh_trafo_cuda_kernel_complex_doubleILj2EEvP7double2PKS0_S3_iii_param_2];
	add.s32 	%r58, %r59, -1;
	mul.wide.u32 	%rd18, %r58, 16;
	cvta.to.global.u64 	%rd19, %rd34;
	add.s64 	%rd36, %rd19, %rd18;
	sub.s32 	%r57, %r60, %r28;
	sub.s32 	%r56, %r61, %r29;
$L__BB9_11:
	setp.ne.s32 	%p10, %r1, 0;
	mul.wide.s32 	%rd20, %r61, 16;
	add.s64 	%rd6, %rd2, %rd20;
	@%p10 bra 	$L__BB9_13;
	ld.global.v2.f64 	{%fd62, %fd63}, [%rd6];
	st.shared.v2.f64 	[_ZZ43compute_hh_trafo_cuda_kernel_complex_doubleILj2EEvP7double2PKS0_S3_iiiE3q_s], {%fd62, %fd63};
$L__BB9_13:
	setp.ne.s32 	%p11, %r1, 0;
	ld.shared.v2.f64 	{%fd17, %fd18}, [%r5];
	mul.wide.s32 	%rd21, %r60, 16;
	add.s64 	%rd22, %rd1, %rd21;
	ld.global.nc.v2.f64 	{%fd19, %fd20}, [%rd22];
	mul.f64 	%fd64, %fd18, %fd20;
	fma.rn.f64 	%fd65, %fd17, %fd19, %fd64;
	mul.f64 	%fd66, %fd18, %fd19;
	mul.f64 	%fd67, %fd17, %fd20;
	sub.f64 	%fd68, %fd66, %fd67;
	shl.b32 	%r40, %r1, 4;
	mov.u32 	%r41, _ZZ43compute_hh_trafo_cuda_kernel_complex_doubleILj2EEvP7double2PKS0_S3_iiiE6dotp_s;
	add.s32 	%r42, %r41, %r40;
	st.shared.v2.f64 	[%r42], {%fd65, %fd68};
	bar.sync 	0;
	@%p11 bra 	$L__BB9_15;
	ld.volatile.shared.f64 	%fd69, [_ZZ43compute_hh_trafo_cuda_kernel_complex_doubleILj2EEvP7double2PKS0_S3_iiiE6dotp_s+16];
	ld.volatile.shared.f64 	%fd70, [_ZZ43compute_hh_trafo_cuda_kernel_complex_doubleILj2EEvP7double2PKS0_S3_iiiE6dotp_s];
	add.f64 	%fd71, %fd69, %fd70;
	st.volatile.shared.f64 	[_ZZ43compute_hh_trafo_cuda_kernel_complex_doubleILj2EEvP7double2PKS0_S3_iiiE6dotp_s], %fd71;
	ld.volatile.shared.f64 	%fd72, [_ZZ43compute_hh_trafo_cuda_kernel_complex_doubleILj2EEvP7double2PKS0_S3_iiiE6dotp_s+24];
	ld.volatile.shared.f64 	%fd73, [_ZZ43compute_hh_trafo_cuda_kernel_complex_doubleILj2EEvP7double2PKS0_S3_iiiE6dotp_s+8];
	add.f64 	%fd74, %fd72, %fd73;
	st.volatile.shared.f64 	[_ZZ43compute_hh_trafo_cuda_kernel_complex_doubleILj2EEvP7double2PKS0_S3_iiiE6dotp_s+8], %fd74;
$L__BB9_15:
	setp.ne.s32 	%p12, %r1, %r7;
	bar.sync 	0;
	ld.shared.v2.f64 	{%fd75, %fd76}, [_ZZ43compute_hh_trafo_cuda_kernel_complex_doubleILj2EEvP7double2PKS0_S3_iiiE6dotp_s];
	ld.global.nc.v2.f64 	{%fd77, %fd78}, [%rd36];
	mul.f64 	%fd79, %fd75, %fd77;
	mul.f64 	%fd80, %fd76, %fd78;
	sub.f64 	%fd81, %fd79, %fd80;
	mul.f64 	%fd82, %fd75, %fd78;
	fma.rn.f64 	%fd83, %fd76, %fd77, %fd82;
	mul.f64 	%fd84, %fd19, %fd81;
	mul.f64 	%fd85, %fd83, %fd20;
	sub.f64 	%fd86, %fd84, %fd85;
	mul.f64 	%fd87, %fd19, %fd83;
	fma.rn.f64 	%fd88, %fd81, %fd20, %fd87;
	sub.f64 	%fd25, %fd17, %fd86;
	sub.f64 	%fd26, %fd18, %fd88;
	st.shared.v2.f64 	[%r5+16], {%fd25, %fd26};
	setp.ne.s32 	%p13, %r58, 0;
	and.pred  	%p14, %p13, %p12;
	@%p14 bra 	$L__BB9_17;
	mul.wide.s32 	%rd23, %r61, 16;
	add.s64 	%rd24, %rd2, %rd23;
	st.global.v2.f64 	[%rd24], {%fd25, %fd26};
$L__BB9_17:
	setp.ne.s32 	%p15, %r1, 0;
	bar.sync 	0;
	mul.wide.s32 	%rd25, %r56, 16;
	add.s64 	%rd7, %rd2, %rd25;
	@%p15 bra 	$L__BB9_19;
	ld.global.v2.f64 	{%fd89, %fd90}, [%rd7];
	st.shared.v2.f64 	[_ZZ43compute_hh_trafo_cuda_kernel_complex_doubleILj2EEvP7double2PKS0_S3_iiiE3q_s], {%fd89, %fd90};
$L__BB9_19:
	setp.ne.s32 	%p16, %r1, 0;
	ld.shared.v2.f64 	{%fd27, %fd28}, [%r5];
	mul.wide.s32 	%rd26, %r57, 16;
	add.s64 	%rd27, %rd1, %rd26;
	ld.global.nc.v2.f64 	{%fd29, %fd30}, [%rd27];
	mul.f64 	%fd91, %fd28, %fd30;
	fma.rn.f64 	%fd92, %fd27, %fd29, %fd91;
	mul.f64 	%fd93, %fd28, %fd29;
	mul.f64 	%fd94, %fd27, %fd30;
	sub.f64 	%fd95, %fd93, %fd94;
	shl.b32 	%r44, %r1, 4;
	mov.u32 	%r45, _ZZ43compute_hh_trafo_cuda_kernel_complex_doubleILj2EEvP7double2PKS0_S3_iiiE6dotp_s;
	add.s32 	%r46, %r45, %r44;
	st.shared.v2.f64 	[%r46], {%fd92, %fd95};
	bar.sync 	0;
	@%p16 bra 	$L__BB9_21;
	ld.volatile.shared.f64 	%fd96, [_ZZ43compute_hh_trafo_cuda_kernel_complex_doubleILj2EEvP7double2PKS0_S3_iiiE6dotp_s+16];
	ld.volatile.shared.f64 	%fd97, [_ZZ43compute_hh_trafo_cuda_kernel_complex_doubleILj2EEvP7double2PKS0_S3_iiiE6dotp_s];
	add.f64 	%fd98, %fd96, %fd97;
	st.volatile.shared.f64 	[_ZZ43compute_hh_trafo_cuda_kernel_complex_doubleILj2EEvP7double2PKS0_S3_iiiE6dotp_s], %fd98;
	ld.volatile.shared.f64 	%fd99, [_ZZ43compute_hh_trafo_cuda_kernel_complex_doubleILj2EEvP7double2PKS0_S3_iiiE6dotp_s+24];
	ld.volatile.shared.f64 	%fd100, [_ZZ43compute_hh_trafo_cuda_kernel_complex_doubleILj2EEvP7double2PKS0_S3_iiiE6dotp_s+8];
	add.f64 	%fd101, %fd99, %fd100;
	st.volatile.shared.f64 	[_ZZ43compute_hh_trafo_cuda_kernel_complex_doubleILj2EEvP7double2PKS0_S3_iiiE6dotp_s+8], %fd101;
$L__BB9_21:
	ld.param.u64 	%rd35, [_Z43compute_hh_trafo_cuda_kernel_complex_doubleILj2EEvP7double2PKS0_S3_iii_param_2];
	setp.ne.s32 	%p17, %r1, %r7;
	bar.sync 	0;
	ld.shared.v2.f64 	{%fd102, %fd103}, [_ZZ43compute_hh_trafo_cuda_kernel_complex_doubleILj2EEvP7double2PKS0_S3_iiiE6dotp_s];
	add.s32 	%r48, %r58, -1;
	cvta.to.global.u64 	%rd28, %rd35;
	mul.wide.u32 	%rd29, %r48, 16;
	add.s64 	%rd30, %rd28, %rd29;
	ld.global.nc.v2.f64 	{%fd104, %fd105}, [%rd30];
	mul.f64 	%fd106, %fd102, %fd104;
	mul.f64 	%fd107, %fd103, %fd105;
	sub.f64 	%fd108, %fd106, %fd107;
	mul.f64 	%fd109, %fd102, %fd105;
	fma.rn.f64 	%fd110, %fd103, %fd104, %fd109;
	mul.f64 	%fd111, %fd29, %fd108;
	mul.f64 	%fd112, %fd110, %fd30;
	sub.f64 	%fd113, %fd111, %fd112;
	mul.f64 	%fd114, %fd29, %fd110;
	fma.rn.f64 	%fd115, %fd108, %fd30, %fd114;
	sub.f64 	%fd35, %fd27, %fd113;
	sub.f64 	%fd36, %fd28, %fd115;
	st.shared.v2.f64 	[%r5+16], {%fd35, %fd36};
	setp.ne.s32 	%p18, %r59, 2;
	and.pred  	%p19, %p18, %p17;
	@%p19 bra 	$L__BB9_23;
	mul.wide.s32 	%rd31, %r56, 16;
	add.s64 	%rd32, %rd2, %rd31;
	st.global.v2.f64 	[%rd32], {%fd35, %fd36};
$L__BB9_23:
	bar.sync 	0;
	sub.s32 	%r49, %r61, %r29;
	sub.s32 	%r61, %r49, %r29;
	sub.s32 	%r50, %r60, %r28;
	sub.s32 	%r60, %r50, %r28;
	add.s32 	%r58, %r58, -2;
	add.s64 	%rd36, %rd36, -32;
	shl.b32 	%r51, %r28, 1;
	sub.s32 	%r57, %r57, %r51;
	shl.b32 	%r52, %r29, 1;
	sub.s32 	%r56, %r56, %r52;
	add.s32 	%r27, %r59, -2;
	setp.gt.u32 	%p20, %r59, 2;
	mov.u32 	%r59, %r27;
	@%p20 bra 	$L__BB9_11;
$L__BB9_24:
	ret;

}
	// .globl	_Z43compute_hh_trafo_cuda_kernel_complex_doubleILj1EEvP7double2PKS0_S3_iii
.visible .entry _Z43compute_hh_trafo_cuda_kernel_complex_doubleILj1EEvP7double2PKS0_S3_iii(
	.param .u64 .ptr .align 1 _Z43compute_hh_trafo_cuda_kernel_complex_doubleILj1EEvP7double2PKS0_S3_iii_param_0,
	.param .u64 .ptr .align 1 _Z43compute_hh_trafo_cuda_kernel_complex_doubleILj1EEvP7double2PKS0_S3_iii_param_1,
	.param .u64 .ptr .align 1 _Z43compute_hh_trafo_cuda_kernel_complex_doubleILj1EEvP7double2PKS0_S3_iii_param_2,
	.param .u32 _Z43compute_hh_trafo_cuda_kernel_complex_doubleILj1EEvP7double2PKS0_S3_iii_param_3,
	.param .u32 _Z43compute_hh_trafo_cuda_kernel_complex_doubleILj1EEvP7double2PKS0_S3_iii_param_4,
	.param .u32 _Z43compute_hh_trafo_cuda_kernel_complex_doubleILj1EEvP7double2PKS0_S3_iii_param_5
)
{
	.reg .pred 	%p<18>;
	.reg .b32 	%r<62>;
	.reg .b64 	%rd<37>;
	.reg .b64 	%fd<100>;
	// demoted variable
	.shared .align 16 .b8 _ZZ43compute_hh_trafo_cuda_kernel_complex_doubleILj1EEvP7double2PKS0_S3_iiiE3q_s[32];
	// demoted variable
	.shared .align 16 .b8 _ZZ43compute_hh_trafo_cuda_kernel_complex_doubleILj1EEvP7double2PKS0_S3_iiiE6dotp_s[16];
	ld.param.u64 	%rd10, [_Z43compute_hh_trafo_cuda_kernel_complex_doubleILj1EEvP7double2PKS0_S3_iii_param_0];
	ld.param.u64 	%rd11, [_Z43compute_hh_trafo_cuda_kernel_complex_doubleILj1EEvP7double2PKS0_S3_iii_param_1];
	ld.param.u32 	%r27, [_Z43compute_hh_trafo_cuda_kernel_complex_doubleILj1EEvP7double2PKS0_S3_iii_param_3];
	ld.param.u32 	%r28, [_Z43compute_hh_trafo_cuda_kernel_complex_doubleILj1EEvP7double2PKS0_S3_iii_param_4];
	ld.param.u32 	%r59, [_Z43compute_hh_trafo_cuda_kernel_complex_doubleILj1EEvP7double2PKS0_S3_iii_param_5];
	cvta.to.global.u64 	%rd1, %rd11;
	cvta.to.global.u64 	%rd2, %rd10;
	mov.u32 	%r1, %tid.x;
	mov.u32 	%r30, %ctaid.x;
	add.s32 	%r3, %r59, -1;
	add.s32 	%r31, %r3, %r1;
	mad.lo.s32 	%r61, %r31, %r28, %r30;
	mad.lo.s32 	%r60, %r3, %r27, %r1;
	shl.b32 	%r32, %r1, 4;
	mov.u32 	%r33, _ZZ43compute_hh_trafo_cuda_kernel_complex_doubleILj1EEvP7double2PKS0_S3_iiiE3q_s;
	add.s32 	%r5, %r33, %r32;
	mul.wide.s32 	%rd12, %r61, 16;
	add.s64 	%rd3, %rd2, %rd12;
	ld.global.v2.f64 	{%fd99, %fd98}, [%rd3];
	st.shared.v2.f64 	[%r5], {%fd99, %fd98};
	setp.lt.s32 	%p1, %r59, 1;
	@%p1 bra 	$L__BB10_18;
	mov.u32 	%r34, %ntid.x;
	add.s32 	%r6, %r34, -1;
	and.b32  	%r35, %r59, 1;
	setp.eq.b32 	%p2, %r35, 1;
	not.pred 	%p3, %p2;
	@%p3 bra 	$L__BB10_7;
	setp.ne.s32 	%p4, %r1, 0;
	@%p4 bra 	$L__BB10_4;
	st.shared.v2.f64 	[_ZZ43compute_hh_trafo_cuda_kernel_complex_doubleILj1EEvP7double2PKS0_S3_iiiE3q_s], {%fd99, %fd98};
	ld.shared.v2.f64 	{%fd99, %fd98}, [%r5];
$L__BB10_4:
	ld.param.u64 	%rd33, [_Z43compute_hh_trafo_cuda_kernel_complex_doubleILj1EEvP7double2PKS0_S3_iii_param_2];
	setp.ne.s32 	%p5, %r1, %r6;
	mul.wide.s32 	%rd13, %r60, 16;
	add.s64 	%rd14, %rd1, %rd13;
	ld.global.nc.v2.f64 	{%fd27, %fd28}, [%rd14];
	mul.f64 	%fd29, %fd98, %fd28;
	fma.rn.f64 	%fd30, %fd99, %fd27, %fd29;
	mul.f64 	%fd31, %fd98, %fd27;
	mul.f64 	%fd32, %fd99, %fd28;
	sub.f64 	%fd33, %fd31, %fd32;
	shl.b32 	%r37, %r1, 4;
	mov.u32 	%r38, _ZZ43compute_hh_trafo_cuda_kernel_complex_doubleILj1EEvP7double2PKS0_S3_iiiE6dotp_s;
	add.s32 	%r39, %r38, %r37;
	st.shared.v2.f64 	[%r39], {%fd30, %fd33};
	bar.sync 	0;
	bar.sync 	0;
	ld.shared.v2.f64 	{%fd34, %fd35}, [_ZZ43compute_hh_trafo_cuda_kernel_complex_doubleILj1EEvP7double2PKS0_S3_iiiE6dotp_s];
	cvta.to.global.u64 	%rd15, %rd33;
	mul.wide.u32 	%rd16, %r3, 16;
	add.s64 	%rd17, %rd15, %rd16;
	ld.global.nc.v2.f64 	{%fd36, %fd37}, [%rd17];
	mul.f64 	%fd38, %fd34, %fd36;
	mul.f64 	%fd39, %fd35, %fd37;
	sub.f64 	%fd40, %fd38, %fd39;
	mul.f64 	%fd41, %fd34, %fd37;
	fma.rn.f64 	%fd42, %fd35, %fd36, %fd41;
	mul.f64 	%fd43, %fd27, %fd40;
	mul.f64 	%fd44, %fd42, %fd28;
	sub.f64 	%fd45, %fd43, %fd44;
	mul.f64 	%fd46, %fd27, %fd42;
	fma.rn.f64 	%fd47, %fd40, %fd28, %fd46;
	sub.f64 	%fd13, %fd99, %fd45;
	sub.f64 	%fd14, %fd98, %fd47;
	st.shared.v2.f64 	[%r5+16], {%fd13, %fd14};
	setp.ne.s32 	%p6, %r59, 1;
	and.pred  	%p7, %p6, %p5;
	@%p7 bra 	$L__BB10_6;
	st.global.v2.f64 	[%rd3], {%fd13, %fd14};
$L__BB10_6:
	bar.sync 	0;
	sub.s32 	%r61, %r61, %r28;
	sub.s32 	%r60, %r60, %r27;
	mov.u32 	%r59, %r3;
$L__BB10_7:
	setp.eq.s32 	%p8, %r3, 0;
	@%p8 bra 	$L__BB10_18;
	ld.param.u64 	%rd34, [_Z43compute_hh_trafo_cuda_kernel_complex_doubleILj1EEvP7double2PKS0_S3_iii_param_2];
	add.s32 	%r58, %r59, -1;
	mul.wide.u32 	%rd18, %r58, 16;
	cvta.to.global.u64 	%rd19, %rd34;
	add.s64 	%rd36, %rd19, %rd18;
	sub.s32 	%r57, %r60, %r27;
	sub.s32 	%r56, %r61, %r28;
$L__BB10_9:
	setp.ne.s32 	%p9, %r1, 0;
	mul.wide.s32 	%rd20, %r61, 16;
	add.s64 	%rd6, %rd2, %rd20;
	@%p9 bra 	$L__BB10_11;
	ld.global.v2.f64 	{%fd48, %fd49}, [%rd6];
	st.shared.v2.f64 	[_ZZ43compute_hh_trafo_cuda_kernel_complex_doubleILj1EEvP7double2PKS0_S3_iiiE3q_s], {%fd48, %fd49};
$L__BB10_11:
	setp.ne.s32 	%p10, %r1, %r6;
	ld.shared.v2.f64 	{%fd50, %fd51}, [%r5];
	mul.wide.s32 	%rd21, %r60, 16;
	add.s64 	%rd22, %rd1, %rd21;
	ld.global.nc.v2.f64 	{%fd52, %fd53}, [%rd22];
	mul.f64 	%fd54, %fd51, %fd53;
	fma.rn.f64 	%fd55, %fd50, %fd52, %fd54;
	mul.f64 	%fd56, %fd51, %fd52;
	mul.f64 	%fd57, %fd50, %fd53;
	sub.f64 	%fd58, %fd56, %fd57;
	shl.b32 	%r41, %r1, 4;
	mov.u32 	%r42, _ZZ43compute_hh_trafo_cuda_kernel_complex_doubleILj1EEvP7double2PKS0_S3_iiiE6dotp_s;
	add.s32 	%r43, %r42, %r41;
	st.shared.v2.f64 	[%r43], {%fd55, %fd58};
	bar.sync 	0;
	bar.sync 	0;
	ld.shared.v2.f64 	{%fd59, %fd60}, [_ZZ43compute_hh_trafo_cuda_kernel_complex_doubleILj1EEvP7double2PKS0_S3_iiiE6dotp_s];
	ld.global.nc.v2.f64 	{%fd61, %fd62}, [%rd36];
	mul.f64 	%fd63, %fd59, %fd61;
	mul.f64 	%fd64, %fd60, %fd62;
	sub.f64 	%fd65, %fd63, %fd64;
	mul.f64 	%fd66, %fd59, %fd62;
	fma.rn.f64 	%fd67, %fd60, %fd61, %fd66;
	mul.f64 	%fd68, %fd52, %fd65;
	mul.f64 	%fd69, %fd67, %fd53;
	sub.f64 	%fd70, %fd68, %fd69;
	mul.f64 	%fd71, %fd52, %fd67;
	fma.rn.f64 	%fd72, %fd65, %fd53, %fd71;
	sub.f64 	%fd19, %fd50, %fd70;
	sub.f64 	%fd20, %fd51, %fd72;
	st.shared.v2.f64 	[%r5+16], {%fd19, %fd20};
	setp.ne.s32 	%p11, %r58, 0;
	and.pred  	%p12, %p11, %p10;
	@%p12 bra 	$L__BB10_13;
	mul.wide.s32 	%rd23, %r61, 16;
	add.s64 	%rd24, %rd2, %rd23;
	st.global.v2.f64 	[%rd24], {%fd19, %fd20};
$L__BB10_13:
	setp.ne.s32 	%p13, %r1, 0;
	bar.sync 	0;
	mul.wide.s32 	%rd25, %r56, 16;
	add.s64 	%rd7, %rd2, %rd25;
	@%p13 bra 	$L__BB10_15;
	ld.global.v2.f64 	{%fd73, %fd74}, [%rd7];
	st.shared.v2.f64 	[_ZZ43compute_hh_trafo_cuda_kernel_complex_doubleILj1EEvP7double2PKS0_S3_iiiE3q_s], {%fd73, %fd74};
$L__BB10_15:
	ld.param.u64 	%rd35, [_Z43compute_hh_trafo_cuda_kernel_complex_doubleILj1EEvP7double2PKS0_S3_iii_param_2];
	setp.ne.s32 	%p14, %r1, %r6;
	ld.shared.v2.f64 	{%fd75, %fd76}, [%r5];
	mul.wide.s32 	%rd26, %r57, 16;
	add.s64 	%rd27, %rd1, %rd26;
	ld.global.nc.v2.f64 	{%fd77, %fd78}, [%rd27];
	mul.f64 	%fd79, %fd76, %fd78;
	fma.rn.f64 	%fd80, %fd75, %fd77, %fd79;
	mul.f64 	%fd81, %fd76, %fd77;
	mul.f64 	%fd82, %fd75, %fd78;
	sub.f64 	%fd83, %fd81, %fd82;
	shl.b32 	%r45, %r1, 4;
	mov.u32 	%r46, _ZZ43compute_hh_trafo_cuda_kernel_complex_doubleILj1EEvP7double2PKS0_S3_iiiE6dotp_s;
	add.s32 	%r47, %r46, %r45;
	st.shared.v2.f64 	[%r47], {%fd80, %fd83};
	bar.sync 	0;
	bar.sync 	0;
	ld.shared.v2.f64 	{%fd84, %fd85}, [_ZZ43compute_hh_trafo_cuda_kernel_complex_doubleILj1EEvP7double2PKS0_S3_iiiE6dotp_s];
	add.s32 	%r48, %r58, -1;
	cvta.to.global.u64 	%rd28, %rd35;
	mul.wide.u32 	%rd29, %r48, 16;
	add.s64 	%rd30, %rd28, %rd29;
	ld.global.nc.v2.f64 	{%fd86, %fd87}, [%rd30];
	mul.f64 	%fd88, %fd84, %fd86;
	mul.f64 	%fd89, %fd85, %fd87;
	sub.f64 	%fd90, %fd88, %fd89;
	mul.f64 	%fd91, %fd84, %fd87;
	fma.rn.f64 	%fd92, %fd85, %fd86, %fd91;
	mul.f64 	%fd93, %fd77, %fd90;
	mul.f64 	%fd94, %fd92, %fd78;
	sub.f64 	%fd95, %fd93, %fd94;
	mul.f64 	%fd96, %fd77, %fd92;
	fma.rn.f64 	%fd97, %fd90, %fd78, %fd96;
	sub.f64 	%fd25, %fd75, %fd95;
	sub.f64 	%fd26, %fd76, %fd97;
	st.shared.v2.f64 	[%r5+16], {%fd25, %fd26};
	setp.ne.s32 	%p15, %r59, 2;
	and.pred  	%p16, %p15, %p14;
	@%p16 bra 	$L__BB10_17;
	mul.wide.s32 	%rd31, %r56, 16;
	add.s64 	%rd32, %rd2, %rd31;
	st.global.v2.f64 	[%rd32], {%fd25, %fd26};
$L__BB10_17:
	bar.sync 	0;
	sub.s32 	%r49, %r61, %r28;
	sub.s32 	%r61, %r49, %r28;
	sub.s32 	%r50, %r60, %r27;
	sub.s32 	%r60, %r50, %r27;
	add.s32 	%r58, %r58, -2;
	add.s64 	%rd36, %rd36, -32;
	shl.b32 	%r51, %r27, 1;
	sub.s32 	%r57, %r57, %r51;
	shl.b32 	%r52, %r28, 1;
	sub.s32 	%r56, %r56, %r52;
	add.s32 	%r26, %r59, -2;
	setp.gt.u32 	%p17, %r59, 2;
	mov.u32 	%r59, %r26;
	@%p17 bra 	$L__BB10_9;
$L__BB10_18:
	ret;

}
	// .globl	_Z43compute_hh_trafo_cuda_kernel_complex_singleILj1024EEvP6float2PKS0_S3_iii
.visible .entry _Z43compute_hh_trafo_cuda_kernel_complex_singleILj1024EEvP6float2PKS0_S3_iii(
	.param .u64 .ptr .align 1 _Z43compute_hh_trafo_cuda_kernel_complex_singleILj1024EEvP6float2PKS0_S3_iii_param_0,
	.param .u64 .ptr .align 1 _Z43compute_hh_trafo_cuda_kernel_complex_singleILj1024EEvP6float2PKS0_S3_iii_param_1,
	.param .u64 .ptr .align 1 _Z43compute_hh_trafo_cuda_kernel_complex_singleILj1024EEvP6float2PKS0_S3_iii_param_2,
	.param .u32 _Z43compute_hh_trafo_cuda_kernel_complex_singleILj1024EEvP6float2PKS0_S3_iii_param_3,
	.param .u32 _Z43compute_hh_trafo_cuda_kernel_complex_singleILj1024EEvP6float2PKS0_S3_iii_param_4,
	.param .u32 _Z43compute_hh_trafo_cuda_kernel_complex_singleILj1024EEvP6float2PKS0_S3_iii_param_5
)
{
	.reg .pred 	%p<17>;
	.reg .b32 	%r<29>;
	.reg .b32 	%f<94>;
	.reg .b64 	%rd<18>;
	// demoted variable
	.shared .align 8 .b8 _ZZ43compute_hh_trafo_cuda_kernel_complex_singleILj1024EEvP6float2PKS0_S3_iiiE3q_s[8200];
	// demoted variable
	.shared .align 8 .b8 _ZZ43compute_hh_trafo_cuda_kernel_complex_singleILj1024EEvP6float2PKS0_S3_iiiE6dotp_s[8192];
	ld.param.u64 	%rd9, [_Z43compute_hh_trafo_cuda_kernel_complex_singleILj1024EEvP6float2PKS0_S3_iii_param_0];
	ld.param.u64 	%rd7, [_Z43compute_hh_trafo_cuda_kernel_complex_singleILj1024EEvP6float2PKS0_S3_iii_param_1];
	ld.param.u64 	%rd8, [_Z43compute_hh_trafo_cuda_kernel_complex_singleILj1024EEvP6float2PKS0_S3_iii_param_2];
	ld.param.u32 	%r14, [_Z43compute_hh_trafo_cuda_kernel_complex_singleILj1024EEvP6float2PKS0_S3_iii_param_3];
	ld.param.u32 	%r15, [_Z43compute_hh_trafo_cuda_kernel_complex_singleILj1024EEvP6float2PKS0_S3_iii_param_4];
	ld.param.u32 	%r16, [_Z43compute_hh_trafo_cuda_kernel_complex_singleILj1024EEvP6float2PKS0_S3_iii_param_5];
	cvta.to.global.u64 	%rd1, %rd9;
	mov.u32 	%r1, %tid.x;
	mov.u32 	%r17, %ctaid.x;
	add.s32 	%r26, %r16, -1;
	add.s32 	%r18, %r26, %r1;
	mad.lo.s32 	%r28, %r18, %r15, %r17;
	shl.b32 	%r19, %r1, 3;
	mov.u32 	%r20, _ZZ43compute_hh_trafo_cuda_kernel_complex_singleILj1024EEvP6float2PKS0_S3_iiiE3q_s;
	add.s32 	%r4, %r20, %r19;
	mul.wide.s32 	%rd10, %r28, 8;
	add.s64 	%rd11, %rd1, %rd10;
	ld.global.v2.f32 	{%f11, %f12}, [%rd11];
	st.shared.v2.f32 	[%r4], {%f11, %f12};
	setp.lt.s32 	%p1, %r16, 1;
	@%p1 bra 	$L__BB11_22;
	mov.u32 	%r22, _ZZ43compute_hh_trafo_cuda_kernel_complex_singleILj1024EEvP6float2PKS0_S3_iiiE6dotp_s;
	add.s32 	%r5, %r22, %r19;
	mov.u32 	%r23, %ntid.x;
	add.s32 	%r6, %r23, -1;
	mul.wide.u32 	%rd12, %r26, 8;
	cvta.to.global.u64 	%rd13, %rd8;
	add.s64 	%rd17, %rd13, %rd12;
	mad.lo.s32 	%r27, %r26, %r14, %r1;
	cvta.to.global.u64 	%rd3, %rd7;
$L__BB11_2:
	setp.ne.s32 	%p2, %r1, 0;
	mul.wide.s32 	%rd14, %r28, 8;
	add.s64 	%rd5, %rd1, %rd14;
	@%p2 bra 	$L__BB11_4;
	ld.global.v2.f32 	{%f13, %f14}, [%rd5];
	st.shared.v2.f32 	[_ZZ43compute_hh_trafo_cuda_kernel_complex_singleILj1024EEvP6float2PKS0_S3_iiiE3q_s], {%f13, %f14};
$L__BB11_4:
	setp.gt.u32 	%p3, %r1, 511;
	ld.shared.v2.f32 	{%f1, %f2}, [%r4];
	mul.wide.s32 	%rd15, %r27, 8;
	add.s64 	%rd16, %rd3, %rd15;
	ld.global.nc.v2.f32 	{%f3, %f4}, [%rd16];
	mul.f32 	%f15, %f2, %f4;
	fma.rn.f32 	%f16, %f1, %f3, %f15;
	mul.f32 	%f17, %f2, %f3;
	mul.f32 	%f18, %f1, %f4;
	sub.f32 	%f19, %f17, %f18;
	st.shared.v2.f32 	[%r5], {%f16, %f19};
	bar.sync 	0;
	@%p3 bra 	$L__BB11_6;
	ld.shared.v2.f32 	{%f20, %f21}, [%r5+4096];
	ld.shared.v2.f32 	{%f22, %f23}, [%r5];
	add.f32 	%f24, %f20, %f22;
	add.f32 	%f25, %f21, %f23;
	st.shared.v2.f32 	[%r5], {%f24, %f25};
$L__BB11_6:
	setp.gt.u32 	%p4, %r1, 255;
	bar.sync 	0;
	@%p4 bra 	$L__BB11_8;
	ld.shared.v2.f32 	{%f26, %f27}, [%r5+2048];
	ld.shared.v2.f32 	{%f28, %f29}, [%r5];
	add.f32 	%f30, %f26, %f28;
	add.f32 	%f31, %f27, %f29;
	st.shared.v2.f32 	[%r5], {%f30, %f31};
$L__BB11_8:
	setp.gt.u32 	%p5, %r1, 127;
	bar.sync 	0;
	@%p5 bra 	$L__BB11_10;
	ld.shared.v2.f32 	{%f32, %f33}, [%r5+1024];
	ld.shared.v2.f32 	{%f34, %f35}, [%r5];
	add.f32 	%f36, %f32, %f34;
	add.f32 	%f37, %f33, %f35;
	st.shared.v2.f32 	[%r5], {%f36, %f37};
$L__BB11_10:
	setp.gt.u32 	%p6, %r1, 63;
	bar.sync 	0;
	@%p6 bra 	$L__BB11_12;
	ld.shared.v2.f32 	{%f38, %f39}, [%r5+512];
	ld.shared.v2.f32 	{%f40, %f41}, [%r5];
	add.f32 	%f42, %f38, %f40;
	add.f32 	%f43, %f39, %f41;
	st.shared.v2.f32 	[%r5], {%f42, %f43};
$L__BB11_12:
	setp.gt.u32 	%p7, %r1, 31;
	bar.sync 	0;
	@%p7 bra 	$L__BB11_19;
	setp.gt.u32 	%p8, %r1, 15;
	ld.volatile.shared.f32 	%f44, [%r5+256];
	ld.volatile.shared.f32 	%f45, [%r5];
	add.f32 	%f46, %f44, %f45;
	st.volatile.shared.f32 	[%r5], %f46;
	ld.volatile.shared.f32 	%f47, [%r5+260];
	ld.volatile.shared.f32 	%f48, [%r5+4];
	add.f32 	%f49, %f47, %f48;
	st.volatile.shared.f32 	[%r5+4], %f49;
	@%p8 bra 	$L__BB11_19;
	setp.gt.u32 	%p9, %r1, 7;
	ld.volatile.shared.f32 	%f50, [%r5+128];
	ld.volatile.shared.f32 	%f51, [%r5];
	add.f32 	%f52, %f50, %f51;
	st.volatile.shared.f32 	[%r5], %f52;
	ld.volatile.shared.f32 	%f53, [%r5+132];
	ld.volatile.shared.f32 	%f54, [%r5+4];
	add.f32 	%f55, %f53, %f54;
	st.volatile.shared.f32 	[%r5+4], %f55;
	@%p9 bra 	$L__BB11_19;
	setp.gt.u32 	%p10, %r1, 3;
	ld.volatile.shared.f32 	%f56, [%r5+64];
	ld.volatile.shared.f32 	%f57, [%r5];
	add.f32 	%f58, %f56, %f57;
	st.volatile.shared.f32 	[%r5], %f58;
	ld.volatile.shared.f32 	%f59, [%r5+68];
	ld.volatile.shared.f32 	%f60, [%r5+4];
	add.f32 	%f61, %f59, %f60;
	st.volatile.shared.f32 	[%r5+4], %f61;
	@%p10 bra 	$L__BB11_19;
	setp.gt.u32 	%p11, %r1, 1;
	ld.volatile.shared.f32 	%f62, [%r5+32];
	ld.volatile.shared.f32 	%f63, [%r5];
	add.f32 	%f64, %f62, %f63;
	st.volatile.shared.f32 	[%r5], %f64;
	ld.volatile.shared.f32 	%f65, [%r5+36];
	ld.volatile.shared.f32 	%f66, [%r5+4];
	add.f32 	%f67, %f65, %f66;
	st.volatile.shared.f32 	[%r5+4], %f67;
	@%p11 bra 	$L__BB11_19;
	setp.ne.s32 	%p12, %r1, 0;
	ld.volatile.shared.f32 	%f68, [%r5+16];
	ld.volatile.shared.f32 	%f69, [%r5];
	add.f32 	%f70, %f68, %f69;
	st.volatile.shared.f32 	[%r5], %f70;
	ld.volatile.shared.f32 	%f71, [%r5+20];
	ld.volatile.shared.f32 	%f72, [%r5+4];
	add.f32 	%f73, %f71, %f72;
	st.volatile.shared.f32 	[%r5+4], %f73;
	@%p12 bra 	$L__BB11_19;
	ld.volatile.shared.f32 	%f74, [_ZZ43compute_hh_trafo_cuda_kernel_complex_singleILj1024EEvP6float2PKS0_S3_iiiE6dotp_s+8];
	ld.volatile.shared.f32 	%f75, [_ZZ43compute_hh_trafo_cuda_kernel_complex_singleILj1024EEvP6float2PKS0_S3_iiiE6dotp_s];
	add.f32 	%f76, %f74, %f75;
	st.volatile.shared.f32 	[_ZZ43compute_hh_trafo_cuda_kernel_complex_singleILj1024EEvP6float2PKS0_S3_iiiE6dotp_s], %f76;
	ld.volatile.shared.f32 	%f77, [_ZZ43compute_hh_trafo_cuda_kernel_complex_singleILj1024EEvP6float2PKS0_S3_iiiE6dotp_s+12];
	ld.volatile.shared.f32 	%f78, [_ZZ43compute_hh_trafo_cuda_kernel_complex_singleILj1024EEvP6float2PKS0_S3_iiiE6dotp_s+4];
	add.f32 	%f79, %f77, %f78;
	st.volatile.shared.f32 	[_ZZ43compute_hh_trafo_cuda_kernel_complex_singleILj1024EEvP6float2PKS0_S3_iiiE6dotp_s+4], %f79;
$L__BB11_19:
	setp.ne.s32 	%p13, %r1, %r6;
	bar.sync 	0;
	ld.shared.v2.f32 	{%f80, %f81}, [_ZZ43compute_hh_trafo_cuda_kernel_complex_singleILj1024EEvP6float2PKS0_S3_iiiE6dotp_s];
	ld.global.nc.v2.f32 	{%f82, %f83}, [%rd17];
	mul.f32 	%f84, %f80, %f82;
	mul.f32 	%f85, %f81, %f83;
	sub.f32 	%f86, %f84, %f85;
	mul.f32 	%f87, %f80, %f83;
	fma.rn.f32 	%f88, %f81, %f82, %f87;
	mul.f32 	%f89, %f3, %f86;
	mul.f32 	%f90, %f88, %f4;
	sub.f32 	%f91, %f89, %f90;
	mul.f32 	%f92, %f3, %f88;
	fma.rn.f32 	%f93, %f86, %f4, %f92;
	sub.f32 	%f9, %f1, %f91;
	sub.f32 	%f10, %f2, %f93;
	st.shared.v2.f32 	[%r4+8], {%f9, %f10};
	setp.ne.s32 	%p14, %r26, 0;
	and.pred  	%p15, %p14, %p13;
	@%p15 bra 	$L__BB11_21;
	st.global.v2.f32 	[%rd5], {%f9, %f10};
$L__BB11_21:
	bar.sync 	0;
	sub.s32 	%r28, %r28, %r15;
	sub.s32 	%r27, %r27, %r14;
	add.s32 	%r13, %r26, -1;
	add.s32 	%r25, %r26, 1;
	add.s64 	%rd17, %rd17, -8;
	setp.gt.u32 	%p16, %r25, 1;
	mov.u32 	%r26, %r13;
	@%p16 bra 	$L__BB11_2;
$L__BB11_22:
	ret;

}
	// .globl	_Z43compute_hh_trafo_cuda_kernel_complex_singleILj512EEvP6float2PKS0_S3_iii
.visible .entry _Z43compute_hh_trafo_cuda_kernel_complex_singleILj512EEvP6float2PKS0_S3_iii(
	.param .u64 .ptr .align 1 _Z43compute_hh_trafo_cuda_kernel_complex_singleILj512EEvP6float2PKS0_S3_iii_param_0,
	.param .u64 .ptr .align 1 _Z43compute_hh_trafo_cuda_kernel_complex_singleILj512EEvP6float2PKS0_S3_iii_param_1,
	.param .u64 .ptr .align 1 _Z43compute_hh_trafo_cuda_kernel_complex_singleILj512EEvP6float2PKS0_S3_iii_param_2,
	.param .u32 _Z43compute_hh_trafo_cuda_kernel_complex_singleILj512EEvP6float2PKS0_S3_iii_param_3,
	.param .u32 _Z43compute_hh_trafo_cuda_kernel_complex_singleILj512EEvP6float2PKS0_S3_iii_param_4,
	.param .u32 _Z43compute_hh_trafo_cuda_kernel_complex_singleILj512EEvP6float2PKS0_S3_iii_param_5
)
{
	.reg .pred 	%p<16>;
	.reg .b32 	%r<29>;
	.reg .b32 	%f<88>;
	.reg .b64 	%rd<18>;
	// demoted variable
	.shared .align 8 .b8 _ZZ43compute_hh_trafo_cuda_kernel_complex_singleILj512EEvP6float2PKS0_S3_iiiE3q_s[4104];
	// demoted variable
	.shared .align 8 .b8 _ZZ43compute_hh_trafo_cuda_kernel_complex_singleILj512EEvP6float2PKS0_S3_iiiE6dotp_s[4096];
	ld.param.u64 	%rd9, [_Z43compute_hh_trafo_cuda_kernel_complex_singleILj512EEvP6float2PKS0_S3_iii_param_0];
	ld.param.u64 	%rd7, [_Z43compute_hh_trafo_cuda_kernel_complex_singleILj512EEvP6float2PKS0_S3_iii_param_1];
	ld.param.u64 	%rd8, [_Z43compute_hh_trafo_cuda_kernel_complex_singleILj512EEvP6float2PKS0_S3_iii_param_2];
	ld.param.u32 	%r14, [_Z43compute_hh_trafo_cuda_kernel_complex_singleILj512EEvP6float2PKS0_S3_iii_param_3];
	ld.param.u32 	%r15, [_Z43compute_hh_trafo_cuda_kernel_complex_singleILj512EEvP6float2PKS0_S3_iii_param_4];
	ld.param.u32 	%r16, [_Z43compute_hh_trafo_cuda_kernel_complex_singleILj512EEvP6float2PKS0_S3_iii_param_5];
	cvta.to.global.u64 	%rd1, %rd9;
	mov.u32 	%r1, %tid.x;
	mov.u32 	%r17, %ctaid.x;
	add.s32 	%r26, %r16, -1;
	add.s32 	%r18, %r26, %r1;
	mad.lo.s32 	%r28, %r18, %r15, %r17;
	shl.b32 	%r19, %r1, 3;
	mov.u32 	%r20, _ZZ43compute_hh_trafo_cuda_kernel_complex_singleILj512EEvP6float2PKS0_S3_iiiE3q_s;
	add.s32 	%r4, %r20, %r19;
	mul.wide.s32 	%rd10, %r28, 8;
	add.s64 	%rd11, %rd1, %rd10;
	ld.global.v2.f32 	{%f11, %f12}, [%rd11];
	st.shared.v2.f32 	[%r4], {%f11, %f12};
	setp.lt.s32 	%p1, %r16, 1;
	@%p1 bra 	$L__BB12_20;
	mov.u32 	%r22, _ZZ43compute_hh_trafo_cuda_kernel_complex_singleILj512EEvP6float2PKS0_S3_iiiE6dotp_s;
	add.s32 	%r5, %r22, %r19;
	mov.u32 	%r23, %ntid.x;
	add.s32 	%r6, %r23, -1;
	mul.wide.u32 	%rd12, %r26, 8;
	cvta.to.global.u64 	%rd13, %rd8;
	add.s64 	%rd17, %rd13, %rd12;
	mad.lo.s32 	%r27, %r26, %r14, %r1;
	cvta.to.global.u64 	%rd3, %rd7;
$L__BB12_2:
	setp.ne.s32 	%p2, %r1, 0;
	mul.wide.s32 	%rd14, %r28, 8;
	add.s64 	%rd5, %rd1, %rd14;
	@%p2 bra 	$L__BB12_4;
	ld.global.v2.f32 	{%f13, %f14}, [%rd5];
	st.shared.v2.f32 	[_ZZ43compute_hh_trafo_cuda_kernel_complex_singleILj512EEvP6float2PKS0_S3_iiiE3q_s], {%f13, %f14};
$L__BB12_4:
	setp.gt.u32 	%p3, %r1, 255;
	ld.shared.v2.f32 	{%f1, %f2}, [%r4];
	mul.wide.s32 	%rd15, %r27, 8;
	add.s64 	%rd16, %rd3, %rd15;
	ld.global.nc.v2.f32 	{%f3, %f4}, [%rd16];
	mul.f32 	%f15, %f2, %f4;
	fma.rn.f32 	%f16, %f1, %f3, %f15;
	mul.f32 	%f17, %f2, %f3;
	mul.f32 	%f18, %f1, %f4;
	sub.f32 	%f19, %f17, %f18;
	st.shared.v2.f32 	[%r5], {%f16, %f19};
	bar.sync 	0;
	@%p3 bra 	$L__BB12_6;
	ld.shared.v2.f32 	{%f20, %f21}, [%r5+2048];
	ld.shared.v2.f32 	{%f22, %f23}, [%r5];
	add.f32 	%f24, %f20, %f22;
	add.f32 	%f25, %f21, %f23;
	st.shared.v2.f32 	[%r5], {%f24, %f25};
$L__BB12_6:
	setp.gt.u32 	%p4, %r1, 127;
	bar.sync 	0;
	@%p4 bra 	$L__BB12_8;
	ld.shared.v2.f32 	{%f26, %f27}, [%r5+1024];
	ld.shared.v2.f32 	{%f28, %f29}, [%r5];
	add.f32 	%f30, %f26, %f28;
	add.f32 	%f31, %f27, %f29;
	st.shared.v2.f32 	[%r5], {%f30, %f31};
$L__BB12_8:
	setp.gt.u32 	%p5, %r1, 63;
	bar.sync 	0;
	@%p5 bra 	$L__BB12_10;
	ld.shared.v2.f32 	{%f32, %f33}, [%r5+512];
	ld.shared.v2.f32 	{%f34, %f35}, [%r5];
	add.f32 	%f36, %f32, %f34;
	add.f32 	%f37, %f33, %f35;
	st.shared.v2.f32 	[%r5], {%f36, %f37};
$L__BB12_10:
	setp.gt.u32 	%p6, %r1, 31;
	bar.sync 	0;
	@%p6 bra 	$L__BB12_17;
	setp.gt.u32 	%p7, %r1, 15;
	ld.volatile.shared.f32 	%f38, [%r5+256];
	ld.volatile.shared.f32 	%f39, [%r5];
	add.f32 	%f40, %f38, %f39;
	st.volatile.shared.f32 	[%r5], %f40;
	ld.volatile.shared.f32 	%f41, [%r5+260];
	ld.volatile.shared.f32 	%f42, [%r5+4];
	add.f32 	%f43, %f41, %f42;
	st.volatile.shared.f32 	[%r5+4], %f43;
	@%p7 bra 	$L__BB12_17;
	setp.gt.u32 	%p8, %r1, 7;
	ld.volatile.shared.f32 	%f44, [%r5+128];
	ld.volatile.shared.f32 	%f45, [%r5];
	add.f32 	%f46, %f44, %f45;
	st.volatile.shared.f32 	[%r5], %f46;
	ld.volatile.shared.f32 	%f47, [%r5+132];
	ld.volatile.shared.f32 	%f48, [%r5+4];
	add.f32 	%f49, %f47, %f48;
	st.volatile.shared.f32 	[%r5+4], %f49;
	@%p8 bra 	$L__BB12_17;
	setp.gt.u32 	%p9, %r1, 3;
	ld.volatile.shared.f32 	%f50, [%r5+64];
	ld.volatile.shared.f32 	%f51, [%r5];
	add.f32 	%f52, %f50, %f51;
	st.volatile.shared.f32 	[%r5], %f52;
	ld.volatile.shared.f32 	%f53, [%r5+68];
	ld.volatile.shared.f32 	%f54, [%r5+4];
	add.f32 	%f55, %f53, %f54;
	st.volatile.shared.f32 	[%r5+4], %f55;
	@%p9 bra 	$L__BB12_17;
	setp.gt.u32 	%p10, %r1, 1;
	ld.volatile.shared.f32 	%f56, [%r5+32];
	ld.volatile.shared.f32 	%f57, [%r5];
	add.f32 	%f58, %f56, %f57;
	st.volatile.shared.f32 	[%r5], %f58;
	ld.volatile.shared.f32 	%f59, [%r5+36];
	ld.volatile.shared.f32 	%f60, [%r5+4];
	add.f32 	%f61, %f59, %f60;
	st.volatile.shared.f32 	[%r5+4], %f61;
	@%p10 bra 	$L__BB12_17;
	setp.ne.s32 	%p11, %r1, 0;
	ld.volatile.shared.f32 	%f62, [%r5+16];
	ld.volatile.shared.f32 	%f63, [%r5];
	add.f32 	%f64, %f62, %f63;
	st.volatile.shared.f32 	[%r5], %f64;
	ld.volatile.shared.f32 	%f65, [%r5+20];
	ld.volatile.shared.f32 	%f66, [%r5+4];
	add.f32 	%f67, %f65, %f66;
	st.volatile.shared.f32 	[%r5+4], %f67;
	@%p11 bra 	$L__BB12_17;
	ld.volatile.shared.f32 	%f68, [_ZZ43compute_hh_trafo_cuda_kernel_complex_singleILj512EEvP6float2PKS0_S3_iiiE6dotp_s+8];
	ld.volatile.shared.f32 	%f69, [_ZZ43compute_hh_trafo_cuda_kernel_complex_singleILj512EEvP6float2PKS0_S3_iiiE6dotp_s];
	add.f32 	%f70, %f68, %f69;
	st.volatile.shared.f32 	[_ZZ43compute_hh_trafo_cuda_kernel_complex_singleILj512EEvP6float2PKS0_S3_iiiE6dotp_s], %f70;
	ld.volatile.shared.f32 	%f71, [_ZZ43compute_hh_trafo_cuda_kernel_complex_singleILj512EEvP6float2PKS0_S3_iiiE6dotp_s+12];
	ld.volatile.shared.f32 	%f72, [_ZZ43compute_hh_trafo_cuda_kernel_complex_singleILj512EEvP6float2PKS0_S3_iiiE6dotp_s+4];
	add.f32 	%f73, %f71, %f72;
	st.volatile.shared.f32 	[_ZZ43compute_hh_trafo_cuda_kernel_complex_singleILj512EEvP6float2PKS0_S3_iiiE6dotp_s+4], %f73;
$L__BB12_17:
	setp.ne.s32 	%p12, %r1, %r6;
	bar.sync 	0;
	ld.shared.v2.f32 	{%f74, %f75}, [_ZZ43compute_hh_trafo_cuda_kernel_complex_singleILj512EEvP6float2PKS0_S3_iiiE6dotp_s];
	ld.global.nc.v2.f32 	{%f76, %f77}, [%rd17];
	mul.f32 	%f78, %f74, %f76;
	mul.f32 	%f79, %f75, %f77;
	sub.f32 	%f80, %f78, %f79;
	mul.f32 	%f81, %f74, %f77;
	fma.rn.f32 	%f82, %f75, %f76, %f81;
	mul.f32 	%f83, %f3, %f80;
	mul.f32 	%f84, %f82, %f4;
	sub.f32 	%f85, %f83, %f84;
	mul.f32 	%f86, %f3, %f82;
	fma.rn.f32 	%f87, %f80, %f4, %f86;
	sub.f32 	%f9, %f1, %f85;
	sub.f32 	%f10, %f2, %f87;
	st.shared.v2.f32 	[%r4+8], {%f9, %f10};
	setp.ne.s32 	%p13, %r26, 0;
	and.pred  	%p14, %p13, %p12;
	@%p14 bra 	$L__BB12_19;
	st.global.v2.f32 	[%rd5], {%f9, %f10};
$L__BB12_19:
	bar.sync 	0;
	sub.s32 	%r28, %r28, %r15;
	sub.s32 	%r27, %r27, %r14;
	add.s32 	%r13, %r26, -1;
	add.s32 	%r25, %r26, 1;
	add.s64 	%rd17, %rd17, -8;
	setp.gt.u32 	%p15, %r25, 1;
	mov.u32 	%r26, %r13;
	@%p15 bra 	$L__BB12_2;
$L__BB12_20:
	ret;

}
	// .globl	_Z43compute_hh_trafo_cuda_kernel_complex_singleILj256EEvP6float2PKS0_S3_iii
.visible .entry _Z43compute_hh_trafo_cuda_kernel_complex_singleILj256EEvP6float2PKS0_S3_iii(
	.param .u64 .ptr .align 1 _Z43compute_hh_trafo_cuda_kernel_complex_singleILj256EEvP6float2PKS0_S3_iii_param_0,
	.param .u64 .ptr .align 1 _Z43compute_hh_trafo_cuda_kernel_complex_singleILj256EEvP6float2PKS0_S3_iii_param_1,
	.param .u64 .ptr .align 1 _Z43compute_hh_trafo_cuda_kernel_complex_singleILj256EEvP6float2PKS0_S3_iii_param_2,
	.param .u32 _Z43compute_hh_trafo_cuda_kernel_complex_singleILj256EEvP6float2PKS0_S3_iii_param_3,
	.param .u32 _Z43compute_hh_trafo_cuda_kernel_complex_singleILj256EEvP6float2PKS0_S3_iii_param_4,
	.param .u32 _Z43compute_hh_trafo_cuda_kernel_complex_singleILj256EEvP6float2PKS0_S3_iii_param_5
)
{
	.reg .pred 	%p<15>;
	.reg .b32 	%r<29>;
	.reg .b32 	%f<82>;
	.reg .b64 	%rd<18>;
	// demoted variable
	.shared .align 8 .b8 _ZZ43compute_hh_trafo_cuda_kernel_complex_singleILj256EEvP6float2PKS0_S3_iiiE3q_s[2056];
	// demoted variable
	.shared .align 8 .b8 _ZZ43compute_hh_trafo_cuda_kernel_complex_singleILj256EEvP6float2PKS0_S3_iiiE6dotp_s[2048];
	ld.param.u64 	%rd9, [_Z43compute_hh_trafo_cuda_kernel_complex_singleILj256EEvP6float2PKS0_S3_iii_param_0];
	ld.param.u64 	%rd7, [_Z43compute_hh_trafo_cuda_kernel_complex_singleILj256EEvP6float2PKS0_S3_iii_param_1];
	ld.param.u64 	%rd8, [_Z43compute_hh_trafo_cuda_kernel_complex_singleILj256EEvP6float2PKS0_S3_iii_param_2];
	ld.param.u32 	%r14, [_Z43compute_hh_trafo_cuda_kernel_complex_singleILj256EEvP6float2PKS0_S3_iii_param_3];
	ld.param.u32 	%r15, [_Z43compute_hh_trafo_cuda_kernel_complex_singleILj256EEvP6float2PKS0_S3_iii_param_4];
	ld.param.u32 	%r16, [_Z43compute_hh_trafo_cuda_kernel_complex_singleILj256EEvP6float2PKS0_S3_iii_param_5];
	cvta.to.global.u64 	%rd1, %rd9;
	mov.u32 	%r1, %tid.x;
	mov.u32 	%r17, %ctaid.x;
	add.s32 	%r26, %r16, -1;
	add.s32 	%r18, %r26, %r1;
	mad.lo.s32 	%r28, %r18, %r15, %r17;
	shl.b32 	%r19, %r1, 3;
	mov.u32 	%r20, _ZZ43compute_hh_trafo_cuda_kernel_complex_singleILj256EEvP6float2PKS0_S3_iiiE3q_s;
	add.s32 	%r4, %r20, %r19;
	mul.wide.s32 	%rd10, %r28, 8;
	add.s64 	%rd11, %rd1, %rd10;
	ld.global.v2.f32 	{%f11, %f12}, [%rd11];
	st.shared.v2.f32 	[%r4], {%f11, %f12};
	setp.lt.s32 	%p1, %r16, 1;
	@%p1 bra 	$L__BB13_18;
	mov.u32 	%r22, _ZZ43compute_hh_trafo_cuda_kernel_complex_singleILj256EEvP6float2PKS0_S3_iiiE6dotp_s;
	add.s32 	%r5, %r22, %r19;
	mov.u32 	%r23, %ntid.x;
	add.s32 	%r6, %r23, -1;
	mul.wide.u32 	%rd12, %r26, 8;
	cvta.to.global.u64 	%rd13, %rd8;
	add.s64 	%rd17, %rd13, %rd12;
	mad.lo.s32 	%r27, %r26, %r14, %r1;
	cvta.to.global.u64 	%rd3, %rd7;
$L__BB13_2:
	setp.ne.s32 	%p2, %r1, 0;
	mul.wide.s32 	%rd14, %r28, 8;
	add.s64 	%rd5, %rd1, %rd14;
	@%p2 bra 	$L__BB13_4;
	ld.global.v2.f32 	{%f13, %f14}, [%rd5];
	st.shared.v2.f32 	[_ZZ43compute_hh_trafo_cuda_kernel_complex_singleILj256EEvP6float2PKS0_S3_iiiE3q_s], {%f13, %f14};
$L__BB13_4:
	setp.gt.u32 	%p3, %r1, 127;
	ld.shared.v2.f32 	{%f1, %f2}, [%r4];
	mul.wide.s32 	%rd15, %r27, 8;
	add.s64 	%rd16, %rd3, %rd15;
	ld.global.nc.v2.f32 	{%f3, %f4}, [%rd16];
	mul.f32 	%f15, %f2, %f4;
	fma.rn.f32 	%f16, %f1, %f3, %f15;
	mul.f32 	%f17, %f2, %f3;
	mul.f32 	%f18, %f1, %f4;
	sub.f32 	%f19, %f17, %f18;
	st.shared.v2.f32 	[%r5], {%f16, %f19};
	bar.sync 	0;
	@%p3 bra 	$L__BB13_6;
	ld.shared.v2.f32 	{%f20, %f21}, [%r5+1024];
	ld.shared.v2.f32 	{%f22, %f23}, [%r5];
	add.f32 	%f24, %f20, %f22;
	add.f32 	%f25, %f21, %f23;
	st.shared.v2.f32 	[%r5], {%f24, %f25};
$L__BB13_6:
	setp.gt.u32 	%p4, %r1, 63;
	bar.sync 	0;
	@%p4 bra 	$L__BB13_8;
	ld.shared.v2.f32 	{%f26, %f27}, [%r5+512];
	ld.shared.v2.f32 	{%f28, %f29}, [%r5];
	add.f32 	%f30, %f26, %f28;
	add.f32 	%f31, %f27, %f29;
	st.shared.v2.f32 	[%r5], {%f30, %f31};
$L__BB13_8:
	setp.gt.u32 	%p5, %r1, 31;
	bar.sync 	0;
	@%p5 bra 	$L__BB13_15;
	setp.gt.u32 	%p6, %r1, 15;
	ld.volatile.shared.f32 	%f32, [%r5+256];
	ld.volatile.shared.f32 	%f33, [%r5];
	add.f32 	%f34, %f32, %f33;
	st.volatile.shared.f32 	[%r5], %f34;
	ld.volatile.shared.f32 	%f35, [%r5+260];
	ld.volatile.shared.f32 	%f36, [%r5+4];
	add.f32 	%f37, %f35, %f36;
	st.volatile.shared.f32 	[%r5+4], %f37;
	@%p6 bra 	$L__BB13_15;
	setp.gt.u32 	%p7, %r1, 7;
	ld.volatile.shared.f32 	%f38, [%r5+128];
	ld.volatile.shared.f32 	%f39, [%r5];
	add.f32 	%f40, %f38, %f39;
	st.volatile.shared.f32 	[%r5], %f40;
	ld.volatile.shared.f32 	%f41, [%r5+132];
	ld.volatile.shared.f32 	%f42, [%r5+4];
	add.f32 	%f43, %f41, %f42;
	st.volatile.shared.f32 	[%r5+4], %f43;
	@%p7 bra 	$L__BB13_15;
	setp.gt.u32 	%p8, %r1, 3;
	ld.volatile.shared.f32 	%f44, [%r5+64];
	ld.volatile.shared.f32 	%f45, [%r5];
	add.f32 	%f46, %f44, %f45;
	st.volatile.shared.f32 	[%r5], %f46;
	ld.volatile.shared.f32 	%f47, [%r5+68];
	ld.volatile.shared.f32 	%f48, [%r5+4];
	add.f32 	%f49, %f47, %f48;
	st.volatile.shared.f32 	[%r5+4], %f49;
	@%p8 bra 	$L__BB13_15;
	setp.gt.u32 	%p9, %r1, 1;
	ld.volatile.shared.f32 	%f50, [%r5+32];
	ld.volatile.shared.f32 	%f51, [%r5];
	add.f32 	%f52, %f50, %f51;
	st.volatile.shared.f32 	[%r5], %f52;
	ld.volatile.shared.f32 	%f53, [%r5+36];
	ld.volatile.shared.f32 	%f54, [%r5+4];
	add.f32 	%f55, %f53, %f54;
	st.volatile.shared.f32 	[%r5+4], %f55;
	@%p9 bra 	$L__BB13_15;
	setp.ne.s32 	%p10, %r1, 0;
	ld.volatile.shared.f32 	%f56, [%r5+16];
	ld.volatile.shared.f32 	%f57, [%r5];
	add.f32 	%f58, %f56, %f57;
	st.volatile.shared.f32 	[%r5], %f58;
	ld.volatile.shared.f32 	%f59, [%r5+20];
	ld.volatile.shared.f32 	%f60, [%r5+4];
	add.f32 	%f61, %f59, %f60;
	st.volatile.shared.f32 	[%r5+4], %f61;
	@%p10 bra 	$L__BB13_15;
	ld.volatile.shared.f32 	%f62, [_ZZ43compute_hh_trafo_cuda_kernel_complex_singleILj256EEvP6float2PKS0_S3_iiiE6dotp_s+8];
	ld.volatile.shared.f32 	%f63, [_ZZ43compute_hh_trafo_cuda_kernel_complex_singleILj256EEvP6float2PKS0_S3_iiiE6dotp_s];
	add.f32 	%f64, %f62, %f63;
	st.volatile.shared.f32 	[_ZZ43compute_hh_trafo_cuda_kernel_complex_singleILj256EEvP6float2PKS0_S3_iiiE6dotp_s], %f64;
	ld.volatile.shared.f32 	%f65, [_ZZ43compute_hh_trafo_cuda_kernel_complex_singleILj256EEvP6float2PKS0_S3_iiiE6dotp_s+12];
	ld.volatile.shared.f32 	%f66, [_ZZ43compute_hh_trafo_cuda_kernel_complex_singleILj256EEvP6float2PKS0_S3_iiiE6dotp_s+4];
	add.f32 	%f67, %f65, %f66;
	st.volatile.shared.f32 	[_ZZ43compute_hh_trafo_cuda_kernel_complex_singleILj256EEvP6float2PKS0_S3_iiiE6dotp_s+4], %f67;
$L__BB13_15:
	setp.ne.s32 	%p11, %r1, %r6;
	bar.sync 	0;
	ld.shared.v2.f32 	{%f68, %f69}, [_ZZ43compute_hh_trafo_cuda_kernel_complex_singleILj256EEvP6float2PKS0_S3_iiiE6dotp_s];
	ld.global.nc.v2.f32 	{%f70, %f71}, [%rd17];
	mul.f32 	%f72, %f68, %f70;
	mul.f32 	%f73, %f69, %f71;
	sub.f32 	%f74, %f72, %f73;
	mul.f32 	%f75, %f68, %f71;
	fma.rn.f32 	%f76, %f69, %f70, %f75;
	mul.f32 	%f77, %f3, %f74;
	mul.f32 	%f78, %f76, %f4;
	sub.f32 	%f79, %f77, %f78;
	mul.f32 	%f80, %f3, %f76;
	fma.rn.f32 	%f81, %f74, %f4, %f80;
	sub.f32 	%f9, %f1, %f79;
	sub.f32 	%f10, %f2, %f81;
	st.shared.v2.f32 	[%r4+8], {%f9, %f10};
	setp.ne.s32 	%p12, %r26, 0;
	and.pred  	%p13, %p12, %p11;
	@%p13 bra 	$L__BB13_17;
	st.global.v2.f32 	[%rd5], {%f9, %f10};
$L__BB13_17:
	bar.sync 	0;
	sub.s32 	%r28, %r28, %r15;
	sub.s32 	%r27, %r27, %r14;
	add.s32 	%r13, %r26, -1;
	add.s32 	%r25, %r26, 1;
	add.s64 	%rd17, %rd17, -8;
	setp.gt.u32 	%p14, %r25, 1;
	mov.u32 	%r26, %r13;
	@%p14 bra 	$L__BB13_2;
$L__BB13_18:
	ret;

}
	// .globl	_Z43compute_hh_trafo_cuda_kernel_complex_singleILj128EEvP6float2PKS0_S3_iii
.visible .entry _Z43compute_hh_trafo_cuda_kernel_complex_singleILj128EEvP6float2PKS0_S3_iii(
	.param .u64 .ptr .align 1 _Z43compute_hh_trafo_cuda_kernel_complex_singleILj128EEvP6float2PKS0_S3_iii_param_0,
	.param .u64 .ptr .align 1 _Z43compute_hh_trafo_cuda_kernel_complex_singleILj128EEvP6float2PKS0_S3_iii_param_1,
	.param .u64 .ptr .align 1 _Z43compute_hh_trafo_cuda_kernel_complex_singleILj128EEvP6float2PKS0_S3_iii_param_2,
	.param .u32 _Z43compute_hh_trafo_cuda_kernel_complex_singleILj128EEvP6float2PKS0_S3_iii_param_3,
	.param .u32 _Z43compute_hh_trafo_cuda_kernel_complex_singleILj128EEvP6float2PKS0_S3_iii_param_4,
	.param .u32 _Z43compute_hh_trafo_cuda_kernel_complex_singleILj128EEvP6float2PKS0_S3_iii_param_5
)
{
	.reg .pred 	%p<14>;
	.reg .b32 	%r<29>;
	.reg .b32 	%f<76>;
	.reg .b64 	%rd<18>;
	// demoted variable
	.shared .align 8 .b8 _ZZ43compute_hh_trafo_cuda_kernel_complex_singleILj128EEvP6float2PKS0_S3_iiiE3q_s[1032];
	// demoted variable
	.shared .align 8 .b8 _ZZ43compute_hh_trafo_cuda_kernel_complex_singleILj128EEvP6float2PKS0_S3_iiiE6dotp_s[1024];
	ld.param.u64 	%rd9, [_Z43compute_hh_trafo_cuda_kernel_complex_singleILj128EEvP6float2PKS0_S3_iii_param_0];
	ld.param.u64 	%rd7, [_Z43compute_hh_trafo_cuda_kernel_complex_singleILj128EEvP6float2PKS0_S3_iii_param_1];
	ld.param.u64 	%rd8, [_Z43compute_hh_trafo_cuda_kernel_complex_singleILj128EEvP6float2PKS0_S3_iii_param_2];
	ld.param.u32 	%r14, [_Z43compute_hh_trafo_cuda_kernel_complex_singleILj128EEvP6float2PKS0_S3_iii_param_3];
	ld.param.u32 	%r15, [_Z43compute_hh_trafo_cuda_kernel_complex_singleILj128EEvP6float2PKS0_S3_iii_param_4];
	ld.param.u32 	%r16, [_Z43compute_hh_trafo_cuda_kernel_complex_singleILj128EEvP6float2PKS0_S3_iii_param_5];
	cvta.to.global.u64 	%rd1, %rd9;
	mov.u32 	%r1, %tid.x;
	mov.u32 	%r17, %ctaid.x;
	add.s32 	%r26, %r16, -1;
	add.s32 	%r18, %r26, %r1;
	mad.lo.s32 	%r28, %r18, %r15, %r17;
	shl.b32 	%r19, %r1, 3;
	mov.u32 	%r20, _ZZ43compute_hh_trafo_cuda_kernel_complex_singleILj128EEvP6float2PKS0_S3_iiiE3q_s;
	add.s32 	%r4, %r20, %r19;
	mul.wide.s32 	%rd10, %r28, 8;
	add.s64 	%rd11, %rd1, %rd10;
	ld.global.v2.f32 	{%f11, %f12}, [%rd11];
	st.shared.v2.f32 	[%r4], {%f11, %f12};
	setp.lt.s32 	%p1, %r16, 1;
	@%p1 bra 	$L__BB14_16;
	mov.u32 	%r22, _ZZ43compute_hh_trafo_cuda_kernel_complex_singleILj128EEvP6float2PKS0_S3_iiiE6dotp_s;
	add.s32 	%r5, %r22, %r19;
	mov.u32 	%r23, %ntid.x;
	add.s32 	%r6, %r23, -1;
	mul.wide.u32 	%rd12, %r26, 8;
	cvta.to.global.u64 	%rd13, %rd8;
	add.s64 	%rd17, %rd13, %rd12;
	mad.lo.s32 	%r27, %r26, %r14, %r1;
	cvta.to.global.u64 	%rd3, %rd7;
$L__BB14_2:
	setp.ne.s32 	%p2, %r1, 0;
	mul.wide.s32 	%rd14, %r28, 8;
	add.s64 	%rd5, %rd1, %rd14;
	@%p2 bra 	$L__BB14_4;
	ld.global.v2.f32 	{%f13, %f14}, [%rd5];
	st.shared.v2.f32 	[_ZZ43compute_hh_trafo_cuda_kernel_complex_singleILj128EEvP6float2PKS0_S3_iiiE3q_s], {%f13, %f14};
$L__BB14_4:
	setp.gt.u32 	%p3, %r1, 63;
	ld.shared.v2.f32 	{%f1, %f2}, [%r4];
	mul.wide.s32 	%rd15, %r27, 8;
	add.s64 	%rd16, %rd3, %rd15;
	ld.global.nc.v2.f32 	{%f3, %f4}, [%rd16];
	mul.f32 	%f15, %f2, %f4;
	fma.rn.f32 	%f16, %f1, %f3, %f15;
	mul.f32 	%f17, %f2, %f3;
	mul.f32 	%f18, %f1, %f4;
	sub.f32 	%f19, %f17, %f18;
	st.shared.v2.f32 	[%r5], {%f16, %f19};
	bar.sync 	0;
	@%p3 bra 	$L__BB14_6;
	ld.shared.v2.f32 	{%f20, %f21}, [%r5+512];
	ld.shared.v2.f32 	{%f22, %f23}, [%r5];
	add.f32 	%f24, %f20, %f22;
	add.f32 	%f25, %f21, %f23;
	st.shared.v2.f32 	[%r5], {%f24, %f25};
$L__BB14_6:
	setp.gt.u32 	%p4, %r1, 31;
	bar.sync 	0;
	@%p4 bra 	$L__BB14_13;
	setp.gt.u32 	%p5, %r1, 15;
	ld.volatile.shared.f32 	%f26, [%r5+256];
	ld.volatile.shared.f32 	%f27, [%r5];
	add.f32 	%f28, %f26, %f27;
	st.volatile.shared.f32 	[%r5], %f28;
	ld.volatile.shared.f32 	%f29, [%r5+260];
	ld.volatile.shared.f32 	%f30, [%r5+4];
	add.f32 	%f31, %f29, %f30;
	st.volatile.shared.f32 	[%r5+4], %f31;
	@%p5 bra 	$L__BB14_13;
	setp.gt.u32 	%p6, %r1, 7;
	ld.volatile.shared.f32 	%f32, [%r5+128];
	ld.volatile.shared.f32 	%f33, [%r5];
	add.f32 	%f34, %f32, %f33;
	st.volatile.shared.f32 	[%r5], %f34;
	ld.volatile.shared.f32 	%f35, [%r5+132];
	ld.volatile.shared.f32 	%f36, [%r5+4];
	add.f32 	%f37, %f35, %f36;
	st.volatile.shared.f32 	[%r5+4], %f37;
	@%p6 bra 	$L__BB14_13;
	setp.gt.u32 	%p7, %r1, 3;
	ld.volatile.shared.f32 	%f38, [%r5+64];
	ld.volatile.shared.f32 	%f39, [%r5];
	add.f32 	%f40, %f38, %f39;
	st.volatile.shared.f32 	[%r5], %f40;
	ld.volatile.shared.f32 	%f41, [%r5+68];
	ld.volatile.shared.f32 	%f42, [%r5+4];
	add.f32 	%f43, %f41, %f42;
	st.volatile.shared.f32 	[%r5+4], %f43;
	@%p7 bra 	$L__BB14_13;
	setp.gt.u32 	%p8, %r1, 1;
	ld.volatile.shared.f32 	%f44, [%r5+32];
	ld.volatile.shared.f32 	%f45, [%r5];
	add.f32 	%f46, %f44, %f45;
	st.volatile.shared.f32 	[%r5], %f46;
	ld.volatile.shared.f32 	%f47, [%r5+36];
	ld.volatile.shared.f32 	%f48, [%r5+4];
	add.f32 	%f49, %f47, %f48;
	st.volatile.shared.f32 	[%r5+4], %f49;
	@%p8 bra 	$L__BB14_13;
	setp.ne.s32 	%p9, %r1, 0;
	ld.volatile.shared.f32 	%f50, [%r5+16];
	ld.volatile.shared.f32 	%f51, [%r5];
	add.f32 	%f52, %f50, %f51;
	st.volatile.shared.f32 	[%r5], %f52;
	ld.volatile.shared.f32 	%f53, [%r5+20];
	ld.volatile.shared.f32 	%f54, [%r5+4];
	add.f32 	%f55, %f53, %f54;
	st.volatile.shared.f32 	[%r5+4], %f55;
	@%p9 bra 	$L__BB14_13;
	ld.volatile.shared.f32 	%f56, [_ZZ43compute_hh_trafo_cuda_kernel_complex_singleILj128EEvP6float2PKS0_S3_iiiE6dotp_s+8];
	ld.volatile.shared.f32 	%f57, [_ZZ43compute_hh_trafo_cuda_kernel_complex_singleILj128EEvP6float2PKS0_S3_iiiE6dotp_s];
	add.f32 	%f58, %f56, %f57;
	st.volatile.shared.f32 	[_ZZ43compute_hh_trafo_cuda_kernel_complex_singleILj128EEvP6float2PKS0_S3_iiiE6dotp_s], %f58;
	ld.volatile.shared.f32 	%f59, [_ZZ43compute_hh_trafo_cuda_kernel_complex_singleILj128EEvP6float2PKS0_S3_iiiE6dotp_s+12];
	ld.volatile.shared.f32 	%f60, [_ZZ43compute_hh_trafo_cuda_kernel_complex_singleILj128EEvP6float2PKS0_S3_iiiE6dotp_s+4];
	add.f32 	%f61, %f59, %f60;
	st.volatile.shared.f32 	[_ZZ43compute_hh_trafo_cuda_kernel_complex_singleILj128EEvP6float2PKS0_S3_iiiE6dotp_s+4], %f61;
$L__BB14_13:
	setp.ne.s32 	%p10, %r1, %r6;
	bar.sync 	0;
	ld.shared.v2.f32 	{%f62, %f63}, [_ZZ43compute_hh_trafo_cuda_kernel_complex_singleILj128EEvP6float2PKS0_S3_iiiE6dotp_s];
	ld.global.nc.v2.f32 	{%f64, %f65}, [%rd17];
	mul.f32 	%f66, %f62, %f64;
	mul.f32 	%f67, %f63, %f65;
	sub.f32 	%f68, %f66, %f67;
	mul.f32 	%f69, %f62, %f65;
	fma.rn.f32 	%f70, %f63, %f64, %f69;
	mul.f32 	%f71, %f3, %f68;
	mul.f32 	%f72, %f70, %f4;
	sub.f32 	%f73, %f71, %f72;
	mul.f32 	%f74, %f3, %f70;
	fma.rn.f32 	%f75, %f68, %f4, %f74;
	sub.f32 	%f9, %f1, %f73;
	sub.f32 	%f10, %f2, %f75;
	st.shared.v2.f32 	[%r4+8], {%f9, %f10};
	setp.ne.s32 	%p11, %r26, 0;
	and.pred  	%p12, %p11, %p10;
	@%p12 bra 	$L__BB14_15;
	st.global.v2.f32 	[%rd5], {%f9, %f10};
$L__BB14_15:
	bar.sync 	0;
	sub.s32 	%r28, %r28, %r15;
	sub.s32 	%r27, %r27, %r14;
	add.s32 	%r13, %r26, -1;
	add.s32 	%r25, %r26, 1;
	add.s64 	%rd17, %rd17, -8;
	setp.gt.u32 	%p13, %r25, 1;
	mov.u32 	%r26, %r13;
	@%p13 bra 	$L__BB14_2;
$L__BB14_16:
	ret;

}
	// .globl	_Z43compute_hh_trafo_cuda_kernel_complex_singleILj64EEvP6float2PKS0_S3_iii
.visible .entry _Z43compute_hh_trafo_cuda_kernel_complex_singleILj64EEvP6float2PKS0_S3_iii(
	.param .u64 .ptr .align 1 _Z43compute_hh_trafo_cuda_kernel_complex_singleILj64EEvP6float2PKS0_S3_iii_param_0,
	.param .u64 .ptr .align 1 _Z43compute_hh_trafo_cuda_kernel_complex_singleILj64EEvP6float2PKS0_S3_iii_param_1,
	.param .u64 .ptr .align 1 _Z43compute_hh_trafo_cuda_kernel_complex_singleILj64EEvP6float2PKS0_S3_iii_param_2,
	.param .u32 _Z43compute_hh_trafo_cuda_kernel_complex_singleILj64EEvP6float2PKS0_S3_iii_param_3,
	.param .u32 _Z43compute_hh_trafo_cuda_kernel_complex_singleILj64EEvP6float2PKS0_S3_iii_param_4,
	.param .u32 _Z43compute_hh_trafo_cuda_kernel_complex_singleILj64EEvP6float2PKS0_S3_iii_param_5
)
{
	.reg .pred 	%p<13>;
	.reg .b32 	%r<29>;
	.reg .b32 	%f<70>;
	.reg .b64 	%rd<18>;
	// demoted variable
	.shared .align 8 .b8 _ZZ43compute_hh_trafo_cuda_kernel_complex_singleILj64EEvP6float2PKS0_S3_iiiE3q_s[520];
	// demoted variable
	.shared .align 8 .b8 _ZZ43compute_hh_trafo_cuda_kernel_complex_singleILj64EEvP6float2PKS0_S3_iiiE6dotp_s[512];
	ld.param.u64 	%rd9, [_Z43compute_hh_trafo_cuda_kernel_complex_singleILj64EEvP6float2PKS0_S3_iii_param_0];
	ld.param.u64 	%rd7, [_Z43compute_hh_trafo_cuda_kernel_complex_singleILj64EEvP6float2PKS0_S3_iii_param_1];
	ld.param.u64 	%rd8, [_Z43compute_hh_trafo_cuda_kernel_complex_singleILj64EEvP6float2PKS0_S3_iii_param_2];
	ld.param.u32 	%r14, [_Z43compute_hh_trafo_cuda_kernel_complex_singleILj64EEvP6float2PKS0_S3_iii_param_3];
	ld.param.u32 	%r15, [_Z43compute_hh_trafo_cuda_kernel_complex_singleILj64EEvP6float2PKS0_S3_iii_param_4];
	ld.param.u32 	%r16, [_Z43compute_hh_trafo_cuda_kernel_complex_singleILj64EEvP6float2PKS0_S3_iii_param_5];
	cvta.to.global.u64 	%rd1, %rd9;
	mov.u32 	%r1, %tid.x;
	mov.u32 	%r17, %ctaid.x;
	add.s32 	%r26, %r16, -1;
	add.s32 	%r18, %r26, %r1;
	mad.lo.s32 	%r28, %r18, %r15, %r17;
	shl.b32 	%r19, %r1, 3;
	mov.u32 	%r20, _ZZ43compute_hh_trafo_cuda_kernel_complex_singleILj64EEvP6float2PKS0_S3_iiiE3q_s;
	add.s32 	%r4, %r20, %r19;
	mul.wide.s32 	%rd10, %r28, 8;
	add.s64 	%rd11, %rd1, %rd10;
	ld.global.v2.f32 	{%f11, %f12}, [%rd11];
	st.shared.v2.f32 	[%r4], {%f11, %f12};
	setp.lt.s32 	%p1, %r16, 1;
	@%p1 bra 	$L__BB15_14;
	mov.u32 	%r22, _ZZ43compute_hh_trafo_cuda_kernel_complex_singleILj64EEvP6float2PKS0_S3_iiiE6dotp_s;
	add.s32 	%r5, %r22, %r19;
	mov.u32 	%r23, %ntid.x;
	add.s32 	%r6, %r23, -1;
	mul.wide.u32 	%rd12, %r26, 8;
	cvta.to.global.u64 	%rd13, %rd8;
	add.s64 	%rd17, %rd13, %rd12;
	mad.lo.s32 	%r27, %r26, %r14, %r1;
	cvta.to.global.u64 	%rd3, %rd7;
$L__BB15_2:
	setp.ne.s32 	%p2, %r1, 0;
	mul.wide.s32 	%rd14, %r28, 8;
	add.s64 	%rd5, %rd1, %rd14;
	@%p2 bra 	$L__BB15_4;
	ld.global.v2.f32 	{%f13, %f14}, [%rd5];
	st.shared.v2.f32 	[_ZZ43compute_hh_trafo_cuda_kernel_complex_singleILj64EEvP6float2PKS0_S3_iiiE3q_s], {%f13, %f14};
$L__BB15_4:
	setp.gt.u32 	%p3, %r1, 31;
	ld.shared.v2.f32 	{%f1, %f2}, [%r4];
	mul.wide.s32 	%rd15, %r27, 8;
	add.s64 	%rd16, %rd3, %rd15;
	ld.global.nc.v2.f32 	{%f3, %f4}, [%rd16];
	mul.f32 	%f15, %f2, %f4;
	fma.rn.f32 	%f16, %f1, %f3, %f15;
	mul.f32 	%f17, %f2, %f3;
	mul.f32 	%f18, %f1, %f4;
	sub.f32 	%f19, %f17, %f18;
	st.shared.v2.f32 	[%r5], {%f16, %f19};
	bar.sync 	0;
	@%p3 bra 	$L__BB15_11;
	setp.gt.u32 	%p4, %r1, 15;
	ld.volatile.shared.f32 	%f20, [%r5+256];
	ld.volatile.shared.f32 	%f21, [%r5];
	add.f32 	%f22, %f20, %f21;
	st.volatile.shared.f32 	[%r5], %f22;
	ld.volatile.shared.f32 	%f23, [%r5+260];
	ld.volatile.shared.f32 	%f24, [%r5+4];
	add.f32 	%f25, %f23, %f24;
	st.volatile.shared.f32 	[%r5+4], %f25;
	@%p4 bra 	$L__BB15_11;
	setp.gt.u32 	%p5, %r1, 7;
	ld.volatile.shared.f32 	%f26, [%r5+128];
	ld.volatile.shared.f32 	%f27, [%r5];
	add.f32 	%f28, %f26, %f27;
	st.volatile.shared.f32 	[%r5], %f28;
	ld.volatile.shared.f32 	%f29, [%r5+132];
	ld.volatile.shared.f32 	%f30, [%r5+4];
	add.f32 	%f31, %f29, %f30;
	st.volatile.shared.f32 	[%r5+4], %f31;
	@%p5 bra 	$L__BB15_11;
	setp.gt.u32 	%p6, %r1, 3;
	ld.volatile.shared.f32 	%f32, [%r5+64];
	ld.volatile.shared.f32 	%f33, [%r5];
	add.f32 	%f34, %f32, %f33;
	st.volatile.shared.f32 	[%r5], %f34;
	ld.volatile.shared.f32 	%f35, [%r5+68];
	ld.volatile.shared.f32 	%f36, [%r5+4];
	add.f32 	%f37, %f35, %f36;
	st.volatile.shared.f32 	[%r5+4], %f37;
	@%p6 bra 	$L__BB15_11;
	setp.gt.u32 	%p7, %r1, 1;
	ld.volatile.shared.f32 	%f38, [%r5+32];
	ld.volatile.shared.f32 	%f39, [%r5];
	add.f32 	%f40, %f38, %f39;
	st.volatile.shared.f32 	[%r5], %f40;
	ld.volatile.shared.f32 	%f41, [%r5+36];
	ld.volatile.shared.f32 	%f42, [%r5+4];
	add.f32 	%f43, %f41, %f42;
	st.volatile.shared.f32 	[%r5+4], %f43;
	@%p7 bra 	$L__BB15_11;
	setp.ne.s32 	%p8, %r1, 0;
	ld.volatile.shared.f32 	%f44, [%r5+16];
	ld.volatile.shared.f32 	%f45, [%r5];
	add.f32 	%f46, %f44, %f45;
	st.volatile.shared.f32 	[%r5], %f46;
	ld.volatile.shared.f32 	%f47, [%r5+20];
	ld.volatile.shared.f32 	%f48, [%r5+4];
	add.f32 	%f49, %f47, %f48;
	st.volatile.shared.f32 	[%r5+4], %f49;
	@%p8 bra 	$L__BB15_11;
	ld.volatile.shared.f32 	%f50, [_ZZ43compute_hh_trafo_cuda_kernel_complex_singleILj64EEvP6float2PKS0_S3_iiiE6dotp_s+8];
	ld.volatile.shared.f32 	%f51, [_ZZ43compute_hh_trafo_cuda_kernel_complex_singleILj64EEvP6float2PKS0_S3_iiiE6dotp_s];
	add.f32 	%f52, %f50, %f51;
	st.volatile.shared.f32 	[_ZZ43compute_hh_trafo_cuda_kernel_complex_singleILj64EEvP6float2PKS0_S3_iiiE6dotp_s], %f52;
	ld.volatile.shared.f32 	%f53, [_ZZ43compute_hh_trafo_cuda_kernel_complex_singleILj64EEvP6float2PKS0_S3_iiiE6dotp_s+12];
	ld.volatile.shared.f32 	%f54, [_ZZ43compute_hh_trafo_cuda_kernel_complex_singleILj64EEvP6float2PKS0_S3_iiiE6dotp_s+4];
	add.f32 	%f55, %f53, %f54;
	st.volatile.shared.f32 	[_ZZ43compute_hh_trafo_cuda_kernel_complex_singleILj64EEvP6float2PKS0_S3_iiiE6dotp_s+4], %f55;
$L__BB15_11:
	setp.ne.s32 	%p9, %r1, %r6;
	bar.sync 	0;
	ld.shared.v2.f32 	{%f56, %f57}, [_ZZ43compute_hh_trafo_cuda_kernel_complex_singleILj64EEvP6float2PKS0_S3_iiiE6dotp_s];
	ld.global.nc.v2.f32 	{%f58, %f59}, [%rd17];
	mul.f32 	%f60, %f56, %f58;
	mul.f32 	%f61, %f57, %f59;
	sub.f32 	%f62, %f60, %f61;
	mul.f32 	%f63, %f56, %f59;
	fma.rn.f32 	%f64, %f57, %f58, %f63;
	mul.f32 	%f65, %f3, %f62;
	mul.f32 	%f66, %f64, %f4;
	sub.f32 	%f67, %f65, %f66;
	mul.f32 	%f68, %f3, %f64;
	fma.rn.f32 	%f69, %f62, %f4, %f68;
	sub.f32 	%f9, %f1, %f67;
	sub.f32 	%f10, %f2, %f69;
	st.shared.v2.f32 	[%r4+8], {%f9, %f10};
	setp.ne.s32 	%p10, %r26, 0;
	and.pred  	%p11, %p10, %p9;
	@%p11 bra 	$L__BB15_13;
	st.global.v2.f32 	[%rd5], {%f9, %f10};
$L__BB15_13:
	bar.sync 	0;
	sub.s32 	%r28, %r28, %r15;
	sub.s32 	%r27, %r27, %r14;
	add.s32 	%r13, %r26, -1;
	add.s32 	%r25, %r26, 1;
	add.s64 	%rd17, %rd17, -8;
	setp.gt.u32 	%p12, %r25, 1;
	mov.u32 	%r26, %r13;
	@%p12 bra 	$L__BB15_2;
$L__BB15_14:
	ret;

}
	// .globl	_Z43compute_hh_trafo_cuda_kernel_complex_singleILj32EEvP6float2PKS0_S3_iii
.visible .entry _Z43compute_hh_trafo_cuda_kernel_complex_singleILj32EEvP6float2PKS0_S3_iii(
	.param .u64 .ptr .align 1 _Z43compute_hh_trafo_cuda_kernel_complex_singleILj32EEvP6float2PKS0_S3_iii_param_0,
	.param .u64 .ptr .align 1 _Z43compute_hh_trafo_cuda_kernel_complex_singleILj32EEvP6float2PKS0_S3_iii_param_1,
	.param .u64 .ptr .align 1 _Z43compute_hh_trafo_cuda_kernel_complex_singleILj32EEvP6float2PKS0_S3_iii_param_2,
	.param .u32 _Z43compute_hh_trafo_cuda_kernel_complex_singleILj32EEvP6float2PKS0_S3_iii_param_3,
	.param .u32 _Z43compute_hh_trafo_cuda_kernel_complex_singleILj32EEvP6float2PKS0_S3_iii_param_4,
	.param .u32 _Z43compute_hh_trafo_cuda_kernel_complex_singleILj32EEvP6float2PKS0_S3_iii_param_5
)
{
	.reg .pred 	%p<12>;
	.reg .b32 	%r<30>;
	.reg .b32 	%f<64>;
	.reg .b64 	%rd<18>;
	// demoted variable
	.shared .align 8 .b8 _ZZ43compute_hh_trafo_cuda_kernel_complex_singleILj32EEvP6float2PKS0_S3_iiiE3q_s[264];
	// demoted variable
	.shared .align 8 .b8 _ZZ43compute_hh_trafo_cuda_kernel_complex_singleILj32EEvP6float2PKS0_S3_iiiE6dotp_s[256];
	ld.param.u64 	%rd9, [_Z43compute_hh_trafo_cuda_kernel_complex_singleILj32EEvP6float2PKS0_S3_iii_param_0];
	ld.param.u64 	%rd7, [_Z43compute_hh_trafo_cuda_kernel_complex_singleILj32EEvP6float2PKS0_S3_iii_param_1];
	ld.param.u64 	%rd8, [_Z43compute_hh_trafo_cuda_kernel_complex_singleILj32EEvP6float2PKS0_S3_iii_param_2];
	ld.param.u32 	%r15, [_Z43compute_hh_trafo_cuda_kernel_complex_singleILj32EEvP6float2PKS0_S3_iii_param_3];
	ld.param.u32 	%r16, [_Z43compute_hh_trafo_cuda_kernel_complex_singleILj32EEvP6float2PKS0_S3_iii_param_4];
	ld.param.u32 	%r17, [_Z43compute_hh_trafo_cuda_kernel_complex_singleILj32EEvP6float2PKS0_S3_iii_param_5];
	cvta.to.global.u64 	%rd1, %rd9;
	mov.u32 	%r1, %tid.x;
	mov.u32 	%r18, %ctaid.x;
	add.s32 	%r27, %r17, -1;
	add.s32 	%r19, %r27, %r1;
	mad.lo.s32 	%r29, %r19, %r16, %r18;
	shl.b32 	%r20, %r1, 3;
	mov.u32 	%r21, _ZZ43compute_hh_trafo_cuda_kernel_complex_singleILj32EEvP6float2PKS0_S3_iiiE3q_s;
	add.s32 	%r4, %r21, %r20;
	mul.wide.s32 	%rd10, %r29, 8;
	add.s64 	%rd11, %rd1, %rd10;
	ld.global.v2.f32 	{%f11, %f12}, [%rd11];
	st.shared.v2.f32 	[%r4], {%f11, %f12};
	setp.lt.s32 	%p1, %r17, 1;
	@%p1 bra 	$L__BB16_13;
	mov.u32 	%r23, _ZZ43compute_hh_trafo_cuda_kernel_complex_singleILj32EEvP6float2PKS0_S3_iiiE6dotp_s;
	add.s32 	%r5, %r23, %r20;
	and.b32  	%r6, %r1, 1008;
	mov.u32 	%r24, %ntid.x;
	add.s32 	%r7, %r24, -1;
	mul.wide.u32 	%rd12, %r27, 8;
	cvta.to.global.u64 	%rd13, %rd8;
	add.s64 	%rd17, %rd13, %rd12;
	mad.lo.s32 	%r28, %r27, %r15, %r1;
	cvta.to.global.u64 	%rd3, %rd7;
$L__BB16_2:
	setp.ne.s32 	%p2, %r1, 0;
	mul.wide.s32 	%rd14, %r29, 8;
	add.s64 	%rd5, %rd1, %rd14;
	@%p2 bra 	$L__BB16_4;
	ld.global.v2.f32 	{%f13, %f14}, [%rd5];
	st.shared.v2.f32 	[_ZZ43compute_hh_trafo_cuda_kernel_complex_singleILj32EEvP6float2PKS0_S3_iiiE3q_s], {%f13, %f14};
$L__BB16_4:
	setp.ne.s32 	%p3, %r6, 0;
	ld.shared.v2.f32 	{%f1, %f2}, [%r4];
	mul.wide.s32 	%rd15, %r28, 8;
	add.s64 	%rd16, %rd3, %rd15;
	ld.global.nc.v2.f32 	{%f3, %f4}, [%rd16];
	mul.f32 	%f15, %f2, %f4;
	fma.rn.f32 	%f16, %f1, %f3, %f15;
	mul.f32 	%f17, %f2, %f3;
	mul.f32 	%f18, %f1, %f4;
	sub.f32 	%f19, %f17, %f18;
	st.shared.v2.f32 	[%r5], {%f16, %f19};
	bar.sync 	0;
	@%p3 bra 	$L__BB16_10;
	setp.gt.u32 	%p4, %r1, 7;
	ld.volatile.shared.f32 	%f20, [%r5+128];
	ld.volatile.shared.f32 	%f21, [%r5];
	add.f32 	%f22, %f20, %f21;
	st.volatile.shared.f32 	[%r5], %f22;
	ld.volatile.shared.f32 	%f23, [%r5+132];
	ld.volatile.shared.f32 	%f24, [%r5+4];
	add.f32 	%f25, %f23, %f24;
	st.volatile.shared.f32 	[%r5+4], %f25;
	@%p4 bra 	$L__BB16_10;
	setp.gt.u32 	%p5, %r1, 3;
	ld.volatile.shared.f32 	%f26, [%r5+64];
	ld.volatile.shared.f32 	%f27, [%r5];
	add.f32 	%f28, %f26, %f27;
	st.volatile.shared.f32 	[%r5], %f28;
	ld.volatile.shared.f32 	%f29, [%r5+68];
	ld.volatile.shared.f32 	%f30, [%r5+4];
	add.f32 	%f31, %f29, %f30;
	st.volatile.shared.f32 	[%r5+4], %f31;
	@%p5 bra 	$L__BB16_10;
	setp.gt.u32 	%p6, %r1, 1;
	ld.volatile.shared.f32 	%f32, [%r5+32];
	ld.volatile.shared.f32 	%f33, [%r5];
	add.f32 	%f34, %f32, %f33;
	st.volatile.shared.f32 	[%r5], %f34;
	ld.volatile.shared.f32 	%f35, [%r5+36];
	ld.volatile.shared.f32 	%f36, [%r5+4];
	add.f32 	%f37, %f35, %f36;
	st.volatile.shared.f32 	[%r5+4], %f37;
	@%p6 bra 	$L__BB16_10;
	setp.ne.s32 	%p7, %r1, 0;
	ld.volatile.shared.f32 	%f38, [%r5+16];
	ld.volatile.shared.f32 	%f39, [%r5];
	add.f32 	%f40, %f38, %f39;
	st.volatile.shared.f32 	[%r5], %f40;
	ld.volatile.shared.f32 	%f41, [%r5+20];
	ld.volatile.shared.f32 	%f42, [%r5+4];
	add.f32 	%f43, %f41, %f42;
	st.volatile.shared.f32 	[%r5+4], %f43;
	@%p7 bra 	$L__BB16_10;
	ld.volatile.shared.f32 	%f44, [_ZZ43compute_hh_trafo_cuda_kernel_complex_singleILj32EEvP6float2PKS0_S3_iiiE6dotp_s+8];
	ld.volatile.shared.f32 	%f45, [_ZZ43compute_hh_trafo_cuda_kernel_complex_singleILj32EEvP6float2PKS0_S3_iiiE6dotp_s];
	add.f32 	%f46, %f44, %f45;
	st.volatile.shared.f32 	[_ZZ43compute_hh_trafo_cuda_kernel_complex_singleILj32EEvP6float2PKS0_S3_iiiE6dotp_s], %f46;
	ld.volatile.shared.f32 	%f47, [_ZZ43compute_hh_trafo_cuda_kernel_complex_singleILj32EEvP6float2PKS0_S3_iiiE6dotp_s+12];
	ld.volatile.shared.f32 	%f48, [_ZZ43compute_hh_trafo_cuda_kernel_complex_singleILj32EEvP6float2PKS0_S3_iiiE6dotp_s+4];
	add.f32 	%f49, %f47, %f48;
	st.volatile.shared.f32 	[_ZZ43compute_hh_trafo_cuda_kernel_complex_singleILj32EEvP6float2PKS0_S3_iiiE6dotp_s+4], %f49;
$L__BB16_10:
	setp.ne.s32 	%p8, %r1, %r7;
	bar.sync 	0;
	ld.shared.v2.f32 	{%f50, %f51}, [_ZZ43compute_hh_trafo_cuda_kernel_complex_singleILj32EEvP6float2PKS0_S3_iiiE6dotp_s];
	ld.global.nc.v2.f32 	{%f52, %f53}, [%rd17];
	mul.f32 	%f54, %f50, %f52;
	mul.f32 	%f55, %f51, %f53;
	sub.f32 	%f56, %f54, %f55;
	mul.f32 	%f57, %f50, %f53;
	fma.rn.f32 	%f58, %f51, %f52, %f57;
	mul.f32 	%f59, %f3, %f56;
	mul.f32 	%f60, %f58, %f4;
	sub.f32 	%f61, %f59, %f60;
	mul.f32 	%f62, %f3, %f58;
	fma.rn.f32 	%f63, %f56, %f4, %f62;
	sub.f32 	%f9, %f1, %f61;
	sub.f32 	%f10, %f2, %f63;
	st.shared.v2.f32 	[%r4+8], {%f9, %f10};
	setp.ne.s32 	%p9, %r27, 0;
	and.pred  	%p10, %p9, %p8;
	@%p10 bra 	$L__BB16_12;
	st.global.v2.f32 	[%rd5], {%f9, %f10};
$L__BB16_12:
	bar.sync 	0;
	sub.s32 	%r29, %r29, %r16;
	sub.s32 	%r28, %r28, %r15;
	add.s32 	%r14, %r27, -1;
	add.s32 	%r26, %r27, 1;
	add.s64 	%rd17, %rd17, -8;
	setp.gt.u32 	%p11, %r26, 1;
	mov.u32 	%r27, %r14;
	@%p11 bra 	$L__BB16_2;
$L__BB16_13:
	ret;

}
	// .globl	_Z43compute_hh_trafo_cuda_kernel_complex_singleILj16EEvP6float2PKS0_S3_iii
.visible .entry _Z43compute_hh_trafo_cuda_kernel_complex_singleILj16EEvP6float2PKS0_S3_iii(
	.param .u64 .ptr .align 1 _Z43compute_hh_trafo_cuda_kernel_complex_singleILj16EEvP6float2PKS0_S3_iii_param_0,
	.param .u64 .ptr .align 1 _Z43compute_hh_trafo_cuda_kernel_complex_singleILj16EEvP6float2PKS0_S3_iii_param_1,
	.param .u64 .ptr .align 1 _Z43compute_hh_trafo_cuda_kernel_complex_singleILj16EEvP6float2PKS0_S3_iii_param_2,
	.param .u32 _Z43compute_hh_trafo_cuda_kernel_complex_singleILj16EEvP6float2PKS0_S3_iii_param_3,
	.param .u32 _Z43compute_hh_trafo_cuda_kernel_complex_singleILj16EEvP6float2PKS0_S3_iii_param_4,
	.param .u32 _Z43compute_hh_trafo_cuda_kernel_complex_singleILj16EEvP6float2PKS0_S3_iii_param_5
)
{
	.reg .pred 	%p<11>;
	.reg .b32 	%r<30>;
	.reg .b32 	%f<58>;
	.reg .b64 	%rd<18>;
	// demoted variable
	.shared .align 8 .b8 _ZZ43compute_hh_trafo_cuda_kernel_complex_singleILj16EEvP6float2PKS0_S3_iiiE3q_s[136];
	// demoted variable
	.shared .align 8 .b8 _ZZ43compute_hh_trafo_cuda_kernel_complex_singleILj16EEvP6float2PKS0_S3_iiiE6dotp_s[128];
	ld.param.u64 	%rd9, [_Z43compute_hh_trafo_cuda_kernel_complex_singleILj16EEvP6float2PKS0_S3_iii_param_0];
	ld.param.u64 	%rd7, [_Z43compute_hh_trafo_cuda_kernel_complex_singleILj16EEvP6float2PKS0_S3_iii_param_1];
	ld.param.u64 	%rd8, [_Z43compute_hh_trafo_cuda_kernel_complex_singleILj16EEvP6float2PKS0_S3_iii_param_2];
	ld.param.u32 	%r15, [_Z43compute_hh_trafo_cuda_kernel_complex_singleILj16EEvP6float2PKS0_S3_iii_param_3];
	ld.param.u32 	%r16, [_Z43compute_hh_trafo_cuda_kernel_complex_singleILj16EEvP6float2PKS0_S3_iii_param_4];
	ld.param.u32 	%r17, [_Z43compute_hh_trafo_cuda_kernel_complex_singleILj16EEvP6float2PKS0_S3_iii_param_5];
	cvta.to.global.u64 	%rd1, %rd9;
	mov.u32 	%r1, %tid.x;
	mov.u32 	%r18, %ctaid.x;
	add.s32 	%r27, %r17, -1;
	add.s32 	%r19, %r27, %r1;
	mad.lo.s32 	%r29, %r19, %r16, %r18;
	shl.b32 	%r20, %r1, 3;
	mov.u32 	%r21, _ZZ43compute_hh_trafo_cuda_kernel_complex_singleILj16EEvP6float2PKS0_S3_iiiE3q_s;
	add.s32 	%r4, %r21, %r20;
	mul.wide.s32 	%rd10, %r29, 8;
	add.s64 	%rd11, %rd1, %rd10;
	ld.global.v2.f32 	{%f11, %f12}, [%rd11];
	st.shared.v2.f32 	[%r4], {%f11, %f12};
	setp.lt.s32 	%p1, %r17, 1;
	@%p1 bra 	$L__BB17_12;
	mov.u32 	%r23, _ZZ43compute_hh_trafo_cuda_kernel_complex_singleILj16EEvP6float2PKS0_S3_iiiE6dotp_s;
	add.s32 	%r5, %r23, %r20;
	and.b32  	%r6, %r1, 1016;
	mov.u32 	%r24, %ntid.x;
	add.s32 	%r7, %r24, -1;
	mul.wide.u32 	%rd12, %r27, 8;
	cvta.to.global.u64 	%rd13, %rd8;
	add.s64 	%rd17, %rd13, %rd12;
	mad.lo.s32 	%r28, %r27, %r15, %r1;
	cvta.to.global.u64 	%rd3, %rd7;
$L__BB17_2:
	setp.ne.s32 	%p2, %r1, 0;
	mul.wide.s32 	%rd14, %r29, 8;
	add.s64 	%rd5, %rd1, %rd14;
	@%p2 bra 	$L__BB17_4;
	ld.global.v2.f32 	{%f13, %f14}, [%rd5];
	st.shared.v2.f32 	[_ZZ43compute_hh_trafo_cuda_kernel_complex_singleILj16EEvP6float2PKS0_S3_iiiE3q_s], {%f13, %f14};
$L__BB17_4:
	setp.ne.s32 	%p3, %r6, 0;
	ld.shared.v2.f32 	{%f1, %f2}, [%r4];
	mul.wide.s32 	%rd15, %r28, 8;
	add.s64 	%rd16, %rd3, %rd15;
	ld.global.nc.v2.f32 	{%f3, %f4}, [%rd16];
	mul.f32 	%f15, %f2, %f4;
	fma.rn.f32 	%f16, %f1, %f3, %f15;
	mul.f32 	%f17, %f2, %f3;
	mul.f32 	%f18, %f1, %f4;
	sub.f32 	%f19, %f17, %f18;
	st.shared.v2.f32 	[%r5], {%f16, %f19};
	bar.sync 	0;
	@%p3 bra 	$L__BB17_9;
	setp.gt.u32 	%p4, %r1, 3;
	ld.volatile.shared.f32 	%f20, [%r5+64];
	ld.volatile.shared.f32 	%f21, [%r5];
	add.f32 	%f22, %f20, %f21;
	st.volatile.shared.f32 	[%r5], %f22;
	ld.volatile.shared.f32 	%f23, [%r5+68];
	ld.volatile.shared.f32 	%f24, [%r5+4];
	add.f32 	%f25, %f23, %f24;
	st.volatile.shared.f32 	[%r5+4], %f25;
	@%p4 bra 	$L__BB17_9;
	setp.gt.u32 	%p5, %r1, 1;
	ld.volatile.shared.f32 	%f26, [%r5+32];
	ld.volatile.shared.f32 	%f27, [%r5];
	add.f32 	%f28, %f26, %f27;
	st.volatile.shared.f32 	[%r5], %f28;
	ld.volatile.shared.f32 	%f29, [%r5+36];
	ld.volatile.shared.f32 	%f30, [%r5+4];
	add.f32 	%f31, %f29, %f30;
	st.volatile.shared.f32 	[%r5+4], %f31;
	@%p5 bra 	$L__BB17_9;
	setp.ne.s32 	%p6, %r1, 0;
	ld.volatile.shared.f32 	%f32, [%r5+16];
	ld.volatile.shared.f32 	%f33, [%r5];
	add.f32 	%f34, %f32, %f33;
	st.volatile.shared.f32 	[%r5], %f34;
	ld.volatile.shared.f32 	%f35, [%r5+20];
	ld.volatile.shared.f32 	%f36, [%r5+4];
	add.f32 	%f37, %f35, %f36;
	st.volatile.shared.f32 	[%r5+4], %f37;
	@%p6 bra 	$L__BB17_9;
	ld.volatile.shared.f32 	%f38, [_ZZ43compute_hh_trafo_cuda_kernel_complex_singleILj16EEvP6float2PKS0_S3_iiiE6dotp_s+8];
	ld.volatile.shared.f32 	%f39, [_ZZ43compute_hh_trafo_cuda_kernel_complex_singleILj16EEvP6float2PKS0_S3_iiiE6dotp_s];
	add.f32 	%f40, %f38, %f39;
	st.volatile.shared.f32 	[_ZZ43compute_hh_trafo_cuda_kernel_complex_singleILj16EEvP6float2PKS0_S3_iiiE6dotp_s], %f40;
	ld.volatile.shared.f32 	%f41, [_ZZ43compute_hh_trafo_cuda_kernel_complex_singleILj16EEvP6float2PKS0_S3_iiiE6dotp_s+12];
	ld.volatile.shared.f32 	%f42, [_ZZ43compute_hh_trafo_cuda_kernel_complex_singleILj16EEvP6float2PKS0_S3_iiiE6dotp_s+4];
	add.f32 	%f43, %f41, %f42;
	st.volatile.shared.f32 	[_ZZ43compute_hh_trafo_cuda_kernel_complex_singleILj16EEvP6float2PKS0_S3_iiiE6dotp_s+4], %f43;
$L__BB17_9:
	setp.ne.s32 	%p7, %r1, %r7;
	bar.sync 	0;
	ld.shared.v2.f32 	{%f44, %f45}, [_ZZ43compute_hh_trafo_cuda_kernel_complex_singleILj16EEvP6float2PKS0_S3_iiiE6dotp_s];
	ld.global.nc.v2.f32 	{%f46, %f47}, [%rd17];
	mul.f32 	%f48, %f44, %f46;
	mul.f32 	%f49, %f45, %f47;
	sub.f32 	%f50, %f48, %f49;
	mul.f32 	%f51, %f44, %f47;
	fma.rn.f32 	%f52, %f45, %f46, %f51;
	mul.f32 	%f53, %f3, %f50;
	mul.f32 	%f54, %f52, %f4;
	sub.f32 	%f55, %f53, %f54;
	mul.f32 	%f56, %f3, %f52;
	fma.rn.f32 	%f57, %f50, %f4, %f56;
	sub.f32 	%f9, %f1, %f55;
	sub.f32 	%f10, %f2, %f57;
	st.shared.v2.f32 	[%r4+8], {%f9, %f10};
	setp.ne.s32 	%p8, %r27, 0;
	and.pred  	%p9, %p8, %p7;
	@%p9 bra 	$L__BB17_11;
	st.global.v2.f32 	[%rd5], {%f9, %f10};
$L__BB17_11:
	bar.sync 	0;
	sub.s32 	%r29, %r29, %r16;
	sub.s32 	%r28, %r28, %r15;
	add.s32 	%r14, %r27, -1;
	add.s32 	%r26, %r27, 1;
	add.s64 	%rd17, %rd17, -8;
	setp.gt.u32 	%p10, %r26, 1;
	mov.u32 	%r27, %r14;
	@%p10 bra 	$L__BB17_2;
$L__BB17_12:
	ret;

}
	// .globl	_Z43compute_hh_trafo_cuda_kernel_complex_singleILj8EEvP6float2PKS0_S3_iii
.visible .entry _Z43compute_hh_trafo_cuda_kernel_complex_singleILj8EEvP6float2PKS0_S3_iii(
	.param .u64 .ptr .align 1 _Z43compute_hh_trafo_cuda_kernel_complex_singleILj8EEvP6float2PKS0_S3_iii_param_0,
	.param .u64 .ptr .align 1 _Z43compute_hh_trafo_cuda_kernel_complex_singleILj8EEvP6float2PKS0_S3_iii_param_1,
	.param .u64 .ptr .align 1 _Z43compute_hh_trafo_cuda_kernel_complex_singleILj8EEvP6float2PKS0_S3_iii_param_2,
	.param .u32 _Z43compute_hh_trafo_cuda_kernel_complex_singleILj8EEvP6float2PKS0_S3_iii_param_3,
	.param .u32 _Z43compute_hh_trafo_cuda_kernel_complex_singleILj8EEvP6float2PKS0_S3_iii_param_4,
	.param .u32 _Z43compute_hh_trafo_cuda_kernel_complex_singleILj8EEvP6float2PKS0_S3_iii_param_5
)
{
	.reg .pred 	%p<27>;
	.reg .b32 	%r<59>;
	.reg .b32 	%f<154>;
	.reg .b64 	%rd<30>;
	// demoted variable
	.shared .align 8 .b8 _ZZ43compute_hh_trafo_cuda_kernel_complex_singleILj8EEvP6float2PKS0_S3_iiiE3q_s[72];
	// demoted variable
	.shared .align 8 .b8 _ZZ43compute_hh_trafo_cuda_kernel_complex_singleILj8EEvP6float2PKS0_S3_iiiE6dotp_s[64];
	ld.param.u64 	%rd10, [_Z43compute_hh_trafo_cuda_kernel_complex_singleILj8EEvP6float2PKS0_S3_iii_param_0];
	ld.param.u64 	%rd11, [_Z43compute_hh_trafo_cuda_kernel_complex_singleILj8EEvP6float2PKS0_S3_iii_param_1];
	ld.param.u64 	%rd12, [_Z43compute_hh_trafo_cuda_kernel_complex_singleILj8EEvP6float2PKS0_S3_iii_param_2];
	ld.param.u32 	%r29, [_Z43compute_hh_trafo_cuda_kernel_complex_singleILj8EEvP6float2PKS0_S3_iii_param_3];
	ld.param.u32 	%r30, [_Z43compute_hh_trafo_cuda_kernel_complex_singleILj8EEvP6float2PKS0_S3_iii_param_4];
	ld.param.u32 	%r56, [_Z43compute_hh_trafo_cuda_kernel_complex_singleILj8EEvP6float2PKS0_S3_iii_param_5];
	cvta.to.global.u64 	%rd1, %rd12;
	cvta.to.global.u64 	%rd2, %rd11;
	cvta.to.global.u64 	%rd3, %rd10;
	mov.u32 	%r1, %tid.x;
	mov.u32 	%r32, %ctaid.x;
	add.s32 	%r3, %r56, -1;
	add.s32 	%r33, %r3, %r1;
	mad.lo.s32 	%r58, %r33, %r30, %r32;
	mad.lo.s32 	%r57, %r3, %r29, %r1;
	shl.b32 	%r34, %r1, 3;
	mov.u32 	%r35, _ZZ43compute_hh_trafo_cuda_kernel_complex_singleILj8EEvP6float2PKS0_S3_iiiE3q_s;
	add.s32 	%r5, %r35, %r34;
	mul.wide.s32 	%rd13, %r58, 8;
	add.s64 	%rd4, %rd3, %rd13;
	ld.global.v2.f32 	{%f153, %f152}, [%rd4];
	st.shared.v2.f32 	[%r5], {%f153, %f152};
	setp.lt.s32 	%p1, %r56, 1;
	@%p1 bra 	$L__BB18_30;
	mov.u32 	%r37, _ZZ43compute_hh_trafo_cuda_kernel_complex_singleILj8EEvP6float2PKS0_S3_iiiE6dotp_s;
	add.s32 	%r6, %r37, %r34;
	and.b32  	%r7, %r1, 1020;
	mov.u32 	%r38, %ntid.x;
	add.s32 	%r8, %r38, -1;
	and.b32  	%r39, %r56, 1;
	setp.eq.b32 	%p2, %r39, 1;
	not.pred 	%p3, %p2;
	@%p3 bra 	$L__BB18_11;
	setp.ne.s32 	%p4, %r1, 0;
	@%p4 bra 	$L__BB18_4;
	st.shared.v2.f32 	[_ZZ43compute_hh_trafo_cuda_kernel_complex_singleILj8EEvP6float2PKS0_S3_iiiE3q_s], {%f153, %f152};
	ld.shared.v2.f32 	{%f153, %f152}, [%r5];
$L__BB18_4:
	setp.ne.s32 	%p5, %r7, 0;
	mul.wide.s32 	%rd14, %r57, 8;
	add.s64 	%rd15, %rd2, %rd14;
	ld.global.nc.v2.f32 	{%f9, %f10}, [%rd15];
	mul.f32 	%f37, %f152, %f10;
	fma.rn.f32 	%f38, %f153, %f9, %f37;
	mul.f32 	%f39, %f152, %f9;
	mul.f32 	%f40, %f153, %f10;
	sub.f32 	%f41, %f39, %f40;
	st.shared.v2.f32 	[%r6], {%f38, %f41};
	bar.sync 	0;
	@%p5 bra 	$L__BB18_8;
	setp.gt.u32 	%p6, %r1, 1;
	ld.volatile.shared.f32 	%f42, [%r6+32];
	ld.volatile.shared.f32 	%f43, [%r6];
	add.f32 	%f44, %f42, %f43;
	st.volatile.shared.f32 	[%r6], %f44;
	ld.volatile.shared.f32 	%f45, [%r6+36];
	ld.volatile.shared.f32 	%f46, [%r6+4];
	add.f32 	%f47, %f45, %f46;
	st.volatile.shared.f32 	[%r6+4], %f47;
	@%p6 bra 	$L__BB18_8;
	setp.ne.s32 	%p7, %r1, 0;
	ld.volatile.shared.f32 	%f48, [%r6+16];
	ld.volatile.shared.f32 	%f49, [%r6];
	add.f32 	%f50, %f48, %f49;
	st.volatile.shared.f32 	[%r6], %f50;
	ld.volatile.shared.f32 	%f51, [%r6+20];
	ld.volatile.shared.f32 	%f52, [%r6+4];
	add.f32 	%f53, %f51, %f52;
	st.volatile.shared.f32 	[%r6+4], %f53;
	@%p7 bra 	$L__BB18_8;
	ld.volatile.shared.f32 	%f54, [_ZZ43compute_hh_trafo_cuda_kernel_complex_singleILj8EEvP6float2PKS0_S3_iiiE6dotp_s+8];
	ld.volatile.shared.f32 	%f55, [_ZZ43compute_hh_trafo_cuda_kernel_complex_singleILj8EEvP6float2PKS0_S3_iiiE6dotp_s];
	add.f32 	%f56, %f54, %f55;
	st.volatile.shared.f32 	[_ZZ43compute_hh_trafo_cuda_kernel_complex_singleILj8EEvP6float2PKS0_S3_iiiE6dotp_s], %f56;
	ld.volatile.shared.f32 	%f57, [_ZZ43compute_hh_trafo_cuda_kernel_complex_singleILj8EEvP6float2PKS0_S3_iiiE6dotp_s+12];
	ld.volatile.shared.f32 	%f58, [_ZZ43compute_hh_trafo_cuda_kernel_complex_singleILj8EEvP6float2PKS0_S3_iiiE6dotp_s+4];
	add.f32 	%f59, %f57, %f58;
	st.volatile.shared.f32 	[_ZZ43compute_hh_trafo_cuda_kernel_complex_singleILj8EEvP6float2PKS0_S3_iiiE6dotp_s+4], %f59;
$L__BB18_8:
	setp.ne.s32 	%p8, %r1, %r8;
	bar.sync 	0;
	ld.shared.v2.f32 	{%f60, %f61}, [_ZZ43compute_hh_trafo_cuda_kernel_complex_singleILj8EEvP6float2PKS0_S3_iiiE6dotp_s];
	mul.wide.u32 	%rd16, %r3, 8;
	add.s64 	%rd17, %rd1, %rd16;
	ld.global.nc.v2.f32 	{%f62, %f63}, [%rd17];
	mul.f32 	%f64, %f60, %f62;
	mul.f32 	%f65, %f61, %f63;
	sub.f32 	%f66, %f64, %f65;
	mul.f32 	%f67, %f60, %f63;
	fma.rn.f32 	%f68, %f61, %f62, %f67;
	mul.f32 	%f69, %f9, %f66;
	mul.f32 	%f70, %f68, %f10;
	sub.f32 	%f71, %f69, %f70;
	mul.f32 	%f72, %f9, %f68;
	fma.rn.f32 	%f73, %f66, %f10, %f72;
	sub.f32 	%f15, %f153, %f71;
	sub.f32 	%f16, %f152, %f73;
	st.shared.v2.f32 	[%r5+8], {%f15, %f16};
	setp.ne.s32 	%p9, %r56, 1;
	and.pred  	%p10, %p9, %p8;
	@%p10 bra 	$L__BB18_10;
	st.global.v2.f32 	[%rd4], {%f15, %f16};
$L__BB18_10:
	bar.sync 	0;
	sub.s32 	%r58, %r58, %r30;
	sub.s32 	%r57, %r57, %r29;
	mov.u32 	%r56, %r3;
$L__BB18_11:
	setp.eq.s32 	%p11, %r3, 0;
	@%p11 bra 	$L__BB18_30;
	add.s32 	%r55, %r56, -1;
	mul.wide.u32 	%rd18, %r55, 8;
	add.s64 	%rd29, %rd1, %rd18;
	sub.s32 	%r54, %r57, %r29;
	sub.s32 	%r53, %r58, %r30;
$L__BB18_13:
	setp.ne.s32 	%p12, %r1, 0;
	mul.wide.s32 	%rd19, %r58, 8;
	add.s64 	%rd7, %rd3, %rd19;
	@%p12 bra 	$L__BB18_15;
	ld.global.v2.f32 	{%f74, %f75}, [%rd7];
	st.shared.v2.f32 	[_ZZ43compute_hh_trafo_cuda_kernel_complex_singleILj8EEvP6float2PKS0_S3_iiiE3q_s], {%f74, %f75};
$L__BB18_15:
	and.b32  	%r41, %r1, 1020;
	setp.ne.s32 	%p13, %r41, 0;
	ld.shared.v2.f32 	{%f17, %f18}, [%r5];
	mul.wide.s32 	%rd20, %r57, 8;
	add.s64 	%rd21, %rd2, %rd20;
	ld.global.nc.v2.f32 	{%f19, %f20}, [%rd21];
	mul.f32 	%f76, %f18, %f20;
	fma.rn.f32 	%f77, %f17, %f19, %f76;
	mul.f32 	%f78, %f18, %f19;
	mul.f32 	%f79, %f17, %f20;
	sub.f32 	%f80, %f78, %f79;
	st.shared.v2.f32 	[%r6], {%f77, %f80};
	bar.sync 	0;
	@%p13 bra 	$L__BB18_19;
	setp.gt.u32 	%p14, %r1, 1;
	ld.volatile.shared.f32 	%f81, [%r6+32];
	ld.volatile.shared.f32 	%f82, [%r6];
	add.f32 	%f83, %f81, %f82;
	st.volatile.shared.f32 	[%r6], %f83;
	ld.volatile.shared.f32 	%f84, [%r6+36];
	ld.volatile.shared.f32 	%f85, [%r6+4];
	add.f32 	%f86, %f84, %f85;
	st.volatile.shared.f32 	[%r6+4], %f86;
	@%p14 bra 	$L__BB18_19;
	setp.ne.s32 	%p15, %r1, 0;
	ld.volatile.shared.f32 	%f87, [%r6+16];
	ld.volatile.shared.f32 	%f88, [%r6];
	add.f32 	%f89, %f87, %f88;
	st.volatile.shared.f32 	[%r6], %f89;
	ld.volatile.shared.f32 	%f90, [%r6+20];
	ld.volatile.shared.f32 	%f91, [%r6+4];
	add.f32 	%f92, %f90, %f91;
	st.volatile.shared.f32 	[%r6+4], %f92;
	@%p15 bra 	$L__BB18_19;
	ld.volatile.shared.f32 	%f93, [_ZZ43compute_hh_trafo_cuda_kernel_complex_singleILj8EEvP6float2PKS0_S3_iiiE6dotp_s+8];
	ld.volatile.shared.f32 	%f94, [_ZZ43compute_hh_trafo_cuda_kernel_complex_singleILj8EEvP6float2PKS0_S3_iiiE6dotp_s];
	add.f32 	%f95, %f93, %f94;
	st.volatile.shared.f32 	[_ZZ43compute_hh_trafo_cuda_kernel_complex_singleILj8EEvP6float2PKS0_S3_iiiE6dotp_s], %f95;
	ld.volatile.shared.f32 	%f96, [_ZZ43compute_hh_trafo_cuda_kernel_complex_singleILj8EEvP6float2PKS0_S3_iiiE6dotp_s+12];
	ld.volatile.shared.f32 	%f97, [_ZZ43compute_hh_trafo_cuda_kernel_complex_singleILj8EEvP6float2PKS0_S3_iiiE6dotp_s+4];
	add.f32 	%f98, %f96, %f97;
	st.volatile.shared.f32 	[_ZZ43compute_hh_trafo_cuda_kernel_complex_singleILj8EEvP6float2PKS0_S3_iiiE6dotp_s+4], %f98;
$L__BB18_19:
	setp.ne.s32 	%p16, %r1, %r8;
	bar.sync 	0;
	ld.shared.v2.f32 	{%f99, %f100}, [_ZZ43compute_hh_trafo_cuda_kernel_complex_singleILj8EEvP6float2PKS0_S3_iiiE6dotp_s];
	ld.global.nc.v2.f32 	{%f101, %f102}, [%rd29];
	mul.f32 	%f103, %f99, %f101;
	mul.f32 	%f104, %f100, %f102;
	sub.f32 	%f105, %f103, %f104;
	mul.f32 	%f106, %f99, %f102;
	fma.rn.f32 	%f107, %f100, %f101, %f106;
	mul.f32 	%f108, %f19, %f105;
	mul.f32 	%f109, %f107, %f20;
	sub.f32 	%f110, %f108, %f109;
	mul.f32 	%f111, %f19, %f107;
	fma.rn.f32 	%f112, %f105, %f20, %f111;
	sub.f32 	%f25, %f17, %f110;
	sub.f32 	%f26, %f18, %f112;
	st.shared.v2.f32 	[%r5+8], {%f25, %f26};
	setp.ne.s32 	%p17, %r55, 0;
	and.pred  	%p18, %p17, %p16;
	@%p18 bra 	$L__BB18_21;
	mul.wide.s32 	%rd22, %r58, 8;
	add.s64 	%rd23, %rd3, %rd22;
	st.global.v2.f32 	[%rd23], {%f25, %f26};
$L__BB18_21:
	setp.ne.s32 	%p19, %r1, 0;
	bar.sync 	0;
	mul.wide.s32 	%rd24, %r53, 8;
	add.s64 	%rd8, %rd3, %rd24;
	@%p19 bra 	$L__BB18_23;
	ld.global.v2.f32 	{%f113, %f114}, [%rd8];
	st.shared.v2.f32 	[_ZZ43compute_hh_trafo_cuda_kernel_complex_singleILj8EEvP6float2PKS0_S3_iiiE3q_s], {%f113, %f114};
$L__BB18_23:
	setp.ne.s32 	%p20, %r41, 0;
	ld.shared.v2.f32 	{%f27, %f28}, [%r5];
	mul.wide.s32 	%rd25, %r54, 8;
	add.s64 	%rd26, %rd2, %rd25;
	ld.global.nc.v2.f32 	{%f29, %f30}, [%rd26];
	mul.f32 	%f115, %f28, %f30;
	fma.rn.f32 	%f116, %f27, %f29, %f115;
	mul.f32 	%f117, %f28, %f29;
	mul.f32 	%f118, %f27, %f30;
	sub.f32 	%f119, %f117, %f118;
	st.shared.v2.f32 	[%r6], {%f116, %f119};
	bar.sync 	0;
	@%p20 bra 	$L__BB18_27;
	setp.gt.u32 	%p21, %r1, 1;
	ld.volatile.shared.f32 	%f120, [%r6+32];
	ld.volatile.shared.f32 	%f121, [%r6];
	add.f32 	%f122, %f120, %f121;
	st.volatile.shared.f32 	[%r6], %f122;
	ld.volatile.shared.f32 	%f123, [%r6+36];
	ld.volatile.shared.f32 	%f124, [%r6+4];
	add.f32 	%f125, %f123, %f124;
	st.volatile.shared.f32 	[%r6+4], %f125;
	@%p21 bra 	$L__BB18_27;
	setp.ne.s32 	%p22, %r1, 0;
	ld.volatile.shared.f32 	%f126, [%r6+16];
	ld.volatile.shared.f32 	%f127, [%r6];
	add.f32 	%f128, %f126, %f127;
	st.volatile.shared.f32 	[%r6], %f128;
	ld.volatile.shared.f32 	%f129, [%r6+20];
	ld.volatile.shared.f32 	%f130, [%r6+4];
	add.f32 	%f131, %f129, %f130;
	st.volatile.shared.f32 	[%r6+4], %f131;
	@%p22 bra 	$L__BB18_27;
	ld.volatile.shared.f32 	%f132, [_ZZ43compute_hh_trafo_cuda_kernel_complex_singleILj8EEvP6float2PKS0_S3_iiiE6dotp_s+8];
	ld.volatile.shared.f32 	%f133, [_ZZ43compute_hh_trafo_cuda_kernel_complex_singleILj8EEvP6float2PKS0_S3_iiiE6dotp_s];
	add.f32 	%f134, %f132, %f133;
	st.volatile.shared.f32 	[_ZZ43compute_hh_trafo_cuda_kernel_complex_singleILj8EEvP6float2PKS0_S3_iiiE6dotp_s], %f134;
	ld.volatile.shared.f32 	%f135, [_ZZ43compute_hh_trafo_cuda_kernel_complex_singleILj8EEvP6float2PKS0_S3_iiiE6dotp_s+12];
	ld.volatile.shared.f32 	%f136, [_ZZ43compute_hh_trafo_cuda_kernel_complex_singleILj8EEvP6float2PKS0_S3_iiiE6dotp_s+4];
	add.f32 	%f137, %f135, %f136;
	st.volatile.shared.f32 	[_ZZ43compute_hh_trafo_cuda_kernel_complex_singleILj8EEvP6float2PKS0_S3_iiiE6dotp_s+4], %f137;
$L__BB18_27:
	setp.ne.s32 	%p23, %r1, %r8;
	bar.sync 	0;
	ld.shared.v2.f32 	{%f138, %f139}, [_ZZ43compute_hh_trafo_cuda_kernel_complex_singleILj8EEvP6float2PKS0_S3_iiiE6dotp_s];
	add.s32 	%r45, %r55, -1;
	mul.wide.u32 	%rd27, %r45, 8;
	add.s64 	%rd28, %rd1, %rd27;
	ld.global.nc.v2.f32 	{%f140, %f141}, [%rd28];
	mul.f32 	%f142, %f138, %f140;
	mul.f32 	%f143, %f139, %f141;
	sub.f32 	%f144, %f142, %f143;
	mul.f32 	%f145, %f138, %f141;
	fma.rn.f32 	%f146, %f139, %f140, %f145;
	mul.f32 	%f147, %f29, %f144;
	mul.f32 	%f148, %f146, %f30;
	sub.f32 	%f149, %f147, %f148;
	mul.f32 	%f150, %f29, %f146;
	fma.rn.f32 	%f151, %f144, %f30, %f150;
	sub.f32 	%f35, %f27, %f149;
	sub.f32 	%f36, %f28, %f151;
	st.shared.v2.f32 	[%r5+8], {%f35, %f36};
	setp.ne.s32 	%p24, %r56, 2;
	and.pred  	%p25, %p24, %p23;
	@%p25 bra 	$L__BB18_29;
	st.global.v2.f32 	[%rd8], {%f35, %f36};
$L__BB18_29:
	bar.sync 	0;
	sub.s32 	%r46, %r58, %r30;
	sub.s32 	%r58, %r46, %r30;
	sub.s32 	%r47, %r57, %r29;
	sub.s32 	%r57, %r47, %r29;
	add.s32 	%r55, %r55, -2;
	add.s64 	%rd29, %rd29, -16;
	shl.b32 	%r48, %r29, 1;
	sub.s32 	%r54, %r54, %r48;
	shl.b32 	%r49, %r30, 1;
	sub.s32 	%r53, %r53, %r49;
	add.s32 	%r28, %r56, -2;
	setp.gt.u32 	%p26, %r56, 2;
	mov.u32 	%r56, %r28;
	@%p26 bra 	$L__BB18_13;
$L__BB18_30:
	ret;

}
	// .globl	_Z43compute_hh_trafo_cuda_kernel_complex_singleILj4EEvP6float2PKS0_S3_iii
.visible .entry _Z43compute_hh_trafo_cuda_kernel_complex_singleILj4EEvP6float2PKS0_S3_iii(
	.param .u64 .ptr .align 1 _Z43compute_hh_trafo_cuda_kernel_complex_singleILj4EEvP6float2PKS0_S3_iii_param_0,
	.param .u64 .ptr .align 1 _Z43compute_hh_trafo_cuda_kernel_complex_singleILj4EEvP6float2PKS0_S3_iii_param_1,
	.param .u64 .ptr .align 1 _Z43compute_hh_trafo_cuda_kernel_complex_singleILj4EEvP6float2PKS0_S3_iii_param_2,
	.param .u32 _Z43compute_hh_trafo_cuda_kernel_complex_singleILj4EEvP6float2PKS0_S3_iii_param_3,
	.param .u32 _Z43compute_hh_trafo_cuda_kernel_complex_singleILj4EEvP6float2PKS0_S3_iii_param_4,
	.param .u32 _Z43compute_hh_trafo_cuda_kernel_complex_singleILj4EEvP6float2PKS0_S3_iii_param_5
)
{
	.reg .pred 	%p<24>;
	.reg .b32 	%r<59>;
	.reg .b32 	%f<136>;
	.reg .b64 	%rd<30>;
	// demoted variable
	.shared .align 8 .b8 _ZZ43compute_hh_trafo_cuda_kernel_complex_singleILj4EEvP6float2PKS0_S3_iiiE3q_s[40];
	// demoted variable
	.shared .align 8 .b8 _ZZ43compute_hh_trafo_cuda_kernel_complex_singleILj4EEvP6float2PKS0_S3_iiiE6dotp_s[32];
	ld.param.u64 	%rd10, [_Z43compute_hh_trafo_cuda_kernel_complex_singleILj4EEvP6float2PKS0_S3_iii_param_0];
	ld.param.u64 	%rd11, [_Z43compute_hh_trafo_cuda_kernel_complex_singleILj4EEvP6float2PKS0_S3_iii_param_1];
	ld.param.u64 	%rd12, [_Z43compute_hh_trafo_cuda_kernel_complex_singleILj4EEvP6float2PKS0_S3_iii_param_2];
	ld.param.u32 	%r29, [_Z43compute_hh_trafo_cuda_kernel_complex_singleILj4EEvP6float2PKS0_S3_iii_param_3];
	ld.param.u32 	%r30, [_Z43compute_hh_trafo_cuda_kernel_complex_singleILj4EEvP6float2PKS0_S3_iii_param_4];
	ld.param.u32 	%r56, [_Z43compute_hh_trafo_cuda_kernel_complex_singleILj4EEvP6float2PKS0_S3_iii_param_5];
	cvta.to.global.u64 	%rd1, %rd12;
	cvta.to.global.u64 	%rd2, %rd11;
	cvta.to.global.u64 	%rd3, %rd10;
	mov.u32 	%r1, %tid.x;
	mov.u32 	%r32, %ctaid.x;
	add.s32 	%r3, %r56, -1;
	add.s32 	%r33, %r3, %r1;
	mad.lo.s32 	%r58, %r33, %r30, %r32;
	mad.lo.s32 	%r57, %r3, %r29, %r1;
	shl.b32 	%r34, %r1, 3;
	mov.u32 	%r35, _ZZ43compute_hh_trafo_cuda_kernel_complex_singleILj4EEvP6float2PKS0_S3_iiiE3q_s;
	add.s32 	%r5, %r35, %r34;
	mul.wide.s32 	%rd13, %r58, 8;
	add.s64 	%rd4, %rd3, %rd13;
	ld.global.v2.f32 	{%f135, %f134}, [%rd4];
	st.shared.v2.f32 	[%r5], {%f135, %f134};
	setp.lt.s32 	%p1, %r56, 1;
	@%p1 bra 	$L__BB19_27;
	mov.u32 	%r37, _ZZ43compute_hh_trafo_cuda_kernel_complex_singleILj4EEvP6float2PKS0_S3_iiiE6dotp_s;
	add.s32 	%r6, %r37, %r34;
	and.b32  	%r7, %r1, 1022;
	mov.u32 	%r38, %ntid.x;
	add.s32 	%r8, %r38, -1;
	and.b32  	%r39, %r56, 1;
	setp.eq.b32 	%p2, %r39, 1;
	not.pred 	%p3, %p2;
	@%p3 bra 	$L__BB19_10;
	setp.ne.s32 	%p4, %r1, 0;
	@%p4 bra 	$L__BB19_4;
	st.shared.v2.f32 	[_ZZ43compute_hh_trafo_cuda_kernel_complex_singleILj4EEvP6float2PKS0_S3_iiiE3q_s], {%f135, %f134};
	ld.shared.v2.f32 	{%f135, %f134}, [%r5];
$L__BB19_4:
	setp.ne.s32 	%p5, %r7, 0;
	mul.wide.s32 	%rd14, %r57, 8;
	add.s64 	%rd15, %rd2, %rd14;
	ld.global.nc.v2.f32 	{%f9, %f10}, [%rd15];
	mul.f32 	%f37, %f134, %f10;
	fma.rn.f32 	%f38, %f135, %f9, %f37;
	mul.f32 	%f39, %f134, %f9;
	mul.f32 	%f40, %f135, %f10;
	sub.f32 	%f41, %f39, %f40;
	st.shared.v2.f32 	[%r6], {%f38, %f41};
	bar.sync 	0;
	@%p5 bra 	$L__BB19_7;
	setp.ne.s32 	%p6, %r1, 0;
	ld.volatile.shared.f32 	%f42, [%r6+16];
	ld.volatile.shared.f32 	%f43, [%r6];
	add.f32 	%f44, %f42, %f43;
	st.volatile.shared.f32 	[%r6], %f44;
	ld.volatile.shared.f32 	%f45, [%r6+20];
	ld.volatile.shared.f32 	%f46, [%r6+4];
	add.f32 	%f47, %f45, %f46;
	st.volatile.shared.f32 	[%r6+4], %f47;
	@%p6 bra 	$L__BB19_7;
	ld.volatile.shared.f32 	%f48, [_ZZ43compute_hh_trafo_cuda_kernel_complex_singleILj4EEvP6float2PKS0_S3_iiiE6dotp_s+8];
	ld.volatile.shared.f32 	%f49, [_ZZ43compute_hh_trafo_cuda_kernel_complex_singleILj4EEvP6float2PKS0_S3_iiiE6dotp_s];
	add.f32 	%f50, %f48, %f49;
	st.volatile.shared.f32 	[_ZZ43compute_hh_trafo_cuda_kernel_complex_singleILj4EEvP6float2PKS0_S3_iiiE6dotp_s], %f50;
	ld.volatile.shared.f32 	%f51, [_ZZ43compute_hh_trafo_cuda_kernel_complex_singleILj4EEvP6float2PKS0_S3_iiiE6dotp_s+12];
	ld.volatile.shared.f32 	%f52, [_ZZ43compute_hh_trafo_cuda_kernel_complex_singleILj4EEvP6float2PKS0_S3_iiiE6dotp_s+4];
	add.f32 	%f53, %f51, %f52;
	st.volatile.shared.f32 	[_ZZ43compute_hh_trafo_cuda_kernel_complex_singleILj4EEvP6float2PKS0_S3_iiiE6dotp_s+4], %f53;
$L__BB19_7:
	setp.ne.s32 	%p7, %r1, %r8;
	bar.sync 	0;
	ld.shared.v2.f32 	{%f54, %f55}, [_ZZ43compute_hh_trafo_cuda_kernel_complex_singleILj4EEvP6float2PKS0_S3_iiiE6dotp_s];
	mul.wide.u32 	%rd16, %r3, 8;
	add.s64 	%rd17, %rd1, %rd16;
	ld.global.nc.v2.f32 	{%f56, %f57}, [%rd17];
	mul.f32 	%f58, %f54, %f56;
	mul.f32 	%f59, %f55, %f57;
	sub.f32 	%f60, %f58, %f59;
	mul.f32 	%f61, %f54, %f57;
	fma.rn.f32 	%f62, %f55, %f56, %f61;
	mul.f32 	%f63, %f9, %f60;
	mul.f32 	%f64, %f62, %f10;
	sub.f32 	%f65, %f63, %f64;
	mul.f32 	%f66, %f9, %f62;
	fma.rn.f32 	%f67, %f60, %f10, %f66;
	sub.f32 	%f15, %f135, %f65;
	sub.f32 	%f16, %f134, %f67;
	st.shared.v2.f32 	[%r5+8], {%f15, %f16};
	setp.ne.s32 	%p8, %r56, 1;
	and.pred  	%p9, %p8, %p7;
	@%p9 bra 	$L__BB19_9;
	st.global.v2.f32 	[%rd4], {%f15, %f16};
$L__BB19_9:
	bar.sync 	0;
	sub.s32 	%r58, %r58, %r30;
	sub.s32 	%r57, %r57, %r29;
	mov.u32 	%r56, %r3;
$L__BB19_10:
	setp.eq.s32 	%p10, %r3, 0;
	@%p10 bra 	$L__BB19_27;
	add.s32 	%r55, %r56, -1;
	mul.wide.u32 	%rd18, %r55, 8;
	add.s64 	%rd29, %rd1, %rd18;
	sub.s32 	%r54, %r57, %r29;
	sub.s32 	%r53, %r58, %r30;
$L__BB19_12:
	setp.ne.s32 	%p11, %r1, 0;
	mul.wide.s32 	%rd19, %r58, 8;
	add.s64 	%rd7, %rd3, %rd19;
	@%p11 bra 	$L__BB19_14;
	ld.global.v2.f32 	{%f68, %f69}, [%rd7];
	st.shared.v2.f32 	[_ZZ43compute_hh_trafo_cuda_kernel_complex_singleILj4EEvP6float2PKS0_S3_iiiE3q_s], {%f68, %f69};
$L__BB19_14:
	and.b32  	%r41, %r1, 1022;
	setp.ne.s32 	%p12, %r41, 0;
	ld.shared.v2.f32 	{%f17, %f18}, [%r5];
	mul.wide.s32 	%rd20, %r57, 8;
	add.s64 	%rd21, %rd2, %rd20;
	ld.global.nc.v2.f32 	{%f19, %f20}, [%rd21];
	mul.f32 	%f70, %f18, %f20;
	fma.rn.f32 	%f71, %f17, %f19, %f70;
	mul.f32 	%f72, %f18, %f19;
	mul.f32 	%f73, %f17, %f20;
	sub.f32 	%f74, %f72, %f73;
	st.shared.v2.f32 	[%r6], {%f71, %f74};
	bar.sync 	0;
	@%p12 bra 	$L__BB19_17;
	setp.ne.s32 	%p13, %r1, 0;
	ld.volatile.shared.f32 	%f75, [%r6+16];
	ld.volatile.shared.f32 	%f76, [%r6];
	add.f32 	%f77, %f75, %f76;
	st.volatile.shared.f32 	[%r6], %f77;
	ld.volatile.shared.f32 	%f78, [%r6+20];
	ld.volatile.shared.f32 	%f79, [%r6+4];
	add.f32 	%f80, %f78, %f79;
	st.volatile.shared.f32 	[%r6+4], %f80;
	@%p13 bra 	$L__BB19_17;
	ld.volatile.shared.f32 	%f81, [_ZZ43compute_hh_trafo_cuda_kernel_complex_singleILj4EEvP6float2PKS0_S3_iiiE6dotp_s+8];
	ld.volatile.shared.f32 	%f82, [_ZZ43compute_hh_trafo_cuda_kernel_complex_singleILj4EEvP6float2PKS0_S3_iiiE6dotp_s];
	add.f32 	%f83, %f81, %f82;
	st.volatile.shared.f32 	[_ZZ43compute_hh_trafo_cuda_kernel_complex_singleILj4EEvP6float2PKS0_S3_iiiE6dotp_s], %f83;
	ld.volatile.shared.f32 	%f84, [_ZZ43compute_hh_trafo_cuda_kernel_complex_singleILj4EEvP6float2PKS0_S3_iiiE6dotp_s+12];
	ld.volatile.shared.f32 	%f85, [_ZZ43compute_hh_trafo_cuda_kernel_complex_singleILj4EEvP6float2PKS0_S3_iiiE6dotp_s+4];
	add.f32 	%f86, %f84, %f85;
	st.volatile.shared.f32 	[_ZZ43compute_hh_trafo_cuda_kernel_complex_singleILj4EEvP6float2PKS0_S3_iiiE6dotp_s+4], %f86;
$L__BB19_17:
	setp.ne.s32 	%p14, %r1, %r8;
	bar.sync 	0;
	ld.shared.v2.f32 	{%f87, %f88}, [_ZZ43compute_hh_trafo_cuda_kernel_complex_singleILj4EEvP6float2PKS0_S3_iiiE6dotp_s];
	ld.global.nc.v2.f32 	{%f89, %f90}, [%rd29];
	mul.f32 	%f91, %f87, %f89;
	mul.f32 	%f92, %f88, %f90;
	sub.f32 	%f93, %f91, %f92;
	mul.f32 	%f94, %f87, %f90;
	fma.rn.f32 	%f95, %f88, %f89, %f94;
	mul.f32 	%f96, %f19, %f93;
	mul.f32 	%f97, %f95, %f20;
	sub.f32 	%f98, %f96, %f97;
	mul.f32 	%f99, %f19, %f95;
	fma.rn.f32 	%f100, %f93, %f20, %f99;
	sub.f32 	%f25, %f17, %f98;
	sub.f32 	%f26, %f18, %f100;
	st.shared.v2.f32 	[%r5+8], {%f25, %f26};
	setp.ne.s32 	%p15, %r55, 0;
	and.pred  	%p16, %p15, %p14;
	@%p16 bra 	$L__BB19_19;
	mul.wide.s32 	%rd22, %r58, 8;
	add.s64 	%rd23, %rd3, %rd22;
	st.global.v2.f32 	[%rd23], {%f25, %f26};
$L__BB19_19:
	setp.ne.s32 	%p17, %r1, 0;
	bar.sync 	0;
	mul.wide.s32 	%rd24, %r53, 8;
	add.s64 	%rd8, %rd3, %rd24;
	@%p17 bra 	$L__BB19_21;
	ld.global.v2.f32 	{%f101, %f102}, [%rd8];
	st.shared.v2.f32 	[_ZZ43compute_hh_trafo_cuda_kernel_complex_singleILj4EEvP6float2PKS0_S3_iiiE3q_s], {%f101, %f102};
$L__BB19_21:
	setp.ne.s32 	%p18, %r41, 0;
	ld.shared.v2.f32 	{%f27, %f28}, [%r5];
	mul.wide.s32 	%rd25, %r54, 8;
	add.s64 	%rd26, %rd2, %rd25;
	ld.global.nc.v2.f32 	{%f29, %f30}, [%rd26];
	mul.f32 	%f103, %f28, %f30;
	fma.rn.f32 	%f104, %f27, %f29, %f103;
	mul.f32 	%f105, %f28, %f29;
	mul.f32 	%f106, %f27, %f30;
	sub.f32 	%f107, %f105, %f106;
	st.shared.v2.f32 	[%r6], {%f104, %f107};
	bar.sync 	0;
	@%p18 bra 	$L__BB19_24;
	setp.ne.s32 	%p19, %r1, 0;
	ld.volatile.shared.f32 	%f108, [%r6+16];
	ld.volatile.shared.f32 	%f109, [%r6];
	add.f32 	%f110, %f108, %f109;
	st.volatile.shared.f32 	[%r6], %f110;
	ld.volatile.shared.f32 	%f111, [%r6+20];
	ld.volatile.shared.f32 	%f112, [%r6+4];
	add.f32 	%f113, %f111, %f112;
	st.volatile.shared.f32 	[%r6+4], %f113;
	@%p19 bra 	$L__BB19_24;
	ld.volatile.shared.f32 	%f114, [_ZZ43compute_hh_trafo_cuda_kernel_complex_singleILj4EEvP6float2PKS0_S3_iiiE6dotp_s+8];
	ld.volatile.shared.f32 	%f115, [_ZZ43compute_hh_trafo_cuda_kernel_complex_singleILj4EEvP6float2PKS0_S3_iiiE6dotp_s];
	add.f32 	%f116, %f114, %f115;
	st.volatile.shared.f32 	[_ZZ43compute_hh_trafo_cuda_kernel_complex_singleILj4EEvP6float2PKS0_S3_iiiE6dotp_s], %f116;
	ld.volatile.shared.f32 	%f117, [_ZZ43compute_hh_trafo_cuda_kernel_complex_singleILj4EEvP6float2PKS0_S3_iiiE6dotp_s+12];
	ld.volatile.shared.f32 	%f118, [_ZZ43compute_hh_trafo_cuda_kernel_complex_singleILj4EEvP6float2PKS0_S3_iiiE6dotp_s+4];
	add.f32 	%f119, %f117, %f118;
	st.volatile.shared.f32 	[_ZZ43compute_hh_trafo_cuda_kernel_complex_singleILj4EEvP6float2PKS0_S3_iiiE6dotp_s+4], %f119;
$L__BB19_24:
	setp.ne.s32 	%p20, %r1, %r8;
	bar.sync 	0;
	ld.shared.v2.f32 	{%f120, %f121}, [_ZZ43compute_hh_trafo_cuda_kernel_complex_singleILj4EEvP6float2PKS0_S3_iiiE6dotp_s];
	add.s32 	%r45, %r55, -1;
	mul.wide.u32 	%rd27, %r45, 8;
	add.s64 	%rd28, %rd1, %rd27;
	ld.global.nc.v2.f32 	{%f122, %f123}, [%rd28];
	mul.f32 	%f124, %f120, %f122;
	mul.f32 	%f125, %f121, %f123;
	sub.f32 	%f126, %f124, %f125;
	mul.f32 	%f127, %f120, %f123;
	fma.rn.f32 	%f128, %f121, %f122, %f127;
	mul.f32 	%f129, %f29, %f126;
	mul.f32 	%f130, %f128, %f30;
	sub.f32 	%f131, %f129, %f130;
	mul.f32 	%f132, %f29, %f128;
	fma.rn.f32 	%f133, %f126, %f30, %f132;
	sub.f32 	%f35, %f27, %f131;
	sub.f32 	%f36, %f28, %f133;
	st.shared.v2.f32 	[%r5+8], {%f35, %f36};
	setp.ne.s32 	%p21, %r56, 2;
	and.pred  	%p22, %p21, %p20;
	@%p22 bra 	$L__BB19_26;
	st.global.v2.f32 	[%rd8], {%f35, %f36};
$L__BB19_26:
	bar.sync 	0;
	sub.s32 	%r46, %r58, %r30;
	sub.s32 	%r58, %r46, %r30;
	sub.s32 	%r47, %r57, %r29;
	sub.s32 	%r57, %r47, %r29;
	add.s32 	%r55, %r55, -2;
	add.s64 	%rd29, %rd29, -16;
	shl.b32 	%r48, %r29, 1;
	sub.s32 	%r54, %r54, %r48;
	shl.b32 	%r49, %r30, 1;
	sub.s32 	%r53, %r53, %r49;
	add.s32 	%r28, %r56, -2;
	setp.gt.u32 	%p23, %r56, 2;
	mov.u32 	%r56, %r28;
	@%p23 bra 	$L__BB19_12;
$L__BB19_27:
	ret;

}
	// .globl	_Z43compute_hh_trafo_cuda_kernel_complex_singleILj2EEvP6float2PKS0_S3_iii
.visible .entry _Z43compute_hh_trafo_cuda_kernel_complex_singleILj2EEvP6float2PKS0_S3_iii(
	.param .u64 .ptr .align 1 _Z43compute_hh_trafo_cuda_kernel_complex_singleILj2EEvP6float2PKS0_S3_iii_param_0,
	.param .u64 .ptr .align 1 _Z43compute_hh_trafo_cuda_kernel_complex_singleILj2EEvP6float2PKS0_S3_iii_param_1,
	.param .u64 .ptr .align 1 _Z43compute_hh_trafo_cuda_kernel_complex_singleILj2EEvP6float2PKS0_S3_iii_param_2,
	.param .u32 _Z43compute_hh_trafo_cuda_kernel_complex_singleILj2EEvP6float2PKS0_S3_iii_param_3,
	.param .u32 _Z43compute_hh_trafo_cuda_kernel_complex_singleILj2EEvP6float2PKS0_S3_iii_param_4,
	.param .u32 _Z43compute_hh_trafo_cuda_kernel_complex_singleILj2EEvP6float2PKS0_S3_iii_param_5
)
{
	.reg .pred 	%p<21>;
	.reg .b32 	%r<56>;
	.reg .b32 	%f<118>;
	.reg .b64 	%rd<30>;
	// demoted variable
	.shared .align 8 .b8 _ZZ43compute_hh_trafo_cuda_kernel_complex_singleILj2EEvP6float2PKS0_S3_iiiE3q_s[24];
	// demoted variable
	.shared .align 8 .b8 _ZZ43compute_hh_trafo_cuda_kernel_complex_singleILj2EEvP6float2PKS0_S3_iiiE6dotp_s[16];
	ld.param.u64 	%rd10, [_Z43compute_hh_trafo_cuda_kernel_complex_singleILj2EEvP6float2PKS0_S3_iii_param_0];
	ld.param.u64 	%rd11, [_Z43compute_hh_trafo_cuda_kernel_complex_singleILj2EEvP6float2PKS0_S3_iii_param_1];
	ld.param.u64 	%rd12, [_Z43compute_hh_trafo_cuda_kernel_complex_singleILj2EEvP6float2PKS0_S3_iii_param_2];
	ld.param.u32 	%r28, [_Z43compute_hh_trafo_cuda_kernel_complex_singleILj2EEvP6float2PKS0_S3_iii_param_3];
	ld.param.u32 	%r29, [_Z43compute_hh_trafo_cuda_kernel_complex_singleILj2EEvP6float2PKS0_S3_iii_param_4];
	ld.param.u32 	%r53, [_Z43compute_hh_trafo_cuda_kernel_complex_singleILj2EEvP6float2PKS0_S3_iii_param_5];
	cvta.to.global.u64 	%rd1, %rd12;
	cvta.to.global.u64 	%rd2, %rd11;
	cvta.to.global.u64 	%rd3, %rd10;
	mov.u32 	%r1, %tid.x;
	mov.u32 	%r31, %ctaid.x;
	add.s32 	%r3, %r53, -1;
	add.s32 	%r32, %r3, %r1;
	mad.lo.s32 	%r55, %r32, %r29, %r31;
	mad.lo.s32 	%r54, %r3, %r28, %r1;
	shl.b32 	%r33, %r1, 3;
	mov.u32 	%r34, _ZZ43compute_hh_trafo_cuda_kernel_complex_singleILj2EEvP6float2PKS0_S3_iiiE3q_s;
	add.s32 	%r5, %r34, %r33;
	mul.wide.s32 	%rd13, %r55, 8;
	add.s64 	%rd4, %rd3, %rd13;
	ld.global.v2.f32 	{%f117, %f116}, [%rd4];
	st.shared.v2.f32 	[%r5], {%f117, %f116};
	setp.lt.s32 	%p1, %r53, 1;
	@%p1 bra 	$L__BB20_24;
	mov.u32 	%r36, _ZZ43compute_hh_trafo_cuda_kernel_complex_singleILj2EEvP6float2PKS0_S3_iiiE6dotp_s;
	add.s32 	%r6, %r36, %r33;
	mov.u32 	%r37, %ntid.x;
	add.s32 	%r7, %r37, -1;
	and.b32  	%r38, %r53, 1;
	setp.eq.b32 	%p2, %r38, 1;
	not.pred 	%p3, %p2;
	@%p3 bra 	$L__BB20_9;
	setp.ne.s32 	%p4, %r1, 0;
	@%p4 bra 	$L__BB20_4;
	st.shared.v2.f32 	[_ZZ43compute_hh_trafo_cuda_kernel_complex_singleILj2EEvP6float2PKS0_S3_iiiE3q_s], {%f117, %f116};
	ld.shared.v2.f32 	{%f117, %f116}, [%r5];
$L__BB20_4:
	setp.ne.s32 	%p5, %r1, 0;
	mul.wide.s32 	%rd14, %r54, 8;
	add.s64 	%rd15, %rd2, %rd14;
	ld.global.nc.v2.f32 	{%f9, %f10}, [%rd15];
	mul.f32 	%f37, %f116, %f10;
	fma.rn.f32 	%f38, %f117, %f9, %f37;
	mul.f32 	%f39, %f116, %f9;
	mul.f32 	%f40, %f117, %f10;
	sub.f32 	%f41, %f39, %f40;
	st.shared.v2.f32 	[%r6], {%f38, %f41};
	bar.sync 	0;
	@%p5 bra 	$L__BB20_6;
	ld.volatile.shared.f32 	%f42, [_ZZ43compute_hh_trafo_cuda_kernel_complex_singleILj2EEvP6float2PKS0_S3_iiiE6dotp_s+8];
	ld.volatile.shared.f32 	%f43, [_ZZ43compute_hh_trafo_cuda_kernel_complex_singleILj2EEvP6float2PKS0_S3_iiiE6dotp_s];
	add.f32 	%f44, %f42, %f43;
	st.volatile.shared.f32 	[_ZZ43compute_hh_trafo_cuda_kernel_complex_singleILj2EEvP6float2PKS0_S3_iiiE6dotp_s], %f44;
	ld.volatile.shared.f32 	%f45, [_ZZ43compute_hh_trafo_cuda_kernel_complex_singleILj2EEvP6float2PKS0_S3_iiiE6dotp_s+12];
	ld.volatile.shared.f32 	%f46, [_ZZ43compute_hh_trafo_cuda_kernel_complex_singleILj2EEvP6float2PKS0_S3_iiiE6dotp_s+4];
	add.f32 	%f47, %f45, %f46;
	st.volatile.shared.f32 	[_ZZ43compute_hh_trafo_cuda_kernel_complex_singleILj2EEvP6float2PKS0_S3_iiiE6dotp_s+4], %f47;
$L__BB20_6:
	setp.ne.s32 	%p6, %r1, %r7;
	bar.sync 	0;
	ld.shared.v2.f32 	{%f48, %f49}, [_ZZ43compute_hh_trafo_cuda_kernel_complex_singleILj2EEvP6float2PKS0_S3_iiiE6dotp_s];
	mul.wide.u32 	%rd16, %r3, 8;
	add.s64 	%rd17, %rd1, %rd16;
	ld.global.nc.v2.f32 	{%f50, %f51}, [%rd17];
	mul.f32 	%f52, %f48, %f50;
	mul.f32 	%f53, %f49, %f51;
	sub.f32 	%f54, %f52, %f53;
	mul.f32 	%f55, %f48, %f51;
	fma.rn.f32 	%f56, %f49, %f50, %f55;
	mul.f32 	%f57, %f9, %f54;
	mul.f32 	%f58, %f56, %f10;
	sub.f32 	%f59, %f57, %f58;
	mul.f32 	%f60, %f9, %f56;
	fma.rn.f32 	%f61, %f54, %f10, %f60;
	sub.f32 	%f15, %f117, %f59;
	sub.f32 	%f16, %f116, %f61;
	st.shared.v2.f32 	[%r5+8], {%f15, %f16};
	setp.ne.s32 	%p7, %r53, 1;
	and.pred  	%p8, %p7, %p6;
	@%p8 bra 	$L__BB20_8;
	st.global.v2.f32 	[%rd4], {%f15, %f16};
$L__BB20_8:
	bar.sync 	0;
	sub.s32 	%r55, %r55, %r29;
	sub.s32 	%r54, %r54, %r28;
	mov.u32 	%r53, %r3;
$L__BB20_9:
	setp.eq.s32 	%p9, %r3, 0;
	@%p9 bra 	$L__BB20_24;
	add.s32 	%r52, %r53, -1;
	mul.wide.u32 	%rd18, %r52, 8;
	add.s64 	%rd29, %rd1, %rd18;
	sub.s32 	%r51, %r54, %r28;
	sub.s32 	%r50, %r55, %r29;
$L__BB20_11:
	setp.ne.s32 	%p10, %r1, 0;
	mul.wide.s32 	%rd19, %r55, 8;
	add.s64 	%rd7, %rd3, %rd19;
	@%p10 bra 	$L__BB20_13;
	ld.global.v2.f32 	{%f62, %f63}, [%rd7];
	st.shared.v2.f32 	[_ZZ43compute_hh_trafo_cuda_kernel_complex_singleILj2EEvP6float2PKS0_S3_iiiE3q_s], {%f62, %f63};
$L__BB20_13:
	setp.ne.s32 	%p11, %r1, 0;
	ld.shared.v2.f32 	{%f17, %f18}, [%r5];
	mul.wide.s32 	%rd20, %r54, 8;
	add.s64 	%rd21, %rd2, %rd20;
	ld.global.nc.v2.f32 	{%f19, %f20}, [%rd21];
	mul.f32 	%f64, %f18, %f20;
	fma.rn.f32 	%f65, %f17, %f19, %f64;
	mul.f32 	%f66, %f18, %f19;
	mul.f32 	%f67, %f17, %f20;
	sub.f32 	%f68, %f66, %f67;
	st.shared.v2.f32 	[%r6], {%f65, %f68};
	bar.sync 	0;
	@%p11 bra 	$L__BB20_15;
	ld.volatile.shared.f32 	%f69, [_ZZ43compute_hh_trafo_cuda_kernel_complex_singleILj2EEvP6float2PKS0_S3_iiiE6dotp_s+8];
	ld.volatile.shared.f32 	%f70, [_ZZ43compute_hh_trafo_cuda_kernel_complex_singleILj2EEvP6float2PKS0_S3_iiiE6dotp_s];
	add.f32 	%f71, %f69, %f70;
	st.volatile.shared.f32 	[_ZZ43compute_hh_trafo_cuda_kernel_complex_singleILj2EEvP6float2PKS0_S3_iiiE6dotp_s], %f71;
	ld.volatile.shared.f32 	%f72, [_ZZ43compute_hh_trafo_cuda_kernel_complex_singleILj2EEvP6float2PKS0_S3_iiiE6dotp_s+12];
	ld.volatile.shared.f32 	%f73, [_ZZ43compute_hh_trafo_cuda_kernel_complex_singleILj2EEvP6float2PKS0_S3_iiiE6dotp_s+4];
	add.f32 	%f74, %f72, %f73;
	st.volatile.shared.f32 	[_ZZ43compute_hh_trafo_cuda_kernel_complex_singleILj2EEvP6float2PKS0_S3_iiiE6dotp_s+4], %f74;
$L__BB20_15:
	setp.ne.s32 	%p12, %r1, %r7;
	bar.sync 	0;
	ld.shared.v2.f32 	{%f75, %f76}, [_ZZ43compute_hh_trafo_cuda_kernel_complex_singleILj2EEvP6float2PKS0_S3_iiiE6dotp_s];
	ld.global.nc.v2.f32 	{%f77, %f78}, [%rd29];
	mul.f32 	%f79, %f75, %f77;
	mul.f32 	%f80, %f76, %f78;
	sub.f32 	%f81, %f79, %f80;
	mul.f32 	%f82, %f75, %f78;
	fma.rn.f32 	%f83, %f76, %f77, %f82;
	mul.f32 	%f84, %f19, %f81;
	mul.f32 	%f85, %f83, %f20;
	sub.f32 	%f86, %f84, %f85;
	mul.f32 	%f87, %f19, %f83;
	fma.rn.f32 	%f88, %f81, %f20, %f87;
	sub.f32 	%f25, %f17, %f86;
	sub.f32 	%f26, %f18, %f88;
	st.shared.v2.f32 	[%r5+8], {%f25, %f26};
	setp.ne.s32 	%p13, %r52, 0;
	and.pred  	%p14, %p13, %p12;
	@%p14 bra 	$L__BB20_17;
	mul.wide.s32 	%rd22, %r55, 8;
	add.s64 	%rd23, %rd3, %rd22;
	st.global.v2.f32 	[%rd23], {%f25, %f26};
$L__BB20_17:
	setp.ne.s32 	%p15, %r1, 0;
	bar.sync 	0;
	mul.wide.s32 	%rd24, %r50, 8;
	add.s64 	%rd8, %rd3, %rd24;
	@%p15 bra 	$L__BB20_19;
	ld.global.v2.f32 	{%f89, %f90}, [%rd8];
	st.shared.v2.f32 	[_ZZ43compute_hh_trafo_cuda_kernel_complex_singleILj2EEvP6float2PKS0_S3_iiiE3q_s], {%f89, %f90};
$L__BB20_19:
	setp.ne.s32 	%p16, %r1, 0;
	ld.shared.v2.f32 	{%f27, %f28}, [%r5];
	mul.wide.s32 	%rd25, %r51, 8;
	add.s64 	%rd26, %rd2, %rd25;
	ld.global.nc.v2.f32 	{%f29, %f30}, [%rd26];
	mul.f32 	%f91, %f28, %f30;
	fma.rn.f32 	%f92, %f27, %f29, %f91;
	mul.f32 	%f93, %f28, %f29;
	mul.f32 	%f94, %f27, %f30;
	sub.f32 	%f95, %f93, %f94;
	st.shared.v2.f32 	[%r6], {%f92, %f95};
	bar.sync 	0;
	@%p16 bra 	$L__BB20_21;
	ld.volatile.shared.f32 	%f96, [_ZZ43compute_hh_trafo_cuda_kernel_complex_singleILj2EEvP6float2PKS0_S3_iiiE6dotp_s+8];
	ld.volatile.shared.f32 	%f97, [_ZZ43compute_hh_trafo_cuda_kernel_complex_singleILj2EEvP6float2PKS0_S3_iiiE6dotp_s];
	add.f32 	%f98, %f96, %f97;
	st.volatile.shared.f32 	[_ZZ43compute_hh_trafo_cuda_kernel_complex_singleILj2EEvP6float2PKS0_S3_iiiE6dotp_s], %f98;
	ld.volatile.shared.f32 	%f99, [_ZZ43compute_hh_trafo_cuda_kernel_complex_singleILj2EEvP6float2PKS0_S3_iiiE6dotp_s+12];
	ld.volatile.shared.f32 	%f100, [_ZZ43compute_hh_trafo_cuda_kernel_complex_singleILj2EEvP6float2PKS0_S3_iiiE6dotp_s+4];
	add.f32 	%f101, %f99, %f100;
	st.volatile.shared.f32 	[_ZZ43compute_hh_trafo_cuda_kernel_complex_singleILj2EEvP6float2PKS0_S3_iiiE6dotp_s+4], %f101;
$L__BB20_21:
	setp.ne.s32 	%p17, %r1, %r7;
	bar.sync 	0;
	ld.shared.v2.f32 	{%f102, %f103}, [_ZZ43compute_hh_trafo_cuda_kernel_complex_singleILj2EEvP6float2PKS0_S3_iiiE6dotp_s];
	add.s32 	%r42, %r52, -1;
	mul.wide.u32 	%rd27, %r42, 8;
	add.s64 	%rd28, %rd1, %rd27;
	ld.global.nc.v2.f32 	{%f104, %f105}, [%rd28];
	mul.f32 	%f106, %f102, %f104;
	mul.f32 	%f107, %f103, %f105;
	sub.f32 	%f108, %f106, %f107;
	mul.f32 	%f109, %f102, %f105;
	fma.rn.f32 	%f110, %f103, %f104, %f109;
	mul.f32 	%f111, %f29, %f108;
	mul.f32 	%f112, %f110, %f30;
	sub.f32 	%f113, %f111, %f112;
	mul.f32 	%f114, %f29, %f110;
	fma.rn.f32 	%f115, %f108, %f30, %f114;
	sub.f32 	%f35, %f27, %f113;
	sub.f32 	%f36, %f28, %f115;
	st.shared.v2.f32 	[%r5+8], {%f35, %f36};
	setp.ne.s32 	%p18, %r53, 2;
	and.pred  	%p19, %p18, %p17;
	@%p19 bra 	$L__BB20_23;
	st.global.v2.f32 	[%rd8], {%f35, %f36};
$L__BB20_23:
	bar.sync 	0;
	sub.s32 	%r43, %r55, %r29;
	sub.s32 	%r55, %r43, %r29;
	sub.s32 	%r44, %r54, %r28;
	sub.s32 	%r54, %r44, %r28;
	add.s32 	%r52, %r52, -2;
	add.s64 	%rd29, %rd29, -16;
	shl.b32 	%r45, %r28, 1;
	sub.s32 	%r51, %r51, %r45;
	shl.b32 	%r46, %r29, 1;
	sub.s32 	%r50, %r50, %r46;
	add.s32 	%r27, %r53, -2;
	setp.gt.u32 	%p20, %r53, 2;
	mov.u32 	%r53, %r27;
	@%p20 bra 	$L__BB20_11;
$L__BB20_24:
	ret;

}
	// .globl	_Z43compute_hh_trafo_cuda_kernel_complex_singleILj1EEvP6float2PKS0_S3_iii
.visible .entry _Z43compute_hh_trafo_cuda_kernel_complex_singleILj1EEvP6float2PKS0_S3_iii(
	.param .u64 .ptr .align 1 _Z43compute_hh_trafo_cuda_kernel_complex_singleILj1EEvP6float2PKS0_S3_iii_param_0,
	.param .u64 .ptr .align 1 _Z43compute_hh_trafo_cuda_kernel_complex_singleILj1EEvP6float2PKS0_S3_iii_param_1,
	.param .u64 .ptr .align 1 _Z43compute_hh_trafo_cuda_kernel_complex_singleILj1EEvP6float2PKS0_S3_iii_param_2,
	.param .u32 _Z43compute_hh_trafo_cuda_kernel_complex_singleILj1EEvP6float2PKS0_S3_iii_param_3,
	.param .u32 _Z43compute_hh_trafo_cuda_kernel_complex_singleILj1EEvP6float2PKS0_S3_iii_param_4,
	.param .u32 _Z43compute_hh_trafo_cuda_kernel_complex_singleILj1EEvP6float2PKS0_S3_iii_param_5
)
{
	.reg .pred 	%p<18>;
	.reg .b32 	%r<56>;
	.reg .b32 	%f<100>;
	.reg .b64 	%rd<32>;
	// demoted variable
	.shared .align 8 .b8 _ZZ43compute_hh_trafo_cuda_kernel_complex_singleILj1EEvP6float2PKS0_S3_iiiE3q_s[16];
	// demoted variable
	.shared .align 8 .b8 _ZZ43compute_hh_trafo_cuda_kernel_complex_singleILj1EEvP6float2PKS0_S3_iiiE6dotp_s[8];
	ld.param.u64 	%rd10, [_Z43compute_hh_trafo_cuda_kernel_complex_singleILj1EEvP6float2PKS0_S3_iii_param_0];
	ld.param.u64 	%rd11, [_Z43compute_hh_trafo_cuda_kernel_complex_singleILj1EEvP6float2PKS0_S3_iii_param_1];
	ld.param.u64 	%rd12, [_Z43compute_hh_trafo_cuda_kernel_complex_singleILj1EEvP6float2PKS0_S3_iii_param_2];
	ld.param.u32 	%r28, [_Z43compute_hh_trafo_cuda_kernel_complex_singleILj1EEvP6float2PKS0_S3_iii_param_3];
	ld.param.u32 	%r29, [_Z43compute_hh_trafo_cuda_kernel_complex_singleILj1EEvP6float2PKS0_S3_iii_param_4];
	ld.param.u32 	%r53, [_Z43compute_hh_trafo_cuda_kernel_complex_singleILj1EEvP6float2PKS0_S3_iii_param_5];
	cvta.to.global.u64 	%rd1, %rd12;
	cvta.to.global.u64 	%rd2, %rd11;
	cvta.to.global.u64 	%rd3, %rd10;
	mov.u32 	%r1, %tid.x;
	mov.u32 	%r31, %ctaid.x;
	add.s32 	%r3, %r53, -1;
	add.s32 	%r32, %r3, %r1;
	mad.lo.s32 	%r55, %r32, %r29, %r31;
	mad.lo.s32 	%r54, %r3, %r28, %r1;
	shl.b32 	%r33, %r1, 3;
	mov.u32 	%r34, _ZZ43compute_hh_trafo_cuda_kernel_complex_singleILj1EEvP6float2PKS0_S3_iiiE3q_s;
	add.s32 	%r5, %r34, %r33;
	mul.wide.s32 	%rd13, %r55, 8;
	add.s64 	%rd4, %rd3, %rd13;
	ld.global.v2.f32 	{%f99, %f98}, [%rd4];
	st.shared.v2.f32 	[%r5], {%f99, %f98};
	setp.lt.s32 	%p1, %r53, 1;
	@%p1 bra 	$L__BB21_18;
	mov.u32 	%r36, _ZZ43compute_hh_trafo_cuda_kernel_complex_singleILj1EEvP6float2PKS0_S3_iiiE6dotp_s;
	add.s32 	%r6, %r36, %r33;
	mov.u32 	%r37, %ntid.x;
	add.s32 	%r7, %r37, -1;
	and.b32  	%r38, %r53, 1;
	setp.eq.b32 	%p2, %r38, 1;
	not.pred 	%p3, %p2;
	@%p3 bra 	$L__BB21_7;
	setp.ne.s32 	%p4, %r1, 0;
	@%p4 bra 	$L__BB21_4;
	st.shared.v2.f32 	[_ZZ43compute_hh_trafo_cuda_kernel_complex_singleILj1EEvP6float2PKS0_S3_iiiE3q_s], {%f99, %f98};
	ld.shared.v2.f32 	{%f99, %f98}, [%r5];
$L__BB21_4:
	setp.ne.s32 	%p5, %r1, %r7;
	mul.wide.s32 	%rd14, %r54, 8;
	add.s64 	%rd15, %rd2, %rd14;
	ld.global.nc.v2.f32 	{%f27, %f28}, [%rd15];
	mul.f32 	%f29, %f98, %f28;
	fma.rn.f32 	%f30, %f99, %f27, %f29;
	mul.f32 	%f31, %f98, %f27;
	mul.f32 	%f32, %f99, %f28;
	sub.f32 	%f33, %f31, %f32;
	st.shared.v2.f32 	[%r6], {%f30, %f33};
	bar.sync 	0;
	bar.sync 	0;
	ld.shared.v2.f32 	{%f34, %f35}, [_ZZ43compute_hh_trafo_cuda_kernel_complex_singleILj1EEvP6float2PKS0_S3_iiiE6dotp_s];
	mul.wide.u32 	%rd16, %r3, 8;
	add.s64 	%rd17, %rd1, %rd16;
	ld.global.nc.v2.f32 	{%f36, %f37}, [%rd17];
	mul.f32 	%f38, %f34, %f36;
	mul.f32 	%f39, %f35, %f37;
	sub.f32 	%f40, %f38, %f39;
	mul.f32 	%f41, %f34, %f37;
	fma.rn.f32 	%f42, %f35, %f36, %f41;
	mul.f32 	%f43, %f27, %f40;
	mul.f32 	%f44, %f42, %f28;
	sub.f32 	%f45, %f43, %f44;
	mul.f32 	%f46, %f27, %f42;
	fma.rn.f32 	%f47, %f40, %f28, %f46;
	sub.f32 	%f13, %f99, %f45;
	sub.f32 	%f14, %f98, %f47;
	st.shared.v2.f32 	[%r5+8], {%f13, %f14};
	setp.ne.s32 	%p6, %r53, 1;
	and.pred  	%p7, %p6, %p5;
	@%p7 bra 	$L__BB21_6;
	st.global.v2.f32 	[%rd4], {%f13, %f14};
$L__BB21_6:
	bar.sync 	0;
	sub.s32 	%r55, %r55, %r29;
	sub.s32 	%r54, %r54, %r28;
	mov.u32 	%r53, %r3;
$L__BB21_7:
	setp.eq.s32 	%p8, %r3, 0;
	@%p8 bra 	$L__BB21_18;
	add.s32 	%r52, %r53, -1;
	mul.wide.u32 	%rd18, %r52, 8;
	add.s64 	%rd31, %rd1, %rd18;
	sub.s32 	%r51, %r54, %r28;
	sub.s32 	%r50, %r55, %r29;
$L__BB21_9:
	setp.ne.s32 	%p9, %r1, 0;
	mul.wide.s32 	%rd19, %r55, 8;
	add.s64 	%rd7, %rd3, %rd19;
	@%p9 bra 	$L__BB21_11;
	ld.global.v2.f32 	{%f48, %f49}, [%rd7];
	st.shared.v2.f32 	[_ZZ43compute_hh_trafo_cuda_kernel_complex_singleILj1EEvP6float2PKS0_S3_iiiE3q_s], {%f48, %f49};
$L__BB21_11:
	setp.ne.s32 	%p10, %r1, %r7;
	ld.shared.v2.f32 	{%f50, %f51}, [%r5];
	mul.wide.s32 	%rd20, %r54, 8;
	add.s64 	%rd21, %rd2, %rd20;
	ld.global.nc.v2.f32 	{%f52, %f53}, [%rd21];
	mul.f32 	%f54, %f51, %f53;
	fma.rn.f32 	%f55, %f50, %f52, %f54;
	mul.f32 	%f56, %f51, %f52;
	mul.f32 	%f57, %f50, %f53;
	sub.f32 	%f58, %f56, %f57;
	st.shared.v2.f32 	[%r6], {%f55, %f58};
	bar.sync 	0;
	bar.sync 	0;
	ld.shared.v2.f32 	{%f59, %f60}, [_ZZ43compute_hh_trafo_cuda_kernel_complex_singleILj1EEvP6float2PKS0_S3_iiiE6dotp_s];
	ld.global.nc.v2.f32 	{%f61, %f62}, [%rd31];
	mul.f32 	%f63, %f59, %f61;
	mul.f32 	%f64, %f60, %f62;
	sub.f32 	%f65, %f63, %f64;
	mul.f32 	%f66, %f59, %f62;
	fma.rn.f32 	%f67, %f60, %f61, %f66;
	mul.f32 	%f68, %f52, %f65;
	mul.f32 	%f69, %f67, %f53;
	sub.f32 	%f70, %f68, %f69;
	mul.f32 	%f71, %f52, %f67;
	fma.rn.f32 	%f72, %f65, %f53, %f71;
	sub.f32 	%f19, %f50, %f70;
	sub.f32 	%f20, %f51, %f72;
	st.shared.v2.f32 	[%r5+8], {%f19, %f20};
	setp.ne.s32 	%p11, %r52, 0;
	and.pred  	%p12, %p11, %p10;
	@%p12 bra 	$L__BB21_13;
	mul.wide.s32 	%rd22, %r55, 8;
	add.s64 	%rd23, %rd3, %rd22;
	st.global.v2.f32 	[%rd23], {%f19, %f20};
$L__BB21_13:
	setp.ne.s32 	%p13, %r1, 0;
	bar.sync 	0;
	mul.wide.s32 	%rd24, %r50, 8;
	add.s64 	%rd8, %rd3, %rd24;
	@%p13 bra 	$L__BB21_15;
	ld.global.v2.f32 	{%f73, %f74}, [%rd8];
	st.shared.v2.f32 	[_ZZ43compute_hh_trafo_cuda_kernel_complex_singleILj1EEvP6float2PKS0_S3_iiiE3q_s], {%f73, %f74};
$L__BB21_15:
	setp.ne.s32 	%p14, %r1, %r7;
	ld.shared.v2.f32 	{%f75, %f76}, [%r5];
	mul.wide.s32 	%rd25, %r51, 8;
	add.s64 	%rd26, %rd2, %rd25;
	ld.global.nc.v2.f32 	{%f77, %f78}, [%rd26];
	mul.f32 	%f79, %f76, %f78;
	fma.rn.f32 	%f80, %f75, %f77, %f79;
	mul.f32 	%f81, %f76, %f77;
	mul.f32 	%f82, %f75, %f78;
	sub.f32 	%f83, %f81, %f82;
	st.shared.v2.f32 	[%r6], {%f80, %f83};
	bar.sync 	0;
	bar.sync 	0;
	ld.shared.v2.f32 	{%f84, %f85}, [_ZZ43compute_hh_trafo_cuda_kernel_complex_singleILj1EEvP6float2PKS0_S3_iiiE6dotp_s];
	add.s32 	%r42, %r52, -1;
	mul.wide.u32 	%rd27, %r42, 8;
	add.s64 	%rd28, %rd1, %rd27;
	ld.global.nc.v2.f32 	{%f86, %f87}, [%rd28];
	mul.f32 	%f88, %f84, %f86;
	mul.f32 	%f89, %f85, %f87;
	sub.f32 	%f90, %f88, %f89;
	mul.f32 	%f91, %f84, %f87;
	fma.rn.f32 	%f92, %f85, %f86, %f91;
	mul.f32 	%f93, %f77, %f90;
	mul.f32 	%f94, %f92, %f78;
	sub.f32 	%f95, %f93, %f94;
	mul.f32 	%f96, %f77, %f92;
	fma.rn.f32 	%f97, %f90, %f78, %f96;
	sub.f32 	%f25, %f75, %f95;
	sub.f32 	%f26, %f76, %f97;
	st.shared.v2.f32 	[%r5+8], {%f25, %f26};
	setp.ne.s32 	%p15, %r53, 2;
	and.pred  	%p16, %p15, %p14;
	@%p16 bra 	$L__BB21_17;
	mul.wide.s32 	%rd29, %r50, 8;
	add.s64 	%rd30, %rd3, %rd29;
	st.global.v2.f32 	[%rd30], {%f25, %f26};
$L__BB21_17:
	bar.sync 	0;
	sub.s32 	%r43, %r55, %r29;
	sub.s32 	%r55, %r43, %r29;
	sub.s32 	%r44, %r54, %r28;
	sub.s32 	%r54, %r44, %r28;
	add.s32 	%r52, %r52, -2;
	add.s64 	%rd31, %rd31, -16;
	shl.b32 	%r45, %r28, 1;
	sub.s32 	%r51, %r51, %r45;
	shl.b32 	%r46, %r29, 1;
	sub.s32 	%r50, %r50, %r46;
	add.s32 	%r27, %r53, -2;
	setp.gt.u32 	%p17, %r53, 2;
	mov.u32 	%r53, %r27;
	@%p17 bra 	$L__BB21_9;
$L__BB21_18:
	ret;

}


// ===== COMPILED SASS (sm_100) =====

	.target	sm_100

	.elftype	@"ET_EXEC"


//--------------------- .note.nv.tkinfo           --------------------------
	.section	.note.nv.tkinfo,"",@"SHT_NOTE"
	.sectionflags	@"SHF_NOTE_NV_TKINFO"
	.tkinfo
        /*0018*/ 	.word	0x00000002
        /*0030*/ 	.string	""
        /*0030*/ 	.string	"ptxas"
        /*0030*/ 	.string	"Cuda compilation tools, release 13.0, V13.0.88"
        /*0030*/ 	.string	"Build cuda_13.0.r13.0/compiler.36424714_0"
        /*0030*/ 	.string	"-arch sm_100 -m 64 "



//--------------------- .note.nv.cuinfo           --------------------------
	.section	.note.nv.cuinfo,"",@"SHT_NOTE"
	.sectionflags	@"SHF_NOTE_NV_CUINFO"
        /*0018*/ 	.short	0x0002
        /*001a*/ 	.short	0x0064
        /*001c*/ 	.short	0x0082
	.zero		2


//--------------------- .nv.info                  --------------------------
	.section	.nv.info,"",@"SHT_CUDA_INFO"
	.align	4


	//----- nvinfo : EIATTR_REGCOUNT
	.align		4
        /*0000*/ 	.byte	0x04, 0x2f
        /*0002*/ 	.short	(.L_1 - .L_0)
	.align		4
.L_0:
        /*0004*/ 	.word	index@(_Z43compute_hh_trafo_cuda_kernel_complex_doubleILj1024EEvP7double2PKS0_S3_iii)
        /*0008*/ 	.word	0x00000020


	//----- nvinfo : EIATTR_FRAME_SIZE
	.align		4
.L_1:
        /*000c*/ 	.byte	0x04, 0x11
        /*000e*/ 	.short	(.L_3 - .L_2)
	.align		4
.L_2:
        /*0010*/ 	.word	index@(_Z43compute_hh_trafo_cuda_kernel_complex_doubleILj1024EEvP7double2PKS0_S3_iii)
        /*0014*/ 	.word	0x00000000


	//----- nvinfo : EIATTR_REGCOUNT
	.align		4
.L_3:
        /*0018*/ 	.byte	0x04, 0x2f
        /*001a*/ 	.short	(.L_5 - .L_4)
	.align		4
.L_4:
        /*001c*/ 	.word	index@(_Z43compute_hh_trafo_cuda_kernel_complex_doubleILj512EEvP7double2PKS0_S3_iii)
        /*0020*/ 	.word	0x00000020


	//----- nvinfo : EIATTR_FRAME_SIZE
	.align		4
.L_5:
        /*0024*/ 	.byte	0x04, 0x11
        /*0026*/ 	.short	(.L_7 - .L_6)
	.align		4
.L_6:
        /*0028*/ 	.word	index@(_Z43compute_hh_trafo_cuda_kernel_complex_doubleILj512EEvP7double2PKS0_S3_iii)
        /*002c*/ 	.word	0x00000000


	//----- nvinfo : EIATTR_REGCOUNT
	.align		4
.L_7:
        /*0030*/ 	.byte	0x04, 0x2f
        /*0032*/ 	.short	(.L_9 - .L_8)
	.align		4
.L_8:
        /*0034*/ 	.word	index@(_Z43compute_hh_trafo_cuda_kernel_complex_doubleILj256EEvP7double2PKS0_S3_iii)
        /*0038*/ 	.word	0x00000020


	//----- nvinfo : EIATTR_FRAME_SIZE
	.align		4
.L_9:
        /*003c*/ 	.byte	0x04, 0x11
        /*003e*/ 	.short	(.L_11 - .L_10)
	.align		4
.L_10:
        /*0040*/ 	.word	index@(_Z43compute_hh_trafo_cuda_kernel_complex_doubleILj256EEvP7double2PKS0_S3_iii)
        /*0044*/ 	.word	0x00000000


	//----- nvinfo : EIATTR_REGCOUNT
	.align		4
.L_11:
        /*0048*/ 	.byte	0x04, 0x2f
        /*004a*/ 	.short	(.L_13 - .L_12)
	.align		4
.L_12:
        /*004c*/ 	.word	index@(_Z43compute_hh_trafo_cuda_kernel_complex_doubleILj128EEvP7double2PKS0_S3_iii)
        /*0050*/ 	.word	0x00000020


	//----- nvinfo : EIATTR_FRAME_SIZE
	.align		4
.L_13:
        /*0054*/ 	.byte	0x04, 0x11
        /*0056*/ 	.short	(.L_15 - .L_14)
	.align		4
.L_14:
        /*0058*/ 	.word	index@(_Z43compute_hh_trafo_cuda_kernel_complex_doubleILj128EEvP7double2PKS0_S3_iii)
        /*005c*/ 	.word	0x00000000


	//----- nvinfo : EIATTR_REGCOUNT
	.align		4
.L_15:
        /*0060*/ 	.byte	0x04, 0x2f
        /*0062*/ 	.short	(.L_17 - .L_16)
	.align		4
.L_16:
        /*0064*/ 	.word	index@(_Z43compute_hh_trafo_cuda_kernel_complex_doubleILj64EEvP7double2PKS0_S3_iii)
        /*0068*/ 	.word	0x00000020


	//----- nvinfo : EIATTR_FRAME_SIZE
	.align		4
.L_17:
        /*006c*/ 	.byte	0x04, 0x11
        /*006e*/ 	.short	(.L_19 - .L_18)
	.align		4
.L_18:
        /*0070*/ 	.word	index@(_Z43compute_hh_trafo_cuda_kernel_complex_doubleILj64EEvP7double2PKS0_S3_iii)
        /*0074*/ 	.word	0x00000000


	//----- nvinfo : EIATTR_REGCOUNT
	.align		4
.L_19:
        /*0078*/ 	.byte	0x04, 0x2f
        /*007a*/ 	.short	(.L_21 - .L_20)
	.align		4
.L_20:
        /*007c*/ 	.word	index@(_Z43compute_hh_trafo_cuda_kernel_complex_doubleILj32EEvP7double2PKS0_S3_iii)
        /*0080*/ 	.word	0x00000020


	//----- nvinfo : EIATTR_FRAME_SIZE
	.align		4
.L_21:
        /*0084*/ 	.byte	0x04, 0x11
        /*0086*/ 	.short	(.L_23 - .L_22)
	.align		4
.L_22:
        /*0088*/ 	.word	index@(_Z43compute_hh_trafo_cuda_kernel_complex_doubleILj32EEvP7double2PKS0_S3_iii)
        /*008c*/ 	.word	0x00000000


	//----- nvinfo : EIATTR_REGCOUNT
	.align		4
.L_23:
        /*0090*/ 	.byte	0x04, 0x2f
        /*0092*/ 	.short	(.L_25 - .L_24)
	.align		4
.L_24:
        /*0094*/ 	.word	index@(_Z43compute_hh_trafo_cuda_kernel_complex_doubleILj16EEvP7double2PKS0_S3_iii)
        /*0098*/ 	.word	0x00000020


	//----- nvinfo : EIATTR_FRAME_SIZE
	.align		4
.L_25:
        /*009c*/ 	.byte	0x04, 0x11
        /*009e*/ 	.short	(.L_27 - .L_26)
	.align		4
.L_26:
        /*00a0*/ 	.word	index@(_Z43compute_hh_trafo_cuda_kernel_complex_doubleILj16EEvP7double2PKS0_S3_iii)
        /*00a4*/ 	.word	0x00000000


	//----- nvinfo : EIATTR_REGCOUNT
	.align		4
.L_27:
        /*00a8*/ 	.byte	0x04, 0x2f
        /*00aa*/ 	.short	(.L_29 - .L_28)
	.align		4
.L_28:
        /*00ac*/ 	.word	index@(_Z43compute_hh_trafo_cuda_kernel_complex_doubleILj8EEvP7double2PKS0_S3_iii)
        /*00b0*/ 	.word	0x00000028


	//----- nvinfo : EIATTR_FRAME_SIZE
	.align		4
.L_29:
        /*00b4*/ 	.byte	0x04, 0x11
        /*00b6*/ 	.short	(.L_31 - .L_30)
	.align		4
.L_30:
        /*00b8*/ 	.word	index@(_Z43compute_hh_trafo_cuda_kernel_complex_doubleILj8EEvP7double2PKS0_S3_iii)
        /*00bc*/ 	.word	0x00000000


	//----- nvinfo : EIATTR_REGCOUNT
	.align		4
.L_31:
        /*00c0*/ 	.byte	0x04, 0x2f
        /*00c2*/ 	.short	(.L_33 - .L_32)
	.align		4
.L_32:
        /*00c4*/ 	.word	index@(_Z43compute_hh_trafo_cuda_kernel_complex_doubleILj4EEvP7double2PKS0_S3_iii)
        /*00c8*/ 	.word	0x00000024


	//----- nvinfo : EIATTR_FRAME_SIZE
	.align		4
.L_33:
        /*00cc*/ 	.byte	0x04, 0x11
        /*00ce*/ 	.short	(.L_35 - .L_34)
	.align		4
.L_34:
        /*00d0*/ 	.word	index@(_Z43compute_hh_trafo_cuda_kernel_complex_doubleILj4EEvP7double2PKS0_S3_iii)
        /*00d4*/ 	.word	0x00000000


	//----- nvinfo : EIATTR_REGCOUNT
	.align		4
.L_35:
        /*00d8*/ 	.byte	0x04, 0x2f
        /*00da*/ 	.short	(.L_37 - .L_36)
	.align		4
.L_36:
        /*00dc*/ 	.word	index@(_Z43compute_hh_trafo_cuda_kernel_complex_doubleILj2EEvP7double2PKS0_S3_iii)
        /*00e0*/ 	.word	0x00000026


	//----- nvinfo : EIATTR_FRAME_SIZE
	.align		4
.L_37:
        /*00e4*/ 	.byte	0x04, 0x11
        /*00e6*/ 	.short	(.L_39 - .L_38)
	.align		4
.L_38:
        /*00e8*/ 	.word	index@(_Z43compute_hh_trafo_cuda_kernel_complex_doubleILj2EEvP7double2PKS0_S3_iii)
        /*00ec*/ 	.word	0x00000000


	//----- nvinfo : EIATTR_REGCOUNT
	.align		4
.L_39:
        /*00f0*/ 	.byte	0x04, 0x2f
        /*00f2*/ 	.short	(.L_41 - .L_40)
	.align		4
.L_40:
        /*00f4*/ 	.word	index@(_Z43compute_hh_trafo_cuda_kernel_complex_doubleILj1EEvP7double2PKS0_S3_iii)
        /*00f8*/ 	.word	0x00000026


	//----- nvinfo : EIATTR_FRAME_SIZE
	.align		4
.L_41:
        /*00fc*/ 	.byte	0x04, 0x11
        /*00fe*/ 	.short	(.L_43 - .L_42)
	.align		4
.L_42:
        /*0100*/ 	.word	index@(_Z43compute_hh_trafo_cuda_kernel_complex_doubleILj1EEvP7double2PKS0_S3_iii)
        /*0104*/ 	.word	0x00000000


	//----- nvinfo : EIATTR_REGCOUNT
	.align		4
.L_43:
        /*0108*/ 	.byte	0x04, 0x2f
        /*010a*/ 	.short	(.L_45 - .L_44)
	.align		4
.L_44:
        /*010c*/ 	.word	index@(_Z43compute_hh_trafo_cuda_kernel_complex_singleILj1024EEvP6float2PKS0_S3_iii)
        /*0110*/ 	.word	0x0000001e


	//----- nvinfo : EIATTR_FRAME_SIZE
	.align		4
.L_45:
        /*0114*/ 	.byte	0x04, 0x11
        /*0116*/ 	.short	(.L_47 - .L_46)
	.align		4
.L_46:
        /*0118*/ 	.word	index@(_Z43compute_hh_trafo_cuda_kernel_complex_singleILj1024EEvP6float2PKS0_S3_iii)
        /*011c*/ 	.word	0x00000000


	//----- nvinfo : EIATTR_REGCOUNT
	.align		4
.L_47:
        /*0120*/ 	.byte	0x04, 0x2f
        /*0122*/ 	.short	(.L_49 - .L_48)
	.align		4
.L_48:
        /*0124*/ 	.word	index@(_Z43compute_hh_trafo_cuda_kernel_complex_singleILj512EEvP6float2PKS0_S3_iii)
        /*0128*/ 	.word	0x0000001e


	//----- nvinfo : EIATTR_FRAME_SIZE
	.align		4
.L_49:
        /*012c*/ 	.byte	0x04, 0x11
        /*012e*/ 	.short	(.L_51 - .L_50)
	.align		4
.L_50:
        /*0130*/ 	.word	index@(_Z43compute_hh_trafo_cuda_kernel_complex_singleILj512EEvP6float2PKS0_S3_iii)
        /*0134*/ 	.word	0x00000000


	//----- nvinfo : EIATTR_REGCOUNT
	.align		4
.L_51:
        /*0138*/ 	.byte	0x04, 0x2f
        /*013a*/ 	.short	(.L_53 - .L_52)
	.align		4
.L_52:
        /*013c*/ 	.word	index@(_Z43compute_hh_trafo_cuda_kernel_complex_singleILj256EEvP6float2PKS0_S3_iii)
        /*0140*/ 	.word	0x0000001f


	//----- nvinfo : EIATTR_FRAME_SIZE
	.align		4
.L_53:
        /*0144*/ 	.byte	0x04, 0x11
        /*0146*/ 	.short	(.L_55 - .L_54)
	.align		4
.L_54:
        /*0148*/ 	.word	index@(_Z43compute_hh_trafo_cuda_kernel_complex_singleILj256EEvP6float2PKS0_S3_iii)
        /*014c*/ 	.word	0x00000000


	//----- nvinfo : EIATTR_REGCOUNT
	.align		4
.L_55:
        /*0150*/ 	.byte	0x04, 0x2f
        /*0152*/ 	.short	(.L_57 - .L_56)
	.align		4
.L_56:
        /*0154*/ 	.word	index@(_Z43compute_hh_trafo_cuda_kernel_complex_singleILj128EEvP6float2PKS0_S3_iii)
        /*0158*/ 	.word	0x0000001e


	//----- nvinfo : EIATTR_FRAME_SIZE
	.align		4
.L_57:
        /*015c*/ 	.byte	0x04, 0x11
        /*015e*/ 	.short	(.L_59 - .L_58)
	.align		4
.L_58:
        /*0160*/ 	.word	index@(_Z43compute_hh_trafo_cuda_kernel_complex_singleILj128EEvP6float2PKS0_S3_iii)
        /*0164*/ 	.word	0x00000000


	//----- nvinfo : EIATTR_REGCOUNT
	.align		4
.L_59:
        /*0168*/ 	.byte	0x04, 0x2f
        /*016a*/ 	.short	(.L_61 - .L_60)
	.align		4
.L_60:
        /*016c*/ 	.word	index@(_Z43compute_hh_trafo_cuda_kernel_complex_singleILj64EEvP6float2PKS0_S3_iii)
        /*0170*/ 	.word	0x0000001c


	//----- nvinfo : EIATTR_FRAME_SIZE
	.align		4
.L_61:
        /*0174*/ 	.byte	0x04, 0x11
        /*0176*/ 	.short	(.L_63 - .L_62)
	.align		4
.L_62:
        /*0178*/ 	.word	index@(_Z43compute_hh_trafo_cuda_kernel_complex_singleILj64EEvP6float2PKS0_S3_iii)
        /*017c*/ 	.word	0x00000000


	//----- nvinfo : EIATTR_REGCOUNT
	.align		4
.L_63:
        /*0180*/ 	.byte	0x04, 0x2f
        /*0182*/ 	.short	(.L_65 - .L_64)
	.align		4
.L_64:
        /*0184*/ 	.word	index@(_Z43compute_hh_trafo_cuda_kernel_complex_singleILj32EEvP6float2PKS0_S3_iii)
        /*0188*/ 	.word	0x0000001c


	//----- nvinfo : EIATTR_FRAME_SIZE
	.align		4
.L_65:
        /*018c*/ 	.byte	0x04, 0x11
        /*018e*/ 	.short	(.L_67 - .L_66)
	.align		4
.L_66:
        /*0190*/ 	.word	index@(_Z43compute_hh_trafo_cuda_kernel_complex_singleILj32EEvP6float2PKS0_S3_iii)
        /*0194*/ 	.word	0x00000000


	//----- nvinfo : EIATTR_REGCOUNT
	.align		4
.L_67:
        /*0198*/ 	.byte	0x04, 0x2f
        /*019a*/ 	.short	(.L_69 - .L_68)
	.align		4
.L_68:
        /*019c*/ 	.word	index@(_Z43compute_hh_trafo_cuda_kernel_complex_singleILj16EEvP6float2PKS0_S3_iii)
        /*01a0*/ 	.word	0x0000001c


	//----- nvinfo : EIATTR_FRAME_SIZE
	.align		4
.L_69:
        /*01a4*/ 	.byte	0x04, 0x11
        /*01a6*/ 	.short	(.L_71 - .L_70)
	.align		4
.L_70:
        /*01a8*/ 	.word	index@(_Z43compute_hh_trafo_cuda_kernel_complex_singleILj16EEvP6float2PKS0_S3_iii)
        /*01ac*/ 	.word	0x00000000


	//----- nvinfo : EIATTR_REGCOUNT
	.align		4
.L_71:
        /*01b0*/ 	.byte	0x04, 0x2f
        /*01b2*/ 	.short	(.L_73 - .L_72)
	.align		4
.L_72:
        /*01b4*/ 	.word	index@(_Z43compute_hh_trafo_cuda_kernel_complex_singleILj8EEvP6float2PKS0_S3_iii)
        /*01b8*/ 	.word	0x00000020


	//----- nvinfo : EIATTR_FRAME_SIZE
	.align		4
.L_73:
        /*01bc*/ 	.byte	0x04, 0x11
        /*01be*/ 	.short	(.L_75 - .L_74)
	.align		4
.L_74:
        /*01c0*/ 	.word	index@(_Z43compute_hh_trafo_cuda_kernel_complex_singleILj8EEvP6float2PKS0_S3_iii)
        /*01c4*/ 	.word	0x00000000


	//----- nvinfo : EIATTR_REGCOUNT
	.align		4
.L_75:
        /*01c8*/ 	.byte	0x04, 0x2f
        /*01ca*/ 	.short	(.L_77 - .L_76)
	.align		4
.L_76:
        /*01cc*/ 	.word	index@(_Z43compute_hh_trafo_cuda_kernel_complex_singleILj4EEvP6float2PKS0_S3_iii)
        /*01d0*/ 	.word	0x00000020


	//----- nvinfo : EIATTR_FRAME_SIZE
	.align		4
.L_77:
        /*01d4*/ 	.byte	0x04, 0x11
        /*01d6*/ 	.short	(.L_79 - .L_78)
	.align		4
.L_78:
        /*01d8*/ 	.word	index@(_Z43compute_hh_trafo_cuda_kernel_complex_singleILj4EEvP6float2PKS0_S3_iii)
        /*01dc*/ 	.word	0x00000000


	//----- nvinfo : EIATTR_REGCOUNT
	.align		4
.L_79:
        /*01e0*/ 	.byte	0x04, 0x2f
        /*01e2*/ 	.short	(.L_81 - .L_80)
	.align		4
.L_80:
        /*01e4*/ 	.word	index@(_Z43compute_hh_trafo_cuda_kernel_complex_singleILj2EEvP6float2PKS0_S3_iii)
        /*01e8*/ 	.word	0x00000020


	//----- nvinfo : EIATTR_FRAME_SIZE
	.align		4
.L_81:
        /*01ec*/ 	.byte	0x04, 0x11
        /*01ee*/ 	.short	(.L_83 - .L_82)
	.align		4
.L_82:
        /*01f0*/ 	.word	index@(_Z43compute_hh_trafo_cuda_kernel_complex_singleILj2EEvP6float2PKS0_S3_iii)
        /*01f4*/ 	.word	0x00000000


	//----- nvinfo : EIATTR_REGCOUNT
	.align		4
.L_83:
        /*01f8*/ 	.byte	0x04, 0x2f
        /*01fa*/ 	.short	(.L_85 - .L_84)
	.align		4
.L_84:
        /*01fc*/ 	.word	index@(_Z43compute_hh_trafo_cuda_kernel_complex_singleILj1EEvP6float2PKS0_S3_iii)
        /*0200*/ 	.word	0x00000020


	//----- nvinfo : EIATTR_FRAME_SIZE
	.align		4
.L_85:
        /*0204*/ 	.byte	0x04, 0x11
        /*0206*/ 	.short	(.L_87 - .L_86)
	.align		4
.L_86:
        /*0208*/ 	.word	index@(_Z43compute_hh_trafo_cuda_kernel_complex_singleILj1EEvP6float2PKS0_S3_iii)
        /*020c*/ 	.word	0x00000000


	//----- nvinfo : EIATTR_MIN_STACK_SIZE
	.align		4
.L_87:
        /*0210*/ 	.byte	0x04, 0x12
        /*0212*/ 	.short	(.L_89 - .L_88)
	.align		4
.L_88:
        /*0214*/ 	.word	index@(_Z43compute_hh_trafo_cuda_kernel_complex_singleILj1EEvP6float2PKS0_S3_iii)
        /*0218*/ 	.word	0x00000000


	//----- nvinfo : EIATTR_MIN_STACK_SIZE
	.align		4
.L_89:
        /*021c*/ 	.byte	0x04, 0x12
        /*021e*/ 	.short	(.L_91 - .L_90)
	.align		4
.L_90:
        /*0220*/ 	.word	index@(_Z43compute_hh_trafo_cuda_kernel_complex_singleILj2EEvP6float2PKS0_S3_iii)
        /*0224*/ 	.word	0x00000000


	//----- nvinfo : EIATTR_MIN_STACK_SIZE
	.align		4
.L_91:
        /*0228*/ 	.byte	0x04, 0x12
        /*022a*/ 	.short	(.L_93 - .L_92)
	.align		4
.L_92:
        /*022c*/ 	.word	index@(_Z43compute_hh_trafo_cuda_kernel_complex_singleILj4EEvP6float2PKS0_S3_iii)
        /*0230*/ 	.word	0x00000000


	//----- nvinfo : EIATTR_MIN_STACK_SIZE
	.align		4
.L_93:
        /*0234*/ 	.byte	0x04, 0x12
        /*0236*/ 	.short	(.L_95 - .L_94)
	.align		4
.L_94:
        /*0238*/ 	.word	index@(_Z43compute_hh_trafo_cuda_kernel_complex_singleILj8EEvP6float2PKS0_S3_iii)
        /*023c*/ 	.word	0x00000000


	//----- nvinfo : EIATTR_MIN_STACK_SIZE
	.align		4
.L_95:
        /*0240*/ 	.byte	0x04, 0x12
        /*0242*/ 	.short	(.L_97 - .L_96)
	.align		4
.L_96:
        /*0244*/ 	.word	index@(_Z43compute_hh_trafo_cuda_kernel_complex_singleILj16EEvP6float2PKS0_S3_iii)
        /*0248*/ 	.word	0x00000000


	//----- nvinfo : EIATTR_MIN_STACK_SIZE
	.align		4
.L_97:
        /*024c*/ 	.byte	0x04, 0x12
        /*024e*/ 	.short	(.L_99 - .L_98)
	.align		4
.L_98:
        /*0250*/ 	.word	index@(_Z43compute_hh_trafo_cuda_kernel_complex_singleILj32EEvP6float2PKS0_S3_iii)
        /*0254*/ 	.word	0x00000000


	//----- nvinfo : EIATTR_MIN_STACK_SIZE
	.align		4
.L_99:
        /*0258*/ 	.byte	0x04, 0x12
        /*025a*/ 	.short	(.L_101 - .L_100)
	.align		4
.L_100:
        /*025c*/ 	.word	index@(_Z43compute_hh_trafo_cuda_kernel_complex_singleILj64EEvP6float2PKS0_S3_iii)
        /*0260*/ 	.word	0x00000000


	//----- nvinfo : EIATTR_MIN_STACK_SIZE
	.align		4
.L_101:
        /*0264*/ 	.byte	0x04, 0x12
        /*0266*/ 	.short	(.L_103 - .L_102)
	.align		4
.L_102:
        /*0268*/ 	.word	index@(_Z43compute_hh_trafo_cuda_kernel_complex_singleILj128EEvP6float2PKS0_S3_iii)
        /*026c*/ 	.word	0x00000000


	//----- nvinfo : EIATTR_MIN_STACK_SIZE
	.align		4
.L_103:
        /*0270*/ 	.byte	0x04, 0x12
        /*0272*/ 	.short	(.L_105 - .L_104)
	.align		4
.L_104:
        /*0274*/ 	.word	index@(_Z43compute_hh_trafo_cuda_kernel_complex_singleILj256EEvP6float2PKS0_S3_iii)
        /*0278*/ 	.word	0x00000000


	//----- nvinfo : EIATTR_MIN_STACK_SIZE
	.align		4
.L_105:
        /*027c*/ 	.byte	0x04, 0x12
        /*027e*/ 	.short	(.L_107 - .L_106)
	.align		4
.L_106:
        /*0280*/ 	.word	index@(_Z43compute_hh_trafo_cuda_kernel_complex_singleILj512EEvP6float2PKS0_S3_iii)
        /*0284*/ 	.word	0x00000000


	//----- nvinfo : EIATTR_MIN_STACK_SIZE
	.align		4
.L_107:
        /*0288*/ 	.byte	0x04, 0x12
        /*028a*/ 	.short	(.L_109 - .L_108)
	.align		4
.L_108:
        /*028c*/ 	.word	index@(_Z43compute_hh_trafo_cuda_kernel_complex_singleILj1024EEvP6float2PKS0_S3_iii)
        /*0290*/ 	.word	0x00000000


	//----- nvinfo : EIATTR_MIN_STACK_SIZE
	.align		4
.L_109:
        /*0294*/ 	.byte	0x04, 0x12
        /*0296*/ 	.short	(.L_111 - .L_110)
	.align		4
.L_110:
        /*0298*/ 	.word	index@(_Z43compute_hh_trafo_cuda_kernel_complex_doubleILj1EEvP7double2PKS0_S3_iii)
        /*029c*/ 	.word	0x00000000


	//----- nvinfo : EIATTR_MIN_STACK_SIZE
	.align		4
.L_111:
        /*02a0*/ 	.byte	0x04, 0x12
        /*02a2*/ 	.short	(.L_113 - .L_112)
	.align		4
.L_112:
        /*02a4*/ 	.word	index@(_Z43compute_hh_trafo_cuda_kernel_complex_doubleILj2EEvP7double2PKS0_S3_iii)
        /*02a8*/ 	.word	0x00000000


	//----- nvinfo : EIATTR_MIN_STACK_SIZE
	.align		4
.L_113:
        /*02ac*/ 	.byte	0x04, 0x12
        /*02ae*/ 	.short	(.L_115 - .L_114)
	.align		4
.L_114:
        /*02b0*/ 	.word	index@(_Z43compute_hh_trafo_cuda_kernel_complex_doubleILj4EEvP7double2PKS0_S3_iii)
        /*02b4*/ 	.word	0x00000000


	//----- nvinfo : EIATTR_MIN_STACK_SIZE
	.align		4
.L_115:
        /*02b8*/ 	.byte	0x04, 0x12
        /*02ba*/ 	.short	(.L_117 - .L_116)
	.align		4
.L_116:
        /*02bc*/ 	.word	index@(_Z43compute_hh_trafo_cuda_kernel_complex_doubleILj8EEvP7double2PKS0_S3_iii)
        /*02c0*/ 	.word	0x00000000


	//----- nvinfo : EIATTR_MIN_STACK_SIZE
	.align		4
.L_117:
        /*02c4*/ 	.byte	0x04, 0x12
        /*02c6*/ 	.short	(.L_119 - .L_118)
	.align		4
.L_118:
        /*02c8*/ 	.word	index@(_Z43compute_hh_trafo_cuda_kernel_complex_doubleILj16EEvP7double2PKS0_S3_iii)
        /*02cc*/ 	.word	0x00000000


	//----- nvinfo : EIATTR_MIN_STACK_SIZE
	.align		4
.L_119:
        /*02d0*/ 	.byte	0x04, 0x12
        /*02d2*/ 	.short	(.L_121 - .L_120)
	.align		4
.L_120:
        /*02d4*/ 	.word	index@(_Z43compute_hh_trafo_cuda_kernel_complex_doubleILj32EEvP7double2PKS0_S3_iii)
        /*02d8*/ 	.word	0x00000000


	//----- nvinfo : EIATTR_MIN_STACK_SIZE
	.align		4
.L_121:
        /*02dc*/ 	.byte	0x04, 0x12
        /*02de*/ 	.short	(.L_123 - .L_122)
	.align		4
.L_122:
        /*02e0*/ 	.word	index@(_Z43compute_hh_trafo_cuda_kernel_complex_doubleILj64EEvP7double2PKS0_S3_iii)
        /*02e4*/ 	.word	0x00000000


	//----- nvinfo : EIATTR_MIN_STACK_SIZE
	.align		4
.L_123:
        /*02e8*/ 	.byte	0x04, 0x12
        /*02ea*/ 	.short	(.L_125 - .L_124)
	.align		4
.L_124:
        /*02ec*/ 	.word	index@(_Z43compute_hh_trafo_cuda_kernel_complex_doubleILj128EEvP7double2PKS0_S3_iii)
        /*02f0*/ 	.word	0x00000000


	//----- nvinfo : EIATTR_MIN_STACK_SIZE
	.align		4
.L_125:
        /*02f4*/ 	.byte	0x04, 0x12
        /*02f6*/ 	.short	(.L_127 - .L_126)
	.align		4
.L_126:
        /*02f8*/ 	.word	index@(_Z43compute_hh_trafo_cuda_kernel_complex_doubleILj256EEvP7double2PKS0_S3_iii)
        /*02fc*/ 	.word	0x00000000


	//----- nvinfo : EIATTR_MIN_STACK_SIZE
	.align		4
.L_127:
        /*0300*/ 	.byte	0x04, 0x12
        /*0302*/ 	.short	(.L_129 - .L_128)
	.align		4
.L_128:
        /*0304*/ 	.word	index@(_Z43compute_hh_trafo_cuda_kernel_complex_doubleILj512EEvP7double2PKS0_S3_iii)
        /*0308*/ 	.word	0x00000000


	//----- nvinfo : EIATTR_MIN_STACK_SIZE
	.align		4
.L_129:
        /*030c*/ 	.byte	0x04, 0x12
        /*030e*/ 	.short	(.L_131 - .L_130)
	.align		4
.L_130:
        /*0310*/ 	.word	index@(_Z43compute_hh_trafo_cuda_kernel_complex_doubleILj1024EEvP7double2PKS0_S3_iii)
        /*0314*/ 	.word	0x00000000
.L_131:


//--------------------- .nv.compat                --------------------------
	.section	.nv.compat,"",@"SHT_CUDA_COMPAT_INFO"
	.align	4
        /*0000*/ 	.byte	0x02, 0x09, 0x00, 0x00, 0x02, 0x02, 0x01, 0x00, 0x02, 0x05, 0x05, 0x00, 0x03, 0x07, 0x01, 0x01
        /*0010*/ 	.byte	0x02, 0x03, 0x00, 0x00, 0x02, 0x06, 0x01, 0x00, 0x04, 0x0b, 0x08, 0x00, 0x01, 0x00, 0x00, 0x00
        /*0020*/ 	.byte	0x00, 0x00, 0x00, 0x00


//--------------------- .nv.info._Z43compute_hh_trafo_cuda_kernel_complex_singleILj1EEvP6float2PKS0_S3_iii --------------------------
	.section	.nv.info._Z43compute_hh_trafo_cuda_kernel_complex_singleILj1EEvP6float2PKS0_S3_iii,"",@"SHT_CUDA_INFO"
	.sectionflags	@""
	.align	4


	//----- nvinfo : EIATTR_CUDA_API_VERSION
	.align		4
        /*0000*/ 	.byte	0x04, 0x37
        /*0002*/ 	.short	(.L_133 - .L_132)
.L_132:
        /*0004*/ 	.word	0x00000082


	//----- nvinfo : EIATTR_KPARAM_INFO
	.align		4
.L_133:
        /*0008*/ 	.byte	0x04, 0x17
        /*000a*/ 	.short	(.L_135 - .L_134)
.L_134:
        /*000c*/ 	.word	0x00000000
        /*0010*/ 	.short	0x0005
        /*0012*/ 	.short	0x0020
        /*0014*/ 	.byte	0x00, 0xf0, 0x11, 0x00


	//----- nvinfo : EIATTR_KPARAM_INFO
	.align		4
.L_135:
        /*0018*/ 	.byte	0x04, 0x17
        /*001a*/ 	.short	(.L_137 - .L_136)
.L_136:
        /*001c*/ 	.word	0x00000000
        /*0020*/ 	.short	0x0004
        /*0022*/ 	.short	0x001c
        /*0024*/ 	.byte	0x00, 0xf0, 0x11, 0x00


	//----- nvinfo : EIATTR_KPARAM_INFO
	.align		4
.L_137:
        /*0028*/ 	.byte	0x04, 0x17
        /*002a*/ 	.short	(.L_139 - .L_138)
.L_138:
        /*002c*/ 	.word	0x00000000
        /*0030*/ 	.short	0x0003
        /*0032*/ 	.short	0x0018
        /*0034*/ 	.byte	0x00, 0xf0, 0x11, 0x00


	//----- nvinfo : EIATTR_KPARAM_INFO
	.align		4
.L_139:
        /*0038*/ 	.byte	0x04, 0x17
        /*003a*/ 	.short	(.L_141 - .L_140)
.L_140:
        /*003c*/ 	.word	0x00000000
        /*0040*/ 	.short	0x0002
        /*0042*/ 	.short	0x0010
        /*0044*/ 	.byte	0x00, 0xf5, 0x21, 0x00


	//----- nvinfo : EIATTR_KPARAM_INFO
	.align		4
.L_141:
        /*0048*/ 	.byte	0x04, 0x17
        /*004a*/ 	.short	(.L_143 - .L_142)
.L_142:
        /*004c*/ 	.word	0x00000000
        /*0050*/ 	.short	0x0001
        /*0052*/ 	.short	0x0008
        /*0054*/ 	.byte	0x00, 0xf5, 0x21, 0x00


	//----- nvinfo : EIATTR_KPARAM_INFO
	.align		4
.L_143:
        /*0058*/ 	.byte	0x04, 0x17
        /*005a*/ 	.short	(.L_145 - .L_144)
.L_144:
        /*005c*/ 	.word	0x00000000
        /*0060*/ 	.short	0x0000
        /*0062*/ 	.short	0x0000
        /*0064*/ 	.byte	0x00, 0xf5, 0x21, 0x00


	//----- nvinfo : EIATTR_SPARSE_MMA_MASK
	.align		4
.L_145:
        /*0068*/ 	.byte	0x03, 0x50
        /*006a*/ 	.short	0x0000


	//----- nvinfo : EIATTR_MAXREG_COUNT
	.align		4
        /*006c*/ 	.byte	0x03, 0x1b
        /*006e*/ 	.short	0x00ff


	//----- nvinfo : EIATTR_NUM_BARRIERS
	.align		4
        /*0070*/ 	.byte	0x02, 0x4c
        /*0072*/ 	.byte	0x01
	.zero		1


	//----- nvinfo : EIATTR_MERCURY_ISA_VERSION
	.align		4
        /*0074*/ 	.byte	0x03, 0x5f
        /*0076*/ 	.short	0x0101


	//----- nvinfo : EIATTR_VRC_CTA_INIT_COUNT
	.align		4
        /*0078*/ 	.byte	0x02, 0x4a
	.zero		1
	.zero		1


	//----- nvinfo : EIATTR_EXIT_INSTR_OFFSETS
	.align		4
        /*007c*/ 	.byte	0x04, 0x1c
        /*007e*/ 	.short	(.L_147 - .L_146)


	//   ....[0]....
.L_146:
        /*0080*/ 	.word	0x00000120


	//   ....[1]....
        /*0084*/ 	.word	0x00000420


	//   ....[2]....
        /*0088*/ 	.word	0x000009e0


	//----- nvinfo : EIATTR_CBANK_PARAM_SIZE
	.align		4
.L_147:
        /*008c*/ 	.byte	0x03, 0x19
        /*008e*/ 	.short	0x0024


	//----- nvinfo : EIATTR_PARAM_CBANK
	.align		4
        /*0090*/ 	.byte	0x04, 0x0a
        /*0092*/ 	.short	(.L_149 - .L_148)
	.align		4
.L_148:
        /*0094*/ 	.word	index@(.nv.constant0._Z43compute_hh_trafo_cuda_kernel_complex_singleILj1EEvP6float2PKS0_S3_iii)
        /*0098*/ 	.short	0x0380
        /*009a*/ 	.short	0x0024


	//----- nvinfo : EIATTR_SW_WAR
	.align		4
.L_149:
        /*009c*/ 	.byte	0x04, 0x36
        /*009e*/ 	.short	(.L_151 - .L_150)
.L_150:
        /*00a0*/ 	.word	0x00000008
.L_151:


//--------------------- .nv.info._Z43compute_hh_trafo_cuda_kernel_complex_singleILj2EEvP6float2PKS0_S3_iii --------------------------
	.section	.nv.info._Z43compute_hh_trafo_cuda_kernel_complex_singleILj2EEvP6float2PKS0_S3_iii,"",@"SHT_CUDA_INFO"
	.sectionflags	@""
	.align	4


	//----- nvinfo : EIATTR_CUDA_API_VERSION
	.align		4
        /*0000*/ 	.byte	0x04, 0x37
        /*0002*/ 	.short	(.L_153 - .L_152)
.L_152:
        /*0004*/ 	.word	0x00000082


	//----- nvinfo : EIATTR_KPARAM_INFO
	.align		4
.L_153:
        /*0008*/ 	.byte	0x04, 0x17
        /*000a*/ 	.short	(.L_155 - .L_154)
.L_154:
        /*000c*/ 	.word	0x00000000
        /*0010*/ 	.short	0x0005
        /*0012*/ 	.short	0x0020
        /*0014*/ 	.byte	0x00, 0xf0, 0x11, 0x00


	//----- nvinfo : EIATTR_KPARAM_INFO
	.align		4
.L_155:
        /*0018*/ 	.byte	0x04, 0x17
        /*001a*/ 	.short	(.L_157 - .L_156)
.L_156:
        /*001c*/ 	.word	0x00000000
        /*0020*/ 	.short	0x0004
        /*0022*/ 	.short	0x001c
        /*0024*/ 	.byte	0x00, 0xf0, 0x11, 0x00


	//----- nvinfo : EIATTR_KPARAM_INFO
	.align		4
.L_157:
        /*0028*/ 	.byte	0x04, 0x17
        /*002a*/ 	.short	(.L_159 - .L_158)
.L_158:
        /*002c*/ 	.word	0x00000000
        /*0030*/ 	.short	0x0003
        /*0032*/ 	.short	0x0018
        /*0034*/ 	.byte	0x00, 0xf0, 0x11, 0x00


	//----- nvinfo : EIATTR_KPARAM_INFO
	.align		4
.L_159:
        /*0038*/ 	.byte	0x04, 0x17
        /*003a*/ 	.short	(.L_161 - .L_160)
.L_160:
        /*003c*/ 	.word	0x00000000
        /*0040*/ 	.short	0x0002
        /*0042*/ 	.short	0x0010
        /*0044*/ 	.byte	0x00, 0xf5, 0x21, 0x00


	//----- nvinfo : EIATTR_KPARAM_INFO
	.align		4
.L_161:
        /*0048*/ 	.byte	0x04, 0x17
        /*004a*/ 	.short	(.L_163 - .L_162)
.L_162:
        /*004c*/ 	.word	0x00000000
        /*0050*/ 	.short	0x0001
        /*0052*/ 	.short	0x0008
        /*0054*/ 	.byte	0x00, 0xf5, 0x21, 0x00


	//----- nvinfo : EIATTR_KPARAM_INFO
	.align		4
.L_163:
        /*0058*/ 	.byte	0x04, 0x17
        /*005a*/ 	.short	(.L_165 - .L_164)
.L_164:
        /*005c*/ 	.word	0x00000000
        /*0060*/ 	.short	0x0000
        /*0062*/ 	.short	0x0000
        /*0064*/ 	.byte	0x00, 0xf5, 0x21, 0x00


	//----- nvinfo : EIATTR_SPARSE_MMA_MASK
	.align		4
.L_165:
        /*0068*/ 	.byte	0x03, 0x50
        /*006a*/ 	.short	0x0000


	//----- nvinfo : EIATTR_MAXREG_COUNT
	.align		4
        /*006c*/ 	.byte	0x03, 0x1b
        /*006e*/ 	.short	0x00ff


	//----- nvinfo : EIATTR_NUM_BARRIERS
	.align		4
        /*0070*/ 	.byte	0x02, 0x4c
        /*0072*/ 	.byte	0x01
	.zero		1


	//----- nvinfo : EIATTR_MERCURY_ISA_VERSION
	.align		4
        /*0074*/ 	.byte	0x03, 0x5f
        /*0076*/ 	.short	0x0101


	//----- nvinfo : EIATTR_VRC_CTA_INIT_COUNT
	.align		4
        /*0078*/ 	.byte	0x02, 0x4a
	.zero		1
	.zero		1


	//----- nvinfo : EIATTR_EXIT_INSTR_OFFSETS
	.align		4
        /*007c*/ 	.byte	0x04, 0x1c
        /*007e*/ 	.short	(.L_167 - .L_166)


	//   ....[0]....
.L_166:
        /*0080*/ 	.word	0x00000120


	//   ....[1]....
        /*0084*/ 	.word	0x000004a0


	//   ....[2]....
        /*0088*/ 	.word	0x00000b90


	//----- nvinfo : EIATTR_CBANK_PARAM_SIZE
	.align		4
.L_167:
        /*008c*/ 	.byte	0x03, 0x19
        /*008e*/ 	.short	0x0024


	//----- nvinfo : EIATTR_PARAM_CBANK
	.align		4
        /*0090*/ 	.byte	0x04, 0x0a
        /*0092*/ 	.short	(.L_169 - .L_168)
	.align		4
.L_168:
        /*0094*/ 	.word	index@(.nv.constant0._Z43compute_hh_trafo_cuda_kernel_complex_singleILj2EEvP6float2PKS0_S3_iii)
        /*0098*/ 	.short	0x0380
        /*009a*/ 	.short	0x0024


	//----- nvinfo : EIATTR_SW_WAR
	.align		4
.L_169:
        /*009c*/ 	.byte	0x04, 0x36
        /*009e*/ 	.short	(.L_171 - .L_170)
.L_170:
        /*00a0*/ 	.word	0x00000008
.L_171:


//--------------------- .nv.info._Z43compute_hh_trafo_cuda_kernel_complex_singleILj4EEvP6float2PKS0_S3_iii --------------------------
	.section	.nv.info._Z43compute_hh_trafo_cuda_kernel_complex_singleILj4EEvP6float2PKS0_S3_iii,"",@"SHT_CUDA_INFO"
	.sectionflags	@""
	.align	4


	//----- nvinfo : EIATTR_CUDA_API_VERSION
	.align		4
        /*0000*/ 	.byte	0x04, 0x37
        /*0002*/ 	.short	(.L_173 - .L_172)
.L_172:
        /*0004*/ 	.word	0x00000082


	//----- nvinfo : EIATTR_KPARAM_INFO
	.align		4
.L_173:
        /*0008*/ 	.byte	0x04, 0x17
        /*000a*/ 	.short	(.L_175 - .L_174)
.L_174:
        /*000c*/ 	.word	0x00000000
        /*0010*/ 	.short	0x0005
        /*0012*/ 	.short	0x0020
        /*0014*/ 	.byte	0x00, 0xf0, 0x11, 0x00


	//----- nvinfo : EIATTR_KPARAM_INFO
	.align		4
.L_175:
        /*0018*/ 	.byte	0x04, 0x17
        /*001a*/ 	.short	(.L_177 - .L_176)
.L_176:
        /*001c*/ 	.word	0x00000000
        /*0020*/ 	.short	0x0004
        /*0022*/ 	.short	0x001c
        /*0024*/ 	.byte	0x00, 0xf0, 0x11, 0x00


	//----- nvinfo : EIATTR_KPARAM_INFO
	.align		4
.L_177:
        /*0028*/ 	.byte	0x04, 0x17
        /*002a*/ 	.short	(.L_179 - .L_178)
.L_178:
        /*002c*/ 	.word	0x00000000
        /*0030*/ 	.short	0x0003
        /*0032*/ 	.short	0x0018
        /*0034*/ 	.byte	0x00, 0xf0, 0x11, 0x00


	//----- nvinfo : EIATTR_KPARAM_INFO
	.align		4
.L_179:
        /*0038*/ 	.byte	0x04, 0x17
        /*003a*/ 	.short	(.L_181 - .L_180)
.L_180:
        /*003c*/ 	.word	0x00000000
        /*0040*/ 	.short	0x0002
        /*0042*/ 	.short	0x0010
        /*0044*/ 	.byte	0x00, 0xf5, 0x21, 0x00


	//----- nvinfo : EIATTR_KPARAM_INFO
	.align		4
.L_181:
        /*0048*/ 	.byte	0x04, 0x17
        /*004a*/ 	.short	(.L_183 - .L_182)
.L_182:
        /*004c*/ 	.word	0x00000000
        /*0050*/ 	.short	0x0001
        /*0052*/ 	.short	0x0008
        /*0054*/ 	.byte	0x00, 0xf5, 0x21, 0x00


	//----- nvinfo : EIATTR_KPARAM_INFO
	.align		4
.L_183:
        /*0058*/ 	.byte	0x04, 0x17
        /*005a*/ 	.short	(.L_185 - .L_184)
.L_184:
        /*005c*/ 	.word	0x00000000
        /*0060*/ 	.short	0x0000
        /*0062*/ 	.short	0x0000
        /*0064*/ 	.byte	0x00, 0xf5, 0x21, 0x00


	//----- nvinfo : EIATTR_SPARSE_MMA_MASK
	.align		4
.L_185:
        /*0068*/ 	.byte	0x03, 0x50
        /*006a*/ 	.short	0x0000


	//----- nvinfo : EIATTR_MAXREG_COUNT
	.align		4
        /*006c*/ 	.byte	0x03, 0x1b
        /*006e*/ 	.short	0x00ff


	//----- nvinfo : EIATTR_NUM_BARRIERS
	.align		4
        /*0070*/ 	.byte	0x02, 0x4c
        /*0072*/ 	.byte	0x01
	.zero		1


	//----- nvinfo : EIATTR_MERCURY_ISA_VERSION
	.align		4
        /*0074*/ 	.byte	0x03, 0x5f
        /*0076*/ 	.short	0x0101


	//----- nvinfo : EIATTR_VRC_CTA_INIT_COUNT
	.align		4
        /*0078*/ 	.byte	0x02, 0x4a
	.zero		1
	.zero		1


	//----- nvinfo : EIATTR_EXIT_INSTR_OFFSETS
	.align		4
        /*007c*/ 	.byte	0x04, 0x1c
        /*007e*/ 	.short	(.L_187 - .L_186)


	//   ....[0]....
.L_186:
        /*0080*/ 	.word	0x00000120


	//   ....[1]....
        /*0084*/ 	.word	0x00000560


	//   ....[2]....
        /*0088*/ 	.word	0x00000de0


	//----- nvinfo : EIATTR_CRS_STACK_SIZE
	.align		4
.L_187:
        /*008c*/ 	.byte	0x04, 0x1e
        /*008e*/ 	.short	(.L_189 - .L_188)
.L_188:
        /*0090*/ 	.word	0x00000000


	//----- nvinfo : EIATTR_CBANK_PARAM_SIZE
	.align		4
.L_189:
        /*0094*/ 	.byte	0x03, 0x19
        /*0096*/ 	.short	0x0024


	//----- nvinfo : EIATTR_PARAM_CBANK
	.align		4
        /*0098*/ 	.byte	0x04, 0x0a
        /*009a*/ 	.short	(.L_191 - .L_190)
	.align		4
.L_190:
        /*009c*/ 	.word	index@(.nv.constant0._Z43compute_hh_trafo_cuda_kernel_complex_singleILj4EEvP6float2PKS0_S3_iii)
        /*00a0*/ 	.short	0x0380
        /*00a2*/ 	.short	0x0024


	//----- nvinfo : EIATTR_SW_WAR
	.align		4
.L_191:
        /*00a4*/ 	.byte	0x04, 0x36
        /*00a6*/ 	.short	(.L_193 - .L_192)
.L_192:
        /*00a8*/ 	.word	0x00000008
.L_193:


//--------------------- .nv.info._Z43compute_hh_trafo_cuda_kernel_complex_singleILj8EEvP6float2PKS0_S3_iii --------------------------
	.section	.nv.info._Z43compute_hh_trafo_cuda_kernel_complex_singleILj8EEvP6float2PKS0_S3_iii,"",@"SHT_CUDA_INFO"
	.sectionflags	@""
	.align	4


	//----- nvinfo : EIATTR_CUDA_API_VERSION
	.align		4
        /*0000*/ 	.byte	0x04, 0x37
        /*0002*/ 	.short	(.L_195 - .L_194)
.L_194:
        /*0004*/ 	.word	0x00000082


	//----- nvinfo : EIATTR_KPARAM_INFO
	.align		4
.L_195:
        /*0008*/ 	.byte	0x04, 0x17
        /*000a*/ 	.short	(.L_197 - .L_196)
.L_196:
        /*000c*/ 	.word	0x00000000
        /*0010*/ 	.short	0x0005
        /*0012*/ 	.short	0x0020
        /*0014*/ 	.byte	0x00, 0xf0, 0x11, 0x00


	//----- nvinfo : EIATTR_KPARAM_INFO
	.align		4
.L_197:
        /*0018*/ 	.byte	0x04, 0x17
        /*001a*/ 	.short	(.L_199 - .L_198)
.L_198:
        /*001c*/ 	.word	0x00000000
        /*0020*/ 	.short	0x0004
        /*0022*/ 	.short	0x001c
        /*0024*/ 	.byte	0x00, 0xf0, 0x11, 0x00


	//----- nvinfo : EIATTR_KPARAM_INFO
	.align		4
.L_199:
        /*0028*/ 	.byte	0x04, 0x17
        /*002a*/ 	.short	(.L_201 - .L_200)
.L_200:
        /*002c*/ 	.word	0x00000000
        /*0030*/ 	.short	0x0003
        /*0032*/ 	.short	0x0018
        /*0034*/ 	.byte	0x00, 0xf0, 0x11, 0x00


	//----- nvinfo : EIATTR_KPARAM_INFO
	.align		4
.L_201:
        /*0038*/ 	.byte	0x04, 0x17
        /*003a*/ 	.short	(.L_203 - .L_202)
.L_202:
        /*003c*/ 	.word	0x00000000
        /*0040*/ 	.short	0x0002
        /*0042*/ 	.short	0x0010
        /*0044*/ 	.byte	0x00, 0xf5, 0x21, 0x00


	//----- nvinfo : EIATTR_KPARAM_INFO
	.align		4
.L_203:
        /*0048*/ 	.byte	0x04, 0x17
        /*004a*/ 	.short	(.L_205 - .L_204)
.L_204:
        /*004c*/ 	.word	0x00000000
        /*0050*/ 	.short	0x0001
        /*0052*/ 	.short	0x0008
        /*0054*/ 	.byte	0x00, 0xf5, 0x21, 0x00


	//----- nvinfo : EIATTR_KPARAM_INFO
	.align		4
.L_205:
        /*0058*/ 	.byte	0x04, 0x17
        /*005a*/ 	.short	(.L_207 - .L_206)
.L_206:
        /*005c*/ 	.word	0x00000000
        /*0060*/ 	.short	0x0000
        /*0062*/ 	.short	0x0000
        /*0064*/ 	.byte	0x00, 0xf5, 0x21, 0x00


	//----- nvinfo : EIATTR_SPARSE_MMA_MASK
	.align		4
.L_207:
        /*0068*/ 	.byte	0x03, 0x50
        /*006a*/ 	.short	0x0000


	//----- nvinfo : EIATTR_MAXREG_COUNT
	.align		4
        /*006c*/ 	.byte	0x03, 0x1b
        /*006e*/ 	.short	0x00ff


	//----- nvinfo : EIATTR_NUM_BARRIERS
	.align		4
        /*0070*/ 	.byte	0x02, 0x4c
        /*0072*/ 	.byte	0x01
	.zero		1


	//----- nvinfo : EIATTR_MERCURY_ISA_VERSION
	.align		4
        /*0074*/ 	.byte	0x03, 0x5f
        /*0076*/ 	.short	0x0101


	//----- nvinfo : EIATTR_VRC_CTA_INIT_COUNT
	.align		4
        /*0078*/ 	.byte	0x02, 0x4a
	.zero		1
	.zero		1


	//----- nvinfo : EIATTR_EXIT_INSTR_OFFSETS
	.align		4
        /*007c*/ 	.byte	0x04, 0x1c
        /*007e*/ 	.short	(.L_209 - .L_208)


	//   ....[0]....
.L_208:
        /*0080*/ 	.word	0x00000120


	//   ....[1]....
        /*0084*/ 	.word	0x00000600


	//   ....[2]....
        /*0088*/ 	.word	0x00000fc0


	//----- nvinfo : EIATTR_CRS_STACK_SIZE
	.align		4
.L_209:
        /*008c*/ 	.byte	0x04, 0x1e
        /*008e*/ 	.short	(.L_211 - .L_210)
.L_210:
        /*0090*/ 	.word	0x00000000


	//----- nvinfo : EIATTR_CBANK_PARAM_SIZE
	.align		4
.L_211:
        /*0094*/ 	.byte	0x03, 0x19
        /*0096*/ 	.short	0x0024


	//----- nvinfo : EIATTR_PARAM_CBANK
	.align		4
        /*0098*/ 	.byte	0x04, 0x0a
        /*009a*/ 	.short	(.L_213 - .L_212)
	.align		4
.L_212:
        /*009c*/ 	.word	index@(.nv.constant0._Z43compute_hh_trafo_cuda_kernel_complex_singleILj8EEvP6float2PKS0_S3_iii)
        /*00a0*/ 	.short	0x0380
        /*00a2*/ 	.short	0x0024


	//----- nvinfo : EIATTR_SW_WAR
	.align		4
.L_213:
        /*00a4*/ 	.byte	0x04, 0x36
        /*00a6*/ 	.short	(.L_215 - .L_214)
.L_214:
        /*00a8*/ 	.word	0x00000008
.L_215:


//--------------------- .nv.info._Z43compute_hh_trafo_cuda_kernel_complex_singleILj16EEvP6float2PKS0_S3_iii --------------------------
	.section	.nv.info._Z43compute_hh_trafo_cuda_kernel_complex_singleILj16EEvP6float2PKS0_S3_iii,"",@"SHT_CUDA_INFO"
	.sectionflags	@""
	.align	4


	//----- nvinfo : EIATTR_CUDA_API_VERSION
	.align		4
        /*0000*/ 	.byte	0x04, 0x37
        /*0002*/ 	.short	(.L_217 - .L_216)
.L_216:
        /*0004*/ 	.word	0x00000082


	//----- nvinfo : EIATTR_KPARAM_INFO
	.align		4
.L_217:
        /*0008*/ 	.byte	0x04, 0x17
        /*000a*/ 	.short	(.L_219 - .L_218)
.L_218:
        /*000c*/ 	.word	0x00000000
        /*0010*/ 	.short	0x0005
        /*0012*/ 	.short	0x0020
        /*0014*/ 	.byte	0x00, 0xf0, 0x11, 0x00


	//----- nvinfo : EIATTR_KPARAM_INFO
	.align		4
.L_219:
        /*0018*/ 	.byte	0x04, 0x17
        /*001a*/ 	.short	(.L_221 - .L_220)
.L_220:
        /*001c*/ 	.word	0x00000000
        /*0020*/ 	.short	0x0004
        /*0022*/ 	.short	0x001c
        /*0024*/ 	.byte	0x00, 0xf0, 0x11, 0x00


	//----- nvinfo : EIATTR_KPARAM_INFO
	.align		4
.L_221:
        /*0028*/ 	.byte	0x04, 0x17
        /*002a*/ 	.short	(.L_223 - .L_222)
.L_222:
        /*002c*/ 	.word	0x00000000
        /*0030*/ 	.short	0x0003
        /*0032*/ 	.short	0x0018
        /*0034*/ 	.byte	0x00, 0xf0, 0x11, 0x00


	//----- nvinfo : EIATTR_KPARAM_INFO
	.align		4
.L_223:
        /*0038*/ 	.byte	0x04, 0x17
        /*003a*/ 	.short	(.L_225 - .L_224)
.L_224:
        /*003c*/ 	.word	0x00000000
        /*0040*/ 	.short	0x0002
        /*0042*/ 	.short	0x0010
        /*0044*/ 	.byte	0x00, 0xf5, 0x21, 0x00


	//----- nvinfo : EIATTR_KPARAM_INFO
	.align		4
.L_225:
        /*0048*/ 	.byte	0x04, 0x17
        /*004a*/ 	.short	(.L_227 - .L_226)
.L_226:
        /*004c*/ 	.word	0x00000000
        /*0050*/ 	.short	0x0001
        /*0052*/ 	.short	0x0008
        /*0054*/ 	.byte	0x00, 0xf5, 0x21, 0x00


	//----- nvinfo : EIATTR_KPARAM_INFO
	.align		4
.L_227:
        /*0058*/ 	.byte	0x04, 0x17
        /*005a*/ 	.short	(.L_229 - .L_228)
.L_228:
        /*005c*/ 	.word	0x00000000
        /*0060*/ 	.short	0x0000
        /*0062*/ 	.short	0x0000
        /*0064*/ 	.byte	0x00, 0xf5, 0x21, 0x00


	//----- nvinfo : EIATTR_SPARSE_MMA_MASK
	.align		4
.L_229:
        /*0068*/ 	.byte	0x03, 0x50
        /*006a*/ 	.short	0x0000


	//----- nvinfo : EIATTR_MAXREG_COUNT
	.align		4
        /*006c*/ 	.byte	0x03, 0x1b
        /*006e*/ 	.short	0x00ff


	//----- nvinfo : EIATTR_NUM_BARRIERS
	.align		4
        /*0070*/ 	.byte	0x02, 0x4c
        /*0072*/ 	.byte	0x01
	.zero		1


	//----- nvinfo : EIATTR_MERCURY_ISA_VERSION
	.align		4
        /*0074*/ 	.byte	0x03, 0x5f
        /*0076*/ 	.short	0x0101


	//----- nvinfo : EIATTR_VRC_CTA_INIT_COUNT
	.align		4
        /*0078*/ 	.byte	0x02, 0x4a
	.zero		1
	.zero		1


	//----- nvinfo : EIATTR_EXIT_INSTR_OFFSETS
	.align		4
        /*007c*/ 	.byte	0x04, 0x1c
        /*007e*/ 	.short	(.L_231 - .L_230)


	//   ....[0]....
.L_230:
        /*0080*/ 	.word	0x00000120


	//   ....[1]....
        /*0084*/ 	.word	0x000007b0


	//----- nvinfo : EIATTR_CRS_STACK_SIZE
	.align		4
.L_231:
        /*0088*/ 	.byte	0x04, 0x1e
        /*008a*/ 	.short	(.L_233 - .L_232)
.L_232:
        /*008c*/ 	.word	0x00000000


	//----- nvinfo : EIATTR_CBANK_PARAM_SIZE
	.align		4
.L_233:
        /*0090*/ 	.byte	0x03, 0x19
        /*0092*/ 	.short	0x0024


	//----- nvinfo : EIATTR_PARAM_CBANK
	.align		4
        /*0094*/ 	.byte	0x04, 0x0a
        /*0096*/ 	.short	(.L_235 - .L_234)
	.align		4
.L_234:
        /*0098*/ 	.word	index@(.nv.constant0._Z43compute_hh_trafo_cuda_kernel_complex_singleILj16EEvP6float2PKS0_S3_iii)
        /*009c*/ 	.short	0x0380
        /*009e*/ 	.short	0x0024


	//----- nvinfo : EIATTR_SW_WAR
	.align		4
.L_235:
        /*00a0*/ 	.byte	0x04, 0x36
        /*00a2*/ 	.short	(.L_237 - .L_236)
.L_236:
        /*00a4*/ 	.word	0x00000008
.L_237:


//--------------------- .nv.info._Z43compute_hh_trafo_cuda_kernel_complex_singleILj32EEvP6float2PKS0_S3_iii --------------------------
	.section	.nv.info._Z43compute_hh_trafo_cuda_kernel_complex_singleILj32EEvP6float2PKS0_S3_iii,"",@"SHT_CUDA_INFO"
	.sectionflags	@""
	.align	4


	//----- nvinfo : EIATTR_CUDA_API_VERSION
	.align		4
        /*0000*/ 	.byte	0x04, 0x37
        /*0002*/ 	.short	(.L_239 - .L_238)
.L_238:
        /*0004*/ 	.word	0x00000082


	//----- nvinfo : EIATTR_KPARAM_INFO
	.align		4
.L_239:
        /*0008*/ 	.byte	0x04, 0x17
        /*000a*/ 	.short	(.L_241 - .L_240)
.L_240:
        /*000c*/ 	.word	0x00000000
        /*0010*/ 	.short	0x0005
        /*0012*/ 	.short	0x0020
        /*0014*/ 	.byte	0x00, 0xf0, 0x11, 0x00


	//----- nvinfo : EIATTR_KPARAM_INFO
	.align		4
.L_241:
        /*0018*/ 	.byte	0x04, 0x17
        /*001a*/ 	.short	(.L_243 - .L_242)
.L_242:
        /*001c*/ 	.word	0x00000000
        /*0020*/ 	.short	0x0004
        /*0022*/ 	.short	0x001c
        /*0024*/ 	.byte	0x00, 0xf0, 0x11, 0x00


	//----- nvinfo : EIATTR_KPARAM_INFO
	.align		4
.L_243:
        /*0028*/ 	.byte	0x04, 0x17
        /*002a*/ 	.short	(.L_245 - .L_244)
.L_244:
        /*002c*/ 	.word	0x00000000
        /*0030*/ 	.short	0x0003
        /*0032*/ 	.short	0x0018
        /*0034*/ 	.byte	0x00, 0xf0, 0x11, 0x00


	//----- nvinfo : EIATTR_KPARAM_INFO
	.align		4
.L_245:
        /*0038*/ 	.byte	0x04, 0x17
        /*003a*/ 	.short	(.L_247 - .L_246)
.L_246:
        /*003c*/ 	.word	0x00000000
        /*0040*/ 	.short	0x0002
        /*0042*/ 	.short	0x0010
        /*0044*/ 	.byte	0x00, 0xf5, 0x21, 0x00


	//----- nvinfo : EIATTR_KPARAM_INFO
	.align		4
.L_247:
        /*0048*/ 	.byte	0x04, 0x17
        /*004a*/ 	.short	(.L_249 - .L_248)
.L_248:
        /*004c*/ 	.word	0x00000000
        /*0050*/ 	.short	0x0001
        /*0052*/ 	.short	0x0008
        /*0054*/ 	.byte	0x00, 0xf5, 0x21, 0x00


	//----- nvinfo : EIATTR_KPARAM_INFO
	.align		4
.L_249:
        /*0058*/ 	.byte	0x04, 0x17
        /*005a*/ 	.short	(.L_251 - .L_250)
.L_250:
        /*005c*/ 	.word	0x00000000
        /*0060*/ 	.short	0x0000
        /*0062*/ 	.short	0x0000
        /*0064*/ 	.byte	0x00, 0xf5, 0x21, 0x00


	//----- nvinfo : EIATTR_SPARSE_MMA_MASK
	.align		4
.L_251:
        /*0068*/ 	.byte	0x03, 0x50
        /*006a*/ 	.short	0x0000


	//----- nvinfo : EIATTR_MAXREG_COUNT
	.align		4
        /*006c*/ 	.byte	0x03, 0x1b
        /*006e*/ 	.short	0x00ff


	//----- nvinfo : EIATTR_NUM_BARRIERS
	.align		4
        /*0070*/ 	.byte	0x02, 0x4c
        /*0072*/ 	.byte	0x01
	.zero		1


	//----- nvinfo : EIATTR_MERCURY_ISA_VERSION
	.align		4
        /*0074*/ 	.byte	0x03, 0x5f
        /*0076*/ 	.short	0x0101


	//----- nvinfo : EIATTR_VRC_CTA_INIT_COUNT
	.align		4
        /*0078*/ 	.byte	0x02, 0x4a
	.zero		1
	.zero		1


	//----- nvinfo : EIATTR_EXIT_INSTR_OFFSETS
	.align		4
        /*007c*/ 	.byte	0x04, 0x1c
        /*007e*/ 	.short	(.L_253 - .L_252)


	//   ....[0]....
.L_252:
        /*0080*/ 	.word	0x00000120


	//   ....[1]....
        /*0084*/ 	.word	0x00000850


	//----- nvinfo : EIATTR_CRS_STACK_SIZE
	.align		4
.L_253:
        /*0088*/ 	.byte	0x04, 0x1e
        /*008a*/ 	.short	(.L_255 - .L_254)
.L_254:
        /*008c*/ 	.word	0x00000000


	//----- nvinfo : EIATTR_CBANK_PARAM_SIZE
	.align		4
.L_255:
        /*0090*/ 	.byte	0x03, 0x19
        /*0092*/ 	.short	0x0024


	//----- nvinfo : EIATTR_PARAM_CBANK
	.align		4
        /*0094*/ 	.byte	0x04, 0x0a
        /*0096*/ 	.short	(.L_257 - .L_256)
	.align		4
.L_256:
        /*0098*/ 	.word	index@(.nv.constant0._Z43compute_hh_trafo_cuda_kernel_complex_singleILj32EEvP6float2PKS0_S3_iii)
        /*009c*/ 	.short	0x0380
        /*009e*/ 	.short	0x0024


	//----- nvinfo : EIATTR_SW_WAR
	.align		4
.L_257:
        /*00a0*/ 	.byte	0x04, 0x36
        /*00a2*/ 	.short	(.L_259 - .L_258)
.L_258:
        /*00a4*/ 	.word	0x00000008
.L_259:


//--------------------- .nv.info._Z43compute_hh_trafo_cuda_kernel_complex_singleILj64EEvP6float2PKS0_S3_iii --------------------------
	.section	.nv.info._Z43compute_hh_trafo_cuda_kernel_complex_singleILj64EEvP6float2PKS0_S3_iii,"",@"SHT_CUDA_INFO"
	.sectionflags	@""
	.align	4


	//----- nvinfo : EIATTR_CUDA_API_VERSION
	.align		4
        /*0000*/ 	.byte	0x04, 0x37
        /*0002*/ 	.short	(.L_261 - .L_260)
.L_260:
        /*0004*/ 	.word	0x00000082


	//----- nvinfo : EIATTR_KPARAM_INFO
	.align		4
.L_261:
        /*0008*/ 	.byte	0x04, 0x17
        /*000a*/ 	.short	(.L_263 - .L_262)
.L_262:
        /*000c*/ 	.word	0x00000000
        /*0010*/ 	.short	0x0005
        /*0012*/ 	.short	0x0020
        /*0014*/ 	.byte	0x00, 0xf0, 0x11, 0x00


	//----- nvinfo : EIATTR_KPARAM_INFO
	.align		4
.L_263:
        /*0018*/ 	.byte	0x04, 0x17
        /*001a*/ 	.short	(.L_265 - .L_264)
.L_264:
        /*001c*/ 	.word	0x00000000
        /*0020*/ 	.short	0x0004
        /*0022*/ 	.short	0x001c
        /*0024*/ 	.byte	0x00, 0xf0, 0x11, 0x00


	//----- nvinfo : EIATTR_KPARAM_INFO
	.align		4
.L_265:
        /*0028*/ 	.byte	0x04, 0x17
        /*002a*/ 	.short	(.L_267 - .L_266)
.L_266:
        /*002c*/ 	.word	0x00000000
        /*0030*/ 	.short	0x0003
        /*0032*/ 	.short	0x0018
        /*0034*/ 	.byte	0x00, 0xf0, 0x11, 0x00


	//----- nvinfo : EIATTR_KPARAM_INFO
	.align		4
.L_267:
        /*0038*/ 	.byte	0x04, 0x17
        /*003a*/ 	.short	(.L_269 - .L_268)
.L_268:
        /*003c*/ 	.word	0x00000000
        /*0040*/ 	.short	0x0002
        /*0042*/ 	.short	0x0010
        /*0044*/ 	.byte	0x00, 0xf5, 0x21, 0x00


	//----- nvinfo : EIATTR_KPARAM_INFO
	.align		4
.L_269:
        /*0048*/ 	.byte	0x04, 0x17
        /*004a*/ 	.short	(.L_271 - .L_270)
.L_270:
        /*004c*/ 	.word	0x00000000
        /*0050*/ 	.short	0x0001
        /*0052*/ 	.short	0x0008
        /*0054*/ 	.byte	0x00, 0xf5, 0x21, 0x00


	//----- nvinfo : EIATTR_KPARAM_INFO
	.align		4
.L_271:
        /*0058*/ 	.byte	0x04, 0x17
        /*005a*/ 	.short	(.L_273 - .L_272)
.L_272:
        /*005c*/ 	.word	0x00000000
        /*0060*/ 	.short	0x0000
        /*0062*/ 	.short	0x0000
        /*0064*/ 	.byte	0x00, 0xf5, 0x21, 0x00


	//----- nvinfo : EIATTR_SPARSE_MMA_MASK
	.align		4
.L_273:
        /*0068*/ 	.byte	0x03, 0x50
        /*006a*/ 	.short	0x0000


	//----- nvinfo : EIATTR_MAXREG_COUNT
	.align		4
        /*006c*/ 	.byte	0x03, 0x1b
        /*006e*/ 	.short	0x00ff


	//----- nvinfo : EIATTR_NUM_BARRIERS
	.align		4
        /*0070*/ 	.byte	0x02, 0x4c
        /*0072*/ 	.byte	0x01
	.zero		1


	//----- nvinfo : EIATTR_MERCURY_ISA_VERSION
	.align		4
        /*0074*/ 	.byte	0x03, 0x5f
        /*0076*/ 	.short	0x0101


	//----- nvinfo : EIATTR_VRC_CTA_INIT_COUNT
	.align		4
        /*0078*/ 	.byte	0x02, 0x4a
	.zero		1
	.zero		1


	//----- nvinfo : EIATTR_EXIT_INSTR_OFFSETS
	.align		4
        /*007c*/ 	.byte	0x04, 0x1c
        /*007e*/ 	.short	(.L_275 - .L_274)


	//   ....[0]....
.L_274:
        /*0080*/ 	.word	0x00000120


	//   ....[1]....
        /*0084*/ 	.word	0x000008f0


	//----- nvinfo : EIATTR_CRS_STACK_SIZE
	.align		4
.L_275:
        /*0088*/ 	.byte	0x04, 0x1e
        /*008a*/ 	.short	(.L_277 - .L_276)
.L_276:
        /*008c*/ 	.word	0x00000000


	//----- nvinfo : EIATTR_CBANK_PARAM_SIZE
	.align		4
.L_277:
        /*0090*/ 	.byte	0x03, 0x19
        /*0092*/ 	.short	0x0024


	//----- nvinfo : EIATTR_PARAM_CBANK
	.align		4
        /*0094*/ 	.byte	0x04, 0x0a
        /*0096*/ 	.short	(.L_279 - .L_278)
	.align		4
.L_278:
        /*0098*/ 	.word	index@(.nv.constant0._Z43compute_hh_trafo_cuda_kernel_complex_singleILj64EEvP6float2PKS0_S3_iii)
        /*009c*/ 	.short	0x0380
        /*009e*/ 	.short	0x0024


	//----- nvinfo : EIATTR_SW_WAR
	.align		4
.L_279:
        /*00a0*/ 	.byte	0x04, 0x36
        /*00a2*/ 	.short	(.L_281 - .L_280)
.L_280:
        /*00a4*/ 	.word	0x00000008
.L_281:


//--------------------- .nv.info._Z43compute_hh_trafo_cuda_kernel_complex_singleILj128EEvP6float2PKS0_S3_iii --------------------------
	.section	.nv.info._Z43compute_hh_trafo_cuda_kernel_complex_singleILj128EEvP6float2PKS0_S3_iii,"",@"SHT_CUDA_INFO"
	.sectionflags	@""
	.align	4


	//----- nvinfo : EIATTR_CUDA_API_VERSION
	.align		4
        /*0000*/ 	.byte	0x04, 0x37
        /*0002*/ 	.short	(.L_283 - .L_282)
.L_282:
        /*0004*/ 	.word	0x00000082


	//----- nvinfo : EIATTR_KPARAM_INFO
	.align		4
.L_283:
        /*0008*/ 	.byte	0x04, 0x17
        /*000a*/ 	.short	(.L_285 - .L_284)
.L_284:
        /*000c*/ 	.word	0x00000000
        /*0010*/ 	.short	0x0005
        /*0012*/ 	.short	0x0020
        /*0014*/ 	.byte	0x00, 0xf0, 0x11, 0x00


	//----- nvinfo : EIATTR_KPARAM_INFO
	.align		4
.L_285:
        /*0018*/ 	.byte	0x04, 0x17
        /*001a*/ 	.short	(.L_287 - .L_286)
.L_286:
        /*001c*/ 	.word	0x00000000
        /*0020*/ 	.short	0x0004
        /*0022*/ 	.short	0x001c
        /*0024*/ 	.byte	0x00, 0xf0, 0x11, 0x00


	//----- nvinfo : EIATTR_KPARAM_INFO
	.align		4
.L_287:
        /*0028*/ 	.byte	0x04, 0x17
        /*002a*/ 	.short	(.L_289 - .L_288)
.L_288:
        /*002c*/ 	.word	0x00000000
        /*0030*/ 	.short	0x0003
        /*0032*/ 	.short	0x0018
        /*0034*/ 	.byte	0x00, 0xf0, 0x11, 0x00


	//----- nvinfo : EIATTR_KPARAM_INFO
	.align		4
.L_289:
        /*0038*/ 	.byte	0x04, 0x17
        /*003a*/ 	.short	(.L_291 - .L_290)
.L_290:
        /*003c*/ 	.word	0x00000000
        /*0040*/ 	.short	0x0002
        /*0042*/ 	.short	0x0010
        /*0044*/ 	.byte	0x00, 0xf5, 0x21, 0x00


	//----- nvinfo : EIATTR_KPARAM_INFO
	.align		4
.L_291:
        /*0048*/ 	.byte	0x04, 0x17
        /*004a*/ 	.short	(.L_293 - .L_292)
.L_292:
        /*004c*/ 	.word	0x00000000
        /*0050*/ 	.short	0x0001
        /*0052*/ 	.short	0x0008
        /*0054*/ 	.byte	0x00, 0xf5, 0x21, 0x00


	//----- nvinfo : EIATTR_KPARAM_INFO
	.align		4
.L_293:
        /*0058*/ 	.byte	0x04, 0x17
        /*005a*/ 	.short	(.L_295 - .L_294)
.L_294:
        /*005c*/ 	.word	0x00000000
        /*0060*/ 	.short	0x0000
        /*0062*/ 	.short	0x0000
        /*0064*/ 	.byte	0x00, 0xf5, 0x21, 0x00


	//----- nvinfo : EIATTR_SPARSE_MMA_MASK
	.align		4
.L_295:
        /*0068*/ 	.byte	0x03, 0x50
        /*006a*/ 	.short	0x0000


	//----- nvinfo : EIATTR_MAXREG_COUNT
	.align		4
        /*006c*/ 	.byte	0x03, 0x1b
        /*006e*/ 	.short	0x00ff


	//----- nvinfo : EIATTR_NUM_BARRIERS
	.align		4
        /*0070*/ 	.byte	0x02, 0x4c
        /*0072*/ 	.byte	0x01
	.zero		1


	//----- nvinfo : EIATTR_MERCURY_ISA_VERSION
	.align		4
        /*0074*/ 	.byte	0x03, 0x5f
        /*0076*/ 	.short	0x0101


	//----- nvinfo : EIATTR_VRC_CTA_INIT_COUNT
	.align		4
        /*0078*/ 	.byte	0x02, 0x4a
	.zero		1
	.zero		1


	//----- nvinfo : EIATTR_EXIT_INSTR_OFFSETS
	.align		4
        /*007c*/ 	.byte	0x04, 0x1c
        /*007e*/ 	.short	(.L_297 - .L_296)


	//   ....[0]....
.L_296:
        /*0080*/ 	.word	0x00000120


	//   ....[1]....
        /*0084*/ 	.word	0x00000940


	//----- nvinfo : EIATTR_CRS_STACK_SIZE
	.align		4
.L_297:
        /*0088*/ 	.byte	0x04, 0x1e
        /*008a*/ 	.short	(.L_299 - .L_298)
.L_298:
        /*008c*/ 	.word	0x00000000


	//----- nvinfo : EIATTR_CBANK_PARAM_SIZE
	.align		4
.L_299:
        /*0090*/ 	.byte	0x03, 0x19
        /*0092*/ 	.short	0x0024


	//----- nvinfo : EIATTR_PARAM_CBANK
	.align		4
        /*0094*/ 	.byte	0x04, 0x0a
        /*0096*/ 	.short	(.L_301 - .L_300)
	.align		4
.L_300:
        /*0098*/ 	.word	index@(.nv.constant0._Z43compute_hh_trafo_cuda_kernel_complex_singleILj128EEvP6float2PKS0_S3_iii)
        /*009c*/ 	.short	0x0380
        /*009e*/ 	.short	0x0024


	//----- nvinfo : EIATTR_SW_WAR
	.align		4
.L_301:
        /*00a0*/ 	.byte	0x04, 0x36
        /*00a2*/ 	.short	(.L_303 - .L_302)
.L_302:
        /*00a4*/ 	.word	0x00000008
.L_303:


//--------------------- .nv.info._Z43compute_hh_trafo_cuda_kernel_complex_singleILj256EEvP6float2PKS0_S3_iii --------------------------
	.section	.nv.info._Z43compute_hh_trafo_cuda_kernel_complex_singleILj256EEvP6float2PKS0_S3_iii,"",@"SHT_CUDA_INFO"
	.sectionflags	@""
	.align	4


	//----- nvinfo : EIATTR_CUDA_API_VERSION
	.align		4
        /*0000*/ 	.byte	0x04, 0x37
        /*0002*/ 	.short	(.L_305 - .L_304)
.L_304:
        /*0004*/ 	.word	0x00000082


	//----- nvinfo : EIATTR_KPARAM_INFO
	.align		4
.L_305:
        /*0008*/ 	.byte	0x04, 0x17
        /*000a*/ 	.short	(.L_307 - .L_306)
.L_306:
        /*000c*/ 	.word	0x00000000
        /*0010*/ 	.short	0x0005
        /*0012*/ 	.short	0x0020
        /*0014*/ 	.byte	0x00, 0xf0, 0x11, 0x00


	//----- nvinfo : EIATTR_KPARAM_INFO
	.align		4
.L_307:
        /*0018*/ 	.byte	0x04, 0x17
        /*001a*/ 	.short	(.L_309 - .L_308)
.L_308:
        /*001c*/ 	.word	0x00000000
        /*0020*/ 	.short	0x0004
        /*0022*/ 	.short	0x001c
        /*0024*/ 	.byte	0x00, 0xf0, 0x11, 0x00


	//----- nvinfo : EIATTR_KPARAM_INFO
	.align		4
.L_309:
        /*0028*/ 	.byte	0x04, 0x17
        /*002a*/ 	.short	(.L_311 - .L_310)
.L_310:
        /*002c*/ 	.word	0x00000000
        /*0030*/ 	.short	0x0003
        /*0032*/ 	.short	0x0018
        /*0034*/ 	.byte	0x00, 0xf0, 0x11, 0x00


	//----- nvinfo : EIATTR_KPARAM_INFO
	.align		4
.L_311:
        /*0038*/ 	.byte	0x04, 0x17
        /*003a*/ 	.short	(.L_313 - .L_312)
.L_312:
        /*003c*/ 	.word	0x00000000
        /*0040*/ 	.short	0x0002
        /*0042*/ 	.short	0x0010
        /*0044*/ 	.byte	0x00, 0xf5, 0x21, 0x00


	//----- nvinfo : EIATTR_KPARAM_INFO
	.align		4
.L_313:
        /*0048*/ 	.byte	0x04, 0x17
        /*004a*/ 	.short	(.L_315 - .L_314)
.L_314:
        /*004c*/ 	.word	0x00000000
        /*0050*/ 	.short	0x0001
        /*0052*/ 	.short	0x0008
        /*0054*/ 	.byte	0x00, 0xf5, 0x21, 0x00


	//----- nvinfo : EIATTR_KPARAM_INFO
	.align		4
.L_315:
        /*0058*/ 	.byte	0x04, 0x17
        /*005a*/ 	.short	(.L_317 - .L_316)
.L_316:
        /*005c*/ 	.word	0x00000000
        /*0060*/ 	.short	0x0000
        /*0062*/ 	.short	0x0000
        /*0064*/ 	.byte	0x00, 0xf5, 0x21, 0x00


	//----- nvinfo : EIATTR_SPARSE_MMA_MASK
	.align		4
.L_317:
        /*0068*/ 	.byte	0x03, 0x50
        /*006a*/ 	.short	0x0000


	//----- nvinfo : EIATTR_MAXREG_COUNT
	.align		4
        /*006c*/ 	.byte	0x03, 0x1b
        /*006e*/ 	.short	0x00ff


	//----- nvinfo : EIATTR_NUM_BARRIERS
	.align		4
        /*0070*/ 	.byte	0x02, 0x4c
        /*0072*/ 	.byte	0x01
	.zero		1


	//----- nvinfo : EIATTR_MERCURY_ISA_VERSION
	.align		4
        /*0074*/ 	.byte	0x03, 0x5f
        /*0076*/ 	.short	0x0101


	//----- nvinfo : EIATTR_VRC_CTA_INIT_COUNT
	.align		4
        /*0078*/ 	.byte	0x02, 0x4a
	.zero		1
	.zero		1


	//----- nvinfo : EIATTR_EXIT_INSTR_OFFSETS
	.align		4
        /*007c*/ 	.byte	0x04, 0x1c
        /*007e*/ 	.short	(.L_319 - .L_318)


	//   ....[0]....
.L_318:
        /*0080*/ 	.word	0x00000120


	//   ....[1]....
        /*0084*/ 	.word	0x000009b0


	//----- nvinfo : EIATTR_CRS_STACK_SIZE
	.align		4
.L_319:
        /*0088*/ 	.byte	0x04, 0x1e
        /*008a*/ 	.short	(.L_321 - .L_320)
.L_320:
        /*008c*/ 	.word	0x00000000


	//----- nvinfo : EIATTR_CBANK_PARAM_SIZE
	.align		4
.L_321:
        /*0090*/ 	.byte	0x03, 0x19
        /*0092*/ 	.short	0x0024


	//----- nvinfo : EIATTR_PARAM_CBANK
	.align		4
        /*0094*/ 	.byte	0x04, 0x0a
        /*0096*/ 	.short	(.L_323 - .L_322)
	.align		4
.L_322:
        /*0098*/ 	.word	index@(.nv.constant0._Z43compute_hh_trafo_cuda_kernel_complex_singleILj256EEvP6float2PKS0_S3_iii)
        /*009c*/ 	.short	0x0380
        /*009e*/ 	.short	0x0024


	//----- nvinfo : EIATTR_SW_WAR
	.align		4
.L_323:
        /*00a0*/ 	.byte	0x04, 0x36
        /*00a2*/ 	.short	(.L_325 - .L_324)
.L_324:
        /*00a4*/ 	.word	0x00000008
.L_325:


//--------------------- .nv.info._Z43compute_hh_trafo_cuda_kernel_complex_singleILj512EEvP6float2PKS0_S3_iii --------------------------
	.section	.nv.info._Z43compute_hh_trafo_cuda_kernel_complex_singleILj512EEvP6float2PKS0_S3_iii,"",@"SHT_CUDA_INFO"
	.sectionflags	@""
	.align	4


	//----- nvinfo : EIATTR_CUDA_API_VERSION
	.align		4
        /*0000*/ 	.byte	0x04, 0x37
        /*0002*/ 	.short	(.L_327 - .L_326)
.L_326:
        /*0004*/ 	.word	0x00000082


	//----- nvinfo : EIATTR_KPARAM_INFO
	.align		4
.L_327:
        /*0008*/ 	.byte	0x04, 0x17
        /*000a*/ 	.short	(.L_329 - .L_328)
.L_328:
        /*000c*/ 	.word	0x00000000
        /*0010*/ 	.short	0x0005
        /*0012*/ 	.short	0x0020
        /*0014*/ 	.byte	0x00, 0xf0, 0x11, 0x00


	//----- nvinfo : EIATTR_KPARAM_INFO
	.align		4
.L_329:
        /*0018*/ 	.byte	0x04, 0x17
        /*001a*/ 	.short	(.L_331 - .L_330)
.L_330:
        /*001c*/ 	.word	0x00000000
        /*0020*/ 	.short	0x0004
        /*0022*/ 	.short	0x001c
        /*0024*/ 	.byte	0x00, 0xf0, 0x11, 0x00


	//----- nvinfo : EIATTR_KPARAM_INFO
	.align		4
.L_331:
        /*0028*/ 	.byte	0x04, 0x17
        /*002a*/ 	.short	(.L_333 - .L_332)
.L_332:
        /*002c*/ 	.word	0x00000000
        /*0030*/ 	.short	0x0003
        /*0032*/ 	.short	0x0018
        /*0034*/ 	.byte	0x00, 0xf0, 0x11, 0x00


	//----- nvinfo : EIATTR_KPARAM_INFO
	.align		4
.L_333:
        /*0038*/ 	.byte	0x04, 0x17
        /*003a*/ 	.short	(.L_335 - .L_334)
.L_334:
        /*003c*/ 	.word	0x00000000
        /*0040*/ 	.short	0x0002
        /*0042*/ 	.short	0x0010
        /*0044*/ 	.byte	0x00, 0xf5, 0x21, 0x00


	//----- nvinfo : EIATTR_KPARAM_INFO
	.align		4
.L_335:
        /*0048*/ 	.byte	0x04, 0x17
        /*004a*/ 	.short	(.L_337 - .L_336)
.L_336:
        /*004c*/ 	.word	0x00000000
        /*0050*/ 	.short	0x0001
        /*0052*/ 	.short	0x0008
        /*0054*/ 	.byte	0x00, 0xf5, 0x21, 0x00


	//----- nvinfo : EIATTR_KPARAM_INFO
	.align		4
.L_337:
        /*0058*/ 	.byte	0x04, 0x17
        /*005a*/ 	.short	(.L_339 - .L_338)
.L_338:
        /*005c*/ 	.word	0x00000000
        /*0060*/ 	.short	0x0000
        /*0062*/ 	.short	0x0000
        /*0064*/ 	.byte	0x00, 0xf5, 0x21, 0x00


	//----- nvinfo : EIATTR_SPARSE_MMA_MASK
	.align		4
.L_339:
        /*0068*/ 	.byte	0x03, 0x50
        /*006a*/ 	.short	0x0000


	//----- nvinfo : EIATTR_MAXREG_COUNT
	.align		4
        /*006c*/ 	.byte	0x03, 0x1b
        /*006e*/ 	.short	0x00ff


	//----- nvinfo : EIATTR_NUM_BARRIERS
	.align		4
        /*0070*/ 	.byte	0x02, 0x4c
        /*0072*/ 	.byte	0x01
	.zero		1


	//----- nvinfo : EIATTR_MERCURY_ISA_VERSION
	.align		4
        /*0074*/ 	.byte	0x03, 0x5f
        /*0076*/ 	.short	0x0101


	//----- nvinfo : EIATTR_VRC_CTA_INIT_COUNT
	.align		4
        /*0078*/ 	.byte	0x02, 0x4a
	.zero		1
	.zero		1


	//----- nvinfo : EIATTR_EXIT_INSTR_OFFSETS
	.align		4
        /*007c*/ 	.byte	0x04, 0x1c
        /*007e*/ 	.short	(.L_341 - .L_340)


	//   ....[0]....
.L_340:
        /*0080*/ 	.word	0x00000120


	//   ....[1]....
        /*0084*/ 	.word	0x00000a20


	//----- nvinfo : EIATTR_CRS_STACK_SIZE
	.align		4
.L_341:
        /*0088*/ 	.byte	0x04, 0x1e
        /*008a*/ 	.short	(.L_343 - .L_342)
.L_342:
        /*008c*/ 	.word	0x00000000


	//----- nvinfo : EIATTR_CBANK_PARAM_SIZE
	.align		4
.L_343:
        /*0090*/ 	.byte	0x03, 0x19
        /*0092*/ 	.short	0x0024


	//----- nvinfo : EIATTR_PARAM_CBANK
	.align		4
        /*0094*/ 	.byte	0x04, 0x0a
        /*0096*/ 	.short	(.L_345 - .L_344)
	.align		4
.L_344:
        /*0098*/ 	.word	index@(.nv.constant0._Z43compute_hh_trafo_cuda_kernel_complex_singleILj512EEvP6float2PKS0_S3_iii)
        /*009c*/ 	.short	0x0380
        /*009e*/ 	.short	0x0024


	//----- nvinfo : EIATTR_SW_WAR
	.align		4
.L_345:
        /*00a0*/ 	.byte	0x04, 0x36
        /*00a2*/ 	.short	(.L_347 - .L_346)
.L_346:
        /*00a4*/ 	.word	0x00000008
.L_347:


//--------------------- .nv.info._Z43compute_hh_trafo_cuda_kernel_complex_singleILj1024EEvP6float2PKS0_S3_iii --------------------------
	.section	.nv.info._Z43compute_hh_trafo_cuda_kernel_complex_singleILj1024EEvP6float2PKS0_S3_iii,"",@"SHT_CUDA_INFO"
	.sectionflags	@""
	.align	4


	//----- nvinfo : EIATTR_CUDA_API_VERSION
	.align		4
        /*0000*/ 	.byte	0x04, 0x37
        /*0002*/ 	.short	(.L_349 - .L_348)
.L_348:
        /*0004*/ 	.word	0x00000082


	//----- nvinfo : EIATTR_KPARAM_INFO
	.align		4
.L_349:
        /*0008*/ 	.byte	0x04, 0x17
        /*000a*/ 	.short	(.L_351 - .L_350)
.L_350:
        /*000c*/ 	.word	0x00000000
        /*0010*/ 	.short	0x0005
        /*0012*/ 	.short	0x0020
        /*0014*/ 	.byte	0x00, 0xf0, 0x11, 0x00


	//----- nvinfo : EIATTR_KPARAM_INFO
	.align		4
.L_351:
        /*0018*/ 	.byte	0x04, 0x17
        /*001a*/ 	.short	(.L_353 - .L_352)
.L_352:
        /*001c*/ 	.word	0x00000000
        /*0020*/ 	.short	0x0004
        /*0022*/ 	.short	0x001c
        /*0024*/ 	.byte	0x00, 0xf0, 0x11, 0x00


	//----- nvinfo : EIATTR_KPARAM_INFO
	.align		4
.L_353:
        /*0028*/ 	.byte	0x04, 0x17
        /*002a*/ 	.short	(.L_355 - .L_354)
.L_354:
        /*002c*/ 	.word	0x00000000
        /*0030*/ 	.short	0x0003
        /*0032*/ 	.short	0x0018
        /*0034*/ 	.byte	0x00, 0xf0, 0x11, 0x00


	//----- nvinfo : EIATTR_KPARAM_INFO
	.align		4
.L_355:
        /*0038*/ 	.byte	0x04, 0x17
        /*003a*/ 	.short	(.L_357 - .L_356)
.L_356:
        /*003c*/ 	.word	0x00000000
        /*0040*/ 	.short	0x0002
        /*0042*/ 	.short	0x0010
        /*0044*/ 	.byte	0x00, 0xf5, 0x21, 0x00


	//----- nvinfo : EIATTR_KPARAM_INFO
	.align		4
.L_357:
        /*0048*/ 	.byte	0x04, 0x17
        /*004a*/ 	.short	(.L_359 - .L_358)
.L_358:
        /*004c*/ 	.word	0x00000000
        /*0050*/ 	.short	0x0001
        /*0052*/ 	.short	0x0008
        /*0054*/ 	.byte	0x00, 0xf5, 0x21, 0x00


	//----- nvinfo : EIATTR_KPARAM_INFO
	.align		4
.L_359:
        /*0058*/ 	.byte	0x04, 0x17
        /*005a*/ 	.short	(.L_361 - .L_360)
.L_360:
        /*005c*/ 	.word	0x00000000
        /*0060*/ 	.short	0x0000
        /*0062*/ 	.short	0x0000
        /*0064*/ 	.byte	0x00, 0xf5, 0x21, 0x00


	//----- nvinfo : EIATTR_SPARSE_MMA_MASK
	.align		4
.L_361:
        /*0068*/ 	.byte	0x03, 0x50
        /*006a*/ 	.short	0x0000


	//----- nvinfo : EIATTR_MAXREG_COUNT
	.align		4
        /*006c*/ 	.byte	0x03, 0x1b
        /*006e*/ 	.short	0x00ff


	//----- nvinfo : EIATTR_NUM_BARRIERS
	.align		4
        /*0070*/ 	.byte	0x02, 0x4c
        /*0072*/ 	.byte	0x01
	.zero		1


	//----- nvinfo : EIATTR_MERCURY_ISA_VERSION
	.align		4
        /*0074*/ 	.byte	0x03, 0x5f
        /*0076*/ 	.short	0x0101


	//----- nvinfo : EIATTR_VRC_CTA_INIT_COUNT
	.align		4
        /*0078*/ 	.byte	0x02, 0x4a
	.zero		1
	.zero		1


	//----- nvinfo : EIATTR_EXIT_INSTR_OFFSETS
	.align		4
        /*007c*/ 	.byte	0x04, 0x1c
        /*007e*/ 	.short	(.L_363 - .L_362)


	//   ....[0]....
.L_362:
        /*0080*/ 	.word	0x00000120


	//   ....[1]....
        /*0084*/ 	.word	0x00000a90


	//----- nvinfo : EIATTR_CRS_STACK_SIZE
	.align		4
.L_363:
        /*0088*/ 	.byte	0x04, 0x1e
        /*008a*/ 	.short	(.L_365 - .L_364)
.L_364:
        /*008c*/ 	.word	0x00000000


	//----- nvinfo : EIATTR_CBANK_PARAM_SIZE
	.align		4
.L_365:
        /*0090*/ 	.byte	0x03, 0x19
        /*0092*/ 	.short	0x0024


	//----- nvinfo : EIATTR_PARAM_CBANK
	.align		4
        /*0094*/ 	.byte	0x04, 0x0a
        /*0096*/ 	.short	(.L_367 - .L_366)
	.align		4
.L_366:
        /*0098*/ 	.word	index@(.nv.constant0._Z43compute_hh_trafo_cuda_kernel_complex_singleILj1024EEvP6float2PKS0_S3_iii)
        /*009c*/ 	.short	0x0380
        /*009e*/ 	.short	0x0024


	//----- nvinfo : EIATTR_SW_WAR
	.align		4
.L_367:
        /*00a0*/ 	.byte	0x04, 0x36
        /*00a2*/ 	.short	(.L_369 - .L_368)
.L_368:
        /*00a4*/ 	.word	0x00000008
.L_369:


//--------------------- .nv.info._Z43compute_hh_trafo_cuda_kernel_complex_doubleILj1EEvP7double2PKS0_S3_iii --------------------------
	.section	.nv.info._Z43compute_hh_trafo_cuda_kernel_complex_doubleILj1EEvP7double2PKS0_S3_iii,"",@"SHT_CUDA_INFO"
	.sectionflags	@""
	.align	4


	//----- nvinfo : EIATTR_CUDA_API_VERSION
	.align		4
        /*0000*/ 	.byte	0x04, 0x37
        /*0002*/ 	.short	(.L_371 - .L_370)
.L_370:
        /*0004*/ 	.word	0x00000082


	//----- nvinfo : EIATTR_KPARAM_INFO
	.align		4
.L_371:
        /*0008*/ 	.byte	0x04, 0x17
        /*000a*/ 	.short	(.L_373 - .L_372)
.L_372:
        /*000c*/ 	.word	0x00000000
        /*0010*/ 	.short	0x0005
        /*0012*/ 	.short	0x0020
        /*0014*/ 	.byte	0x00, 0xf0, 0x11, 0x00


	//----- nvinfo : EIATTR_KPARAM_INFO
	.align		4
.L_373:
        /*0018*/ 	.byte	0x04, 0x17
        /*001a*/ 	.short	(.L_375 - .L_374)
.L_374:
        /*001c*/ 	.word	0x00000000
        /*0020*/ 	.short	0x0004
        /*0022*/ 	.short	0x001c
        /*0024*/ 	.byte	0x00, 0xf0, 0x11, 0x00


	//----- nvinfo : EIATTR_KPARAM_INFO
	.align		4
.L_375:
        /*0028*/ 	.byte	0x04, 0x17
        /*002a*/ 	.short	(.L_377 - .L_376)
.L_376:
        /*002c*/ 	.word	0x00000000
        /*0030*/ 	.short	0x0003
        /*0032*/ 	.short	0x0018
        /*0034*/ 	.byte	0x00, 0xf0, 0x11, 0x00


	//----- nvinfo : EIATTR_KPARAM_INFO
	.align		4
.L_377:
        /*0038*/ 	.byte	0x04, 0x17
        /*003a*/ 	.short	(.L_379 - .L_378)
.L_378:
        /*003c*/ 	.word	0x00000000
        /*0040*/ 	.short	0x0002
        /*0042*/ 	.short	0x0010
        /*0044*/ 	.byte	0x00, 0xf5, 0x21, 0x00


	//----- nvinfo : EIATTR_KPARAM_INFO
	.align		4
.L_379:
        /*0048*/ 	.byte	0x04, 0x17
        /*004a*/ 	.short	(.L_381 - .L_380)
.L_380:
        /*004c*/ 	.word	0x00000000
        /*0050*/ 	.short	0x0001
        /*0052*/ 	.short	0x0008
        /*0054*/ 	.byte	0x00, 0xf5, 0x21, 0x00


	//----- nvinfo : EIATTR_KPARAM_INFO
	.align		4
.L_381:
        /*0058*/ 	.byte	0x04, 0x17
        /*005a*/ 	.short	(.L_383 - .L_382)
.L_382:
        /*005c*/ 	.word	0x00000000
        /*0060*/ 	.short	0x0000
        /*0062*/ 	.short	0x0000
        /*0064*/ 	.byte	0x00, 0xf5, 0x21, 0x00


	//----- nvinfo : EIATTR_SPARSE_MMA_MASK
	.align		4
.L_383:
        /*0068*/ 	.byte	0x03, 0x50
        /*006a*/ 	.short	0x0000


	//----- nvinfo : EIATTR_MAXREG_COUNT
	.align		4
        /*006c*/ 	.byte	0x03, 0x1b
        /*006e*/ 	.short	0x00ff


	//----- nvinfo : EIATTR_NUM_BARRIERS
	.align		4
        /*0070*/ 	.byte	0x02, 0x4c
        /*0072*/ 	.byte	0x01
	.zero		1


	//----- nvinfo : EIATTR_MERCURY_ISA_VERSION
	.align		4
        /*0074*/ 	.byte	0x03, 0x5f
        /*0076*/ 	.short	0x0101


	//----- nvinfo : EIATTR_VRC_CTA_INIT_COUNT
	.align		4
        /*0078*/ 	.byte	0x02, 0x4a
	.zero		1
	.zero		1


	//----- nvinfo : EIATTR_EXIT_INSTR_OFFSETS
	.align		4
        /*007c*/ 	.byte	0x04, 0x1c
        /*007e*/ 	.short	(.L_385 - .L_384)


	//   ....[0]....
.L_384:
        /*0080*/ 	.word	0x00000120


	//   ....[1]....
        /*0084*/ 	.word	0x00000420


	//   ....[2]....
        /*0088*/ 	.word	0x00000a10


	//----- nvinfo : EIATTR_CBANK_PARAM_SIZE
	.align		4
.L_385:
        /*008c*/ 	.byte	0x03, 0x19
        /*008e*/ 	.short	0x0024


	//----- nvinfo : EIATTR_PARAM_CBANK
	.align		4
        /*0090*/ 	.byte	0x04, 0x0a
        /*0092*/ 	.short	(.L_387 - .L_386)
	.align		4
.L_386:
        /*0094*/ 	.word	index@(.nv.constant0._Z43compute_hh_trafo_cuda_kernel_complex_doubleILj1EEvP7double2PKS0_S3_iii)
        /*0098*/ 	.short	0x0380
        /*009a*/ 	.short	0x0024


	//----- nvinfo : EIATTR_SW_WAR
	.align		4
.L_387:
        /*009c*/ 	.byte	0x04, 0x36
        /*009e*/ 	.short	(.L_389 - .L_388)
.L_388:
        /*00a0*/ 	.word	0x00000008
.L_389:


//--------------------- .nv.info._Z43compute_hh_trafo_cuda_kernel_complex_doubleILj2EEvP7double2PKS0_S3_iii --------------------------
	.section	.nv.info._Z43compute_hh_trafo_cuda_kernel_complex_doubleILj2EEvP7double2PKS0_S3_iii,"",@"SHT_CUDA_INFO"
	.sectionflags	@""
	.align	4


	//----- nvinfo : EIATTR_CUDA_API_VERSION
	.align		4
        /*0000*/ 	.byte	0x04, 0x37
        /*0002*/ 	.short	(.L_391 - .L_390)
.L_390:
        /*0004*/ 	.word	0x00000082


	//----- nvinfo : EIATTR_KPARAM_INFO
	.align		4
.L_391:
        /*0008*/ 	.byte	0x04, 0x17
        /*000a*/ 	.short	(.L_393 - .L_392)
.L_392:
        /*000c*/ 	.word	0x00000000
        /*0010*/ 	.short	0x0005
        /*0012*/ 	.short	0x0020
        /*0014*/ 	.byte	0x00, 0xf0, 0x11, 0x00


	//----- nvinfo : EIATTR_KPARAM_INFO
	.align		4
.L_393:
        /*0018*/ 	.byte	0x04, 0x17
        /*001a*/ 	.short	(.L_395 - .L_394)
.L_394:
        /*001c*/ 	.word	0x00000000
        /*0020*/ 	.short	0x0004
        /*0022*/ 	.short	0x001c
        /*0024*/ 	.byte	0x00, 0xf0, 0x11, 0x00


	//----- nvinfo : EIATTR_KPARAM_INFO
	.align		4
.L_395:
        /*0028*/ 	.byte	0x04, 0x17
        /*002a*/ 	.short	(.L_397 - .L_396)
.L_396:
        /*002c*/ 	.word	0x00000000
        /*0030*/ 	.short	0x0003
        /*0032*/ 	.short	0x0018
        /*0034*/ 	.byte	0x00, 0xf0, 0x11, 0x00


	//----- nvinfo : EIATTR_KPARAM_INFO
	.align		4
.L_397:
        /*0038*/ 	.byte	0x04, 0x17
        /*003a*/ 	.short	(.L_399 - .L_398)
.L_398:
        /*003c*/ 	.word	0x00000000
        /*0040*/ 	.short	0x0002
        /*0042*/ 	.short	0x0010
        /*0044*/ 	.byte	0x00, 0xf5, 0x21, 0x00


	//----- nvinfo : EIATTR_KPARAM_INFO
	.align		4
.L_399:
        /*0048*/ 	.byte	0x04, 0x17
        /*004a*/ 	.short	(.L_401 - .L_400)
.L_400:
        /*004c*/ 	.word	0x00000000
        /*0050*/ 	.short	0x0001
        /*0052*/ 	.short	0x0008
        /*0054*/ 	.byte	0x00, 0xf5, 0x21, 0x00


	//----- nvinfo : EIATTR_KPARAM_INFO
	.align		4
.L_401:
        /*0058*/ 	.byte	0x04, 0x17
        /*005a*/ 	.short	(.L_403 - .L_402)
.L_402:
        /*005c*/ 	.word	0x00000000
        /*0060*/ 	.short	0x0000
        /*0062*/ 	.short	0x0000
        /*0064*/ 	.byte	0x00, 0xf5, 0x21, 0x00


	//----- nvinfo : EIATTR_SPARSE_MMA_MASK
	.align		4
.L_403:
        /*0068*/ 	.byte	0x03, 0x50
        /*006a*/ 	.short	0x0000


	//----- nvinfo : EIATTR_MAXREG_COUNT
	.align		4
        /*006c*/ 	.byte	0x03, 0x1b
        /*006e*/ 	.short	0x00ff


	//----- nvinfo : EIATTR_NUM_BARRIERS
	.align		4
        /*0070*/ 	.byte	0x02, 0x4c
        /*0072*/ 	.byte	0x01
	.zero		1


	//----- nvinfo : EIATTR_MERCURY_ISA_VERSION
	.align		4
        /*0074*/ 	.byte	0x03, 0x5f
        /*0076*/ 	.short	0x0101


	//----- nvinfo : EIATTR_VRC_CTA_INIT_COUNT
	.align		4
        /*0078*/ 	.byte	0x02, 0x4a
	.zero		1
	.zero		1


	//----- nvinfo : EIATTR_EXIT_INSTR_OFFSETS
	.align		4
        /*007c*/ 	.byte	0x04, 0x1c
        /*007e*/ 	.short	(.L_405 - .L_404)


	//   ....[0]....
.L_404:
        /*0080*/ 	.word	0x00000130


	//   ....[1]....
        /*0084*/ 	.word	0x000004d0


	//   ....[2]....
        /*0088*/ 	.word	0x00000c00


	//----- nvinfo : EIATTR_CBANK_PARAM_SIZE
	.align		4
.L_405:
        /*008c*/ 	.byte	0x03, 0x19
        /*008e*/ 	.short	0x0024


	//----- nvinfo : EIATTR_PARAM_CBANK
	.align		4
        /*0090*/ 	.byte	0x04, 0x0a
        /*0092*/ 	.short	(.L_407 - .L_406)
	.align		4
.L_406:
        /*0094*/ 	.word	index@(.nv.constant0._Z43compute_hh_trafo_cuda_kernel_complex_doubleILj2EEvP7double2PKS0_S3_iii)
        /*0098*/ 	.short	0x0380
        /*009a*/ 	.short	0x0024


	//----- nvinfo : EIATTR_SW_WAR
	.align		4
.L_407:
        /*009c*/ 	.byte	0x04, 0x36
        /*009e*/ 	.short	(.L_409 - .L_408)
.L_408:
        /*00a0*/ 	.word	0x00000008
.L_409:


//--------------------- .nv.info._Z43compute_hh_trafo_cuda_kernel_complex_doubleILj4EEvP7double2PKS0_S3_iii --------------------------
	.section	.nv.info._Z43compute_hh_trafo_cuda_kernel_complex_doubleILj4EEvP7double2PKS0_S3_iii,"",@"SHT_CUDA_INFO"
	.sectionflags	@""
	.align	4


	//----- nvinfo : EIATTR_CUDA_API_VERSION
	.align		4
        /*0000*/ 	.byte	0x04, 0x37
        /*0002*/ 	.short	(.L_411 - .L_410)
.L_410:
        /*0004*/ 	.word	0x00000082


	//----- nvinfo : EIATTR_KPARAM_INFO
	.align		4
.L_411:
        /*0008*/ 	.byte	0x04, 0x17
        /*000a*/ 	.short	(.L_413 - .L_412)
.L_412:
        /*000c*/ 	.word	0x00000000
        /*0010*/ 	.short	0x0005
        /*0012*/ 	.short	0x0020
        /*0014*/ 	.byte	0x00, 0xf0, 0x11, 0x00


	//----- nvinfo : EIATTR_KPARAM_INFO
	.align		4
.L_413:
        /*0018*/ 	.byte	0x04, 0x17
        /*001a*/ 	.short	(.L_415 - .L_414)
.L_414:
        /*001c*/ 	.word	0x00000000
        /*0020*/ 	.short	0x0004
        /*0022*/ 	.short	0x001c
        /*0024*/ 	.byte	0x00, 0xf0, 0x11, 0x00


	//----- nvinfo : EIATTR_KPARAM_INFO
	.align		4
.L_415:
        /*0028*/ 	.byte	0x04, 0x17
        /*002a*/ 	.short	(.L_417 - .L_416)
.L_416:
        /*002c*/ 	.word	0x00000000
        /*0030*/ 	.short	0x0003
        /*0032*/ 	.short	0x0018
        /*0034*/ 	.byte	0x00, 0xf0, 0x11, 0x00


	//----- nvinfo : EIATTR_KPARAM_INFO
	.align		4
.L_417:
        /*0038*/ 	.byte	0x04, 0x17
        /*003a*/ 	.short	(.L_419 - .L_418)
.L_418:
        /*003c*/ 	.word	0x00000000
        /*0040*/ 	.short	0x0002
        /*0042*/ 	.short	0x0010
        /*0044*/ 	.byte	0x00, 0xf5, 0x21, 0x00


	//----- nvinfo : EIATTR_KPARAM_INFO
	.align		4
.L_419:
        /*0048*/ 	.byte	0x04, 0x17
        /*004a*/ 	.short	(.L_421 - .L_420)
.L_420:
        /*004c*/ 	.word	0x00000000
        /*0050*/ 	.short	0x0001
        /*0052*/ 	.short	0x0008
        /*0054*/ 	.byte	0x00, 0xf5, 0x21, 0x00


	//----- nvinfo : EIATTR_KPARAM_INFO
	.align		4
.L_421:
        /*0058*/ 	.byte	0x04, 0x17
        /*005a*/ 	.short	(.L_423 - .L_422)
.L_422:
        /*005c*/ 	.word	0x00000000
        /*0060*/ 	.short	0x0000
        /*0062*/ 	.short	0x0000
        /*0064*/ 	.byte	0x00, 0xf5, 0x21, 0x00


	//----- nvinfo : EIATTR_SPARSE_MMA_MASK
	.align		4
.L_423:
        /*0068*/ 	.byte	0x03, 0x50
        /*006a*/ 	.short	0x0000


	//----- nvinfo : EIATTR_MAXREG_COUNT
	.align		4
        /*006c*/ 	.byte	0x03, 0x1b
        /*006e*/ 	.short	0x00ff


	//----- nvinfo : EIATTR_NUM_BARRIERS
	.align		4
        /*0070*/ 	.byte	0x02, 0x4c
        /*0072*/ 	.byte	0x01
	.zero		1


	//----- nvinfo : EIATTR_MERCURY_ISA_VERSION
	.align		4
        /*0074*/ 	.byte	0x03, 0x5f
        /*0076*/ 	.short	0x0101


	//----- nvinfo : EIATTR_INT_WARP_WIDE_INSTR_OFFSETS
	.align		4
        /*0078*/ 	.byte	0x04, 0x31
        /*007a*/ 	.short	(.L_425 - .L_424)


	//   ....[0]....
.L_424:
        /*007c*/ 	.word	0x000006a0


	//----- nvinfo : EIATTR_VRC_CTA_INIT_COUNT
	.align		4
.L_425:
        /*0080*/ 	.byte	0x02, 0x4a
	.zero		1
	.zero		1


	//----- nvinfo : EIATTR_EXIT_INSTR_OFFSETS
	.align		4
        /*0084*/ 	.byte	0x04, 0x1c
        /*0086*/ 	.short	(.L_427 - .L_426)


	//   ....[0]....
.L_426:
        /*0088*/ 	.word	0x00000130


	//   ....[1]....
        /*008c*/ 	.word	0x00000590


	//   ....[2]....
        /*0090*/ 	.word	0x00000e80


	//----- nvinfo : EIATTR_CRS_STACK_SIZE
	.align		4
.L_427:
        /*0094*/ 	.byte	0x04, 0x1e
        /*0096*/ 	.short	(.L_429 - .L_428)
.L_428:
        /*0098*/ 	.word	0x00000000


	//----- nvinfo : EIATTR_CBANK_PARAM_SIZE
	.align		4
.L_429:
        /*009c*/ 	.byte	0x03, 0x19
        /*009e*/ 	.short	0x0024


	//----- nvinfo : EIATTR_PARAM_CBANK
	.align		4
        /*00a0*/ 	.byte	0x04, 0x0a
        /*00a2*/ 	.short	(.L_431 - .L_430)
	.align		4
.L_430:
        /*00a4*/ 	.word	index@(.nv.constant0._Z43compute_hh_trafo_cuda_kernel_complex_doubleILj4EEvP7double2PKS0_S3_iii)
        /*00a8*/ 	.short	0x0380
        /*00aa*/ 	.short	0x0024


	//----- nvinfo : EIATTR_SW_WAR
	.align		4
.L_431:
        /*00ac*/ 	.byte	0x04, 0x36
        /*00ae*/ 	.short	(.L_433 - .L_432)
.L_432:
        /*00b0*/ 	.word	0x00000008
.L_433:


//--------------------- .nv.info._Z43compute_hh_trafo_cuda_kernel_complex_doubleILj8EEvP7double2PKS0_S3_iii --------------------------
	.section	.nv.info._Z43compute_hh_trafo_cuda_kernel_complex_doubleILj8EEvP7double2PKS0_S3_iii,"",@"SHT_CUDA_INFO"
	.sectionflags	@""
	.align	4


	//----- nvinfo : EIATTR_CUDA_API_VERSION
	.align		4
        /*0000*/ 	.byte	0x04, 0x37
        /*0002*/ 	.short	(.L_435 - .L_434)
.L_434:
        /*0004*/ 	.word	0x00000082


	//----- nvinfo : EIATTR_KPARAM_INFO
	.align		4
.L_435:
        /*0008*/ 	.byte	0x04, 0x17
        /*000a*/ 	.short	(.L_437 - .L_436)
.L_436:
        /*000c*/ 	.word	0x00000000
        /*0010*/ 	.short	0x0005
        /*0012*/ 	.short	0x0020
        /*0014*/ 	.byte	0x00, 0xf0, 0x11, 0x00


	//----- nvinfo : EIATTR_KPARAM_INFO
	.align		4
.L_437:
        /*0018*/ 	.byte	0x04, 0x17
        /*001a*/ 	.short	(.L_439 - .L_438)
.L_438:
        /*001c*/ 	.word	0x00000000
        /*0020*/ 	.short	0x0004
        /*0022*/ 	.short	0x001c
        /*0024*/ 	.byte	0x00, 0xf0, 0x11, 0x00


	//----- nvinfo : EIATTR_KPARAM_INFO
	.align		4
.L_439:
        /*0028*/ 	.byte	0x04, 0x17
        /*002a*/ 	.short	(.L_441 - .L_440)
.L_440:
        /*002c*/ 	.word	0x00000000
        /*0030*/ 	.short	0x0003
        /*0032*/ 	.short	0x0018
        /*0034*/ 	.byte	0x00, 0xf0, 0x11, 0x00


	//----- nvinfo : EIATTR_KPARAM_INFO
	.align		4
.L_441:
        /*0038*/ 	.byte	0x04, 0x17
        /*003a*/ 	.short	(.L_443 - .L_442)
.L_442:
        /*003c*/ 	.word	0x00000000
        /*0040*/ 	.short	0x0002
        /*0042*/ 	.short	0x0010
        /*0044*/ 	.byte	0x00, 0xf5, 0x21, 0x00


	//----- nvinfo : EIATTR_KPARAM_INFO
	.align		4
.L_443:
        /*0048*/ 	.byte	0x04, 0x17
        /*004a*/ 	.short	(.L_445 - .L_444)
.L_444:
        /*004c*/ 	.word	0x00000000
        /*0050*/ 	.short	0x0001
        /*0052*/ 	.short	0x0008
        /*0054*/ 	.byte	0x00, 0xf5, 0x21, 0x00


	//----- nvinfo : EIATTR_KPARAM_INFO
	.align		4
.L_445:
        /*0058*/ 	.byte	0x04, 0x17
        /*005a*/ 	.short	(.L_447 - .L_446)
.L_446:
        /*005c*/ 	.word	0x00000000
        /*0060*/ 	.short	0x0000
        /*0062*/ 	.short	0x0000
        /*0064*/ 	.byte	0x00, 0xf5, 0x21, 0x00


	//----- nvinfo : EIATTR_SPARSE_MMA_MASK
	.align		4
.L_447:
        /*0068*/ 	.byte	0x03, 0x50
        /*006a*/ 	.short	0x0000


	//----- nvinfo : EIATTR_MAXREG_COUNT
	.align		4
        /*006c*/ 	.byte	0x03, 0x1b
        /*006e*/ 	.short	0x00ff


	//----- nvinfo : EIATTR_NUM_BARRIERS
	.align		4
        /*0070*/ 	.byte	0x02, 0x4c
        /*0072*/ 	.byte	0x01
	.zero		1


	//----- nvinfo : EIATTR_MERCURY_ISA_VERSION
	.align		4
        /*0074*/ 	.byte	0x03, 0x5f
        /*0076*/ 	.short	0x0101


	//----- nvinfo : EIATTR_VRC_CTA_INIT_COUNT
	.align		4
        /*0078*/ 	.byte	0x02, 0x4a
	.zero		1
	.zero		1


	//----- nvinfo : EIATTR_EXIT_INSTR_OFFSETS
	.align		4
        /*007c*/ 	.byte	0x04, 0x1c
        /*007e*/ 	.short	(.L_449 - .L_448)


	//   ....[0]....
.L_448:
        /*0080*/ 	.word	0x00000120


	//   ....[1]....
        /*0084*/ 	.word	0x00000600


	//   ....[2]....
        /*0088*/ 	.word	0x00000ff0


	//----- nvinfo : EIATTR_CRS_STACK_SIZE
	.align		4
.L_449:
        /*008c*/ 	.byte	0x04, 0x1e
        /*008e*/ 	.short	(.L_451 - .L_450)
.L_450:
        /*0090*/ 	.word	0x00000000


	//----- nvinfo : EIATTR_CBANK_PARAM_SIZE
	.align		4
.L_451:
        /*0094*/ 	.byte	0x03, 0x19
        /*0096*/ 	.short	0x0024


	//----- nvinfo : EIATTR_PARAM_CBANK
	.align		4
        /*0098*/ 	.byte	0x04, 0x0a
        /*009a*/ 	.short	(.L_453 - .L_452)
	.align		4
.L_452:
        /*009c*/ 	.word	index@(.nv.constant0._Z43compute_hh_trafo_cuda_kernel_complex_doubleILj8EEvP7double2PKS0_S3_iii)
        /*00a0*/ 	.short	0x0380
        /*00a2*/ 	.short	0x0024


	//----- nvinfo : EIATTR_SW_WAR
	.align		4
.L_453:
        /*00a4*/ 	.byte	0x04, 0x36
        /*00a6*/ 	.short	(.L_455 - .L_454)
.L_454:
        /*00a8*/ 	.word	0x00000008
.L_455:


//--------------------- .nv.info._Z43compute_hh_trafo_cuda_kernel_complex_doubleILj16EEvP7double2PKS0_S3_iii --------------------------
	.section	.nv.info._Z43compute_hh_trafo_cuda_kernel_complex_doubleILj16EEvP7double2PKS0_S3_iii,"",@"SHT_CUDA_INFO"
	.sectionflags	@""
	.align	4


	//----- nvinfo : EIATTR_CUDA_API_VERSION
	.align		4
        /*0000*/ 	.byte	0x04, 0x37
        /*0002*/ 	.short	(.L_457 - .L_456)
.L_456:
        /*0004*/ 	.word	0x00000082


	//----- nvinfo : EIATTR_KPARAM_INFO
	.align		4
.L_457:
        /*0008*/ 	.byte	0x04, 0x17
        /*000a*/ 	.short	(.L_459 - .L_458)
.L_458:
        /*000c*/ 	.word	0x00000000
        /*0010*/ 	.short	0x0005
        /*0012*/ 	.short	0x0020
        /*0014*/ 	.byte	0x00, 0xf0, 0x11, 0x00


	//----- nvinfo : EIATTR_KPARAM_INFO
	.align		4
.L_459:
        /*0018*/ 	.byte	0x04, 0x17
        /*001a*/ 	.short	(.L_461 - .L_460)
.L_460:
        /*001c*/ 	.word	0x00000000
        /*0020*/ 	.short	0x0004
        /*0022*/ 	.short	0x001c
        /*0024*/ 	.byte	0x00, 0xf0, 0x11, 0x00


	//----- nvinfo : EIATTR_KPARAM_INFO
	.align		4
.L_461:
        /*0028*/ 	.byte	0x04, 0x17
        /*002a*/ 	.short	(.L_463 - .L_462)
.L_462:
        /*002c*/ 	.word	0x00000000
        /*0030*/ 	.short	0x0003
        /*0032*/ 	.short	0x0018
        /*0034*/ 	.byte	0x00, 0xf0, 0x11, 0x00


	//----- nvinfo : EIATTR_KPARAM_INFO
	.align		4
.L_463:
        /*0038*/ 	.byte	0x04, 0x17
        /*003a*/ 	.short	(.L_465 - .L_464)
.L_464:
        /*003c*/ 	.word	0x00000000
        /*0040*/ 	.short	0x0002
        /*0042*/ 	.short	0x0010
        /*0044*/ 	.byte	0x00, 0xf5, 0x21, 0x00


	//----- nvinfo : EIATTR_KPARAM_INFO
	.align		4
.L_465:
        /*0048*/ 	.byte	0x04, 0x17
        /*004a*/ 	.short	(.L_467 - .L_466)
.L_466:
        /*004c*/ 	.word	0x00000000
        /*0050*/ 	.short	0x0001
        /*0052*/ 	.short	0x0008
        /*0054*/ 	.byte	0x00, 0xf5, 0x21, 0x00


	//----- nvinfo : EIATTR_KPARAM_INFO
	.align		4
.L_467:
        /*0058*/ 	.byte	0x04, 0x17
        /*005a*/ 	.short	(.L_469 - .L_468)
.L_468:
        /*005c*/ 	.word	0x00000000
        /*0060*/ 	.short	0x0000
        /*0062*/ 	.short	0x0000
        /*0064*/ 	.byte	0x00, 0xf5, 0x21, 0x00


	//----- nvinfo : EIATTR_SPARSE_MMA_MASK
	.align		4
.L_469:
        /*0068*/ 	.byte	0x03, 0x50
        /*006a*/ 	.short	0x0000


	//----- nvinfo : EIATTR_MAXREG_COUNT
	.align		4
        /*006c*/ 	.byte	0x03, 0x1b
        /*006e*/ 	.short	0x00ff


	//----- nvinfo : EIATTR_NUM_BARRIERS
	.align		4
        /*0070*/ 	.byte	0x02, 0x4c
        /*0072*/ 	.byte	0x01
	.zero		1


	//----- nvinfo : EIATTR_MERCURY_ISA_VERSION
	.align		4
        /*0074*/ 	.byte	0x03, 0x5f
        /*0076*/ 	.short	0x0101


	//----- nvinfo : EIATTR_VRC_CTA_INIT_COUNT
	.align		4
        /*0078*/ 	.byte	0x02, 0x4a
	.zero		1
	.zero		1


	//----- nvinfo : EIATTR_EXIT_INSTR_OFFSETS
	.align		4
        /*007c*/ 	.byte	0x04, 0x1c
        /*007e*/ 	.short	(.L_471 - .L_470)


	//   ....[0]....
.L_470:
        /*0080*/ 	.word	0x00000120


	//   ....[1]....
        /*0084*/ 	.word	0x00000790


	//----- nvinfo : EIATTR_CRS_STACK_SIZE
	.align		4
.L_471:
        /*0088*/ 	.byte	0x04, 0x1e
        /*008a*/ 	.short	(.L_473 - .L_472)
.L_472:
        /*008c*/ 	.word	0x00000000


	//----- nvinfo : EIATTR_CBANK_PARAM_SIZE
	.align		4
.L_473:
        /*0090*/ 	.byte	0x03, 0x19
        /*0092*/ 	.short	0x0024


	//----- nvinfo : EIATTR_PARAM_CBANK
	.align		4
        /*0094*/ 	.byte	0x04, 0x0a
        /*0096*/ 	.short	(.L_475 - .L_474)
	.align		4
.L_474:
        /*0098*/ 	.word	index@(.nv.constant0._Z43compute_hh_trafo_cuda_kernel_complex_doubleILj16EEvP7double2PKS0_S3_iii)
        /*009c*/ 	.short	0x0380
        /*009e*/ 	.short	0x0024


	//----- nvinfo : EIATTR_SW_WAR
	.align		4
.L_475:
        /*00a0*/ 	.byte	0x04, 0x36
        /*00a2*/ 	.short	(.L_477 - .L_476)
.L_476:
        /*00a4*/ 	.word	0x00000008
.L_477:


//--------------------- .nv.info._Z43compute_hh_trafo_cuda_kernel_complex_doubleILj32EEvP7double2PKS0_S3_iii --------------------------
	.section	.nv.info._Z43compute_hh_trafo_cuda_kernel_complex_doubleILj32EEvP7double2PKS0_S3_iii,"",@"SHT_CUDA_INFO"
	.sectionflags	@""
	.align	4


	//----- nvinfo : EIATTR_CUDA_API_VERSION
	.align		4
        /*0000*/ 	.byte	0x04, 0x37
        /*0002*/ 	.short	(.L_479 - .L_478)
.L_478:
        /*0004*/ 	.word	0x00000082


	//----- nvinfo : EIATTR_KPARAM_INFO
	.align		4
.L_479:
        /*0008*/ 	.byte	0x04, 0x17
        /*000a*/ 	.short	(.L_481 - .L_480)
.L_480:
        /*000c*/ 	.word	0x00000000
        /*0010*/ 	.short	0x0005
        /*0012*/ 	.short	0x0020
        /*0014*/ 	.byte	0x00, 0xf0, 0x11, 0x00


	//----- nvinfo : EIATTR_KPARAM_INFO
	.align		4
.L_481:
        /*0018*/ 	.byte	0x04, 0x17
        /*001a*/ 	.short	(.L_483 - .L_482)
.L_482:
        /*001c*/ 	.word	0x00000000
        /*0020*/ 	.short	0x0004
        /*0022*/ 	.short	0x001c
        /*0024*/ 	.byte	0x00, 0xf0, 0x11, 0x00


	//----- nvinfo : EIATTR_KPARAM_INFO
	.align		4
.L_483:
        /*0028*/ 	.byte	0x04, 0x17
        /*002a*/ 	.short	(.L_485 - .L_484)
.L_484:
        /*002c*/ 	.word	0x00000000
        /*0030*/ 	.short	0x0003
        /*0032*/ 	.short	0x0018
        /*0034*/ 	.byte	0x00, 0xf0, 0x11, 0x00


	//----- nvinfo : EIATTR_KPARAM_INFO
	.align		4
.L_485:
        /*0038*/ 	.byte	0x04, 0x17
        /*003a*/ 	.short	(.L_487 - .L_486)
.L_486:
        /*003c*/ 	.word	0x00000000
        /*0040*/ 	.short	0x0002
        /*0042*/ 	.short	0x0010
        /*0044*/ 	.byte	0x00, 0xf5, 0x21, 0x00


	//----- nvinfo : EIATTR_KPARAM_INFO
	.align		4
.L_487:
        /*0048*/ 	.byte	0x04, 0x17
        /*004a*/ 	.short	(.L_489 - .L_488)
.L_488:
        /*004c*/ 	.word	0x00000000
        /*0050*/ 	.short	0x0001
        /*0052*/ 	.short	0x0008
        /*0054*/ 	.byte	0x00, 0xf5, 0x21, 0x00


	//----- nvinfo : EIATTR_KPARAM_INFO
	.align		4
.L_489:
        /*0058*/ 	.byte	0x04, 0x17
        /*005a*/ 	.short	(.L_491 - .L_490)
.L_490:
        /*005c*/ 	.word	0x00000000
        /*0060*/ 	.short	0x0000
        /*0062*/ 	.short	0x0000
        /*0064*/ 	.byte	0x00, 0xf5, 0x21, 0x00


	//----- nvinfo : EIATTR_SPARSE_MMA_MASK
	.align		4
.L_491:
        /*0068*/ 	.byte	0x03, 0x50
        /*006a*/ 	.short	0x0000


	//----- nvinfo : EIATTR_MAXREG_COUNT
	.align		4
        /*006c*/ 	.byte	0x03, 0x1b
        /*006e*/ 	.short	0x00ff


	//----- nvinfo : EIATTR_NUM_BARRIERS
	.align		4
        /*0070*/ 	.byte	0x02, 0x4c
        /*0072*/ 	.byte	0x01
	.zero		1


	//----- nvinfo : EIATTR_MERCURY_ISA_VERSION
	.align		4
        /*0074*/ 	.byte	0x03, 0x5f
        /*0076*/ 	.short	0x0101


	//----- nvinfo : EIATTR_VRC_CTA_INIT_COUNT
	.align		4
        /*0078*/ 	.byte	0x02, 0x4a
	.zero		1
	.zero		1


	//----- nvinfo : EIATTR_EXIT_INSTR_OFFSETS
	.align		4
        /*007c*/ 	.byte	0x04, 0x1c
        /*007e*/ 	.short	(.L_493 - .L_492)


	//   ....[0]....
.L_492:
        /*0080*/ 	.word	0x00000120


	//   ....[1]....
        /*0084*/ 	.word	0x00000830


	//----- nvinfo : EIATTR_CRS_STACK_SIZE
	.align		4
.L_493:
        /*0088*/ 	.byte	0x04, 0x1e
        /*008a*/ 	.short	(.L_495 - .L_494)
.L_494:
        /*008c*/ 	.word	0x00000000


	//----- nvinfo : EIATTR_CBANK_PARAM_SIZE
	.align		4
.L_495:
        /*0090*/ 	.byte	0x03, 0x19
        /*0092*/ 	.short	0x0024


	//----- nvinfo : EIATTR_PARAM_CBANK
	.align		4
        /*0094*/ 	.byte	0x04, 0x0a
        /*0096*/ 	.short	(.L_497 - .L_496)
	.align		4
.L_496:
        /*0098*/ 	.word	index@(.nv.constant0._Z43compute_hh_trafo_cuda_kernel_complex_doubleILj32EEvP7double2PKS0_S3_iii)
        /*009c*/ 	.short	0x0380
        /*009e*/ 	.short	0x0024


	//----- nvinfo : EIATTR_SW_WAR
	.align		4
.L_497:
        /*00a0*/ 	.byte	0x04, 0x36
        /*00a2*/ 	.short	(.L_499 - .L_498)
.L_498:
        /*00a4*/ 	.word	0x00000008
.L_499:


//--------------------- .nv.info._Z43compute_hh_trafo_cuda_kernel_complex_doubleILj64EEvP7double2PKS0_S3_iii --------------------------
	.section	.nv.info._Z43compute_hh_trafo_cuda_kernel_complex_doubleILj64EEvP7double2PKS0_S3_iii,"",@"SHT_CUDA_INFO"
	.sectionflags	@""
	.align	4


	//----- nvinfo : EIATTR_CUDA_API_VERSION
	.align		4
        /*0000*/ 	.byte	0x04, 0x37
        /*0002*/ 	.short	(.L_501 - .L_500)
.L_500:
        /*0004*/ 	.word	0x00000082


	//----- nvinfo : EIATTR_KPARAM_INFO
	.align		4
.L_501:
        /*0008*/ 	.byte	0x04, 0x17
        /*000a*/ 	.short	(.L_503 - .L_502)
.L_502:
        /*000c*/ 	.word	0x00000000
        /*0010*/ 	.short	0x0005
        /*0012*/ 	.short	0x0020
        /*0014*/ 	.byte	0x00, 0xf0, 0x11, 0x00


	//----- nvinfo : EIATTR_KPARAM_INFO
	.align		4
.L_503:
        /*0018*/ 	.byte	0x04, 0x17
        /*001a*/ 	.short	(.L_505 - .L_504)
.L_504:
        /*001c*/ 	.word	0x00000000
        /*0020*/ 	.short	0x0004
        /*0022*/ 	.short	0x001c
        /*0024*/ 	.byte	0x00, 0xf0, 0x11, 0x00


	//----- nvinfo : EIATTR_KPARAM_INFO
	.align		4
.L_505:
        /*0028*/ 	.byte	0x04, 0x17
        /*002a*/ 	.short	(.L_507 - .L_506)
.L_506:
        /*002c*/ 	.word	0x00000000
        /*0030*/ 	.short	0x0003
        /*0032*/ 	.short	0x0018
        /*0034*/ 	.byte	0x00, 0xf0, 0x11, 0x00


	//----- nvinfo : EIATTR_KPARAM_INFO
	.align		4
.L_507:
        /*0038*/ 	.byte	0x04, 0x17
        /*003a*/ 	.short	(.L_509 - .L_508)
.L_508:
        /*003c*/ 	.word	0x00000000
        /*0040*/ 	.short	0x0002
        /*0042*/ 	.short	0x0010
        /*0044*/ 	.byte	0x00, 0xf5, 0x21, 0x00


	//----- nvinfo : EIATTR_KPARAM_INFO
	.align		4
.L_509:
        /*0048*/ 	.byte	0x04, 0x17
        /*004a*/ 	.short	(.L_511 - .L_510)
.L_510:
        /*004c*/ 	.word	0x00000000
        /*0050*/ 	.short	0x0001
        /*0052*/ 	.short	0x0008
        /*0054*/ 	.byte	0x00, 0xf5, 0x21, 0x00


	//----- nvinfo : EIATTR_KPARAM_INFO
	.align		4
.L_511:
        /*0058*/ 	.byte	0x04, 0x17
        /*005a*/ 	.short	(.L_513 - .L_512)
.L_512:
        /*005c*/ 	.word	0x00000000
        /*0060*/ 	.short	0x0000
        /*0062*/ 	.short	0x0000
        /*0064*/ 	.byte	0x00, 0xf5, 0x21, 0x00


	//----- nvinfo : EIATTR_SPARSE_MMA_MASK
	.align		4
.L_513:
        /*0068*/ 	.byte	0x03, 0x50
        /*006a*/ 	.short	0x0000


	//----- nvinfo : EIATTR_MAXREG_COUNT
	.align		4
        /*006c*/ 	.byte	0x03, 0x1b
        /*006e*/ 	.short	0x00ff


	//----- nvinfo : EIATTR_NUM_BARRIERS
	.align		4
        /*0070*/ 	.byte	0x02, 0x4c
        /*0072*/ 	.byte	0x01
	.zero		1


	//----- nvinfo : EIATTR_MERCURY_ISA_VERSION
	.align		4
        /*0074*/ 	.byte	0x03, 0x5f
        /*0076*/ 	.short	0x0101


	//----- nvinfo : EIATTR_VRC_CTA_INIT_COUNT
	.align		4
        /*0078*/ 	.byte	0x02, 0x4a
	.zero		1
	.zero		1


	//----- nvinfo : EIATTR_EXIT_INSTR_OFFSETS
	.align		4
        /*007c*/ 	.byte	0x04, 0x1c
        /*007e*/ 	.short	(.L_515 - .L_514)


	//   ....[0]....
.L_514:
        /*0080*/ 	.word	0x00000120


	//   ....[1]....
        /*0084*/ 	.word	0x000008d0


	//----- nvinfo : EIATTR_CRS_STACK_SIZE
	.align		4
.L_515:
        /*0088*/ 	.byte	0x04, 0x1e
        /*008a*/ 	.short	(.L_517 - .L_516)
.L_516:
        /*008c*/ 	.word	0x00000000


	//----- nvinfo : EIATTR_CBANK_PARAM_SIZE
	.align		4
.L_517:
        /*0090*/ 	.byte	0x03, 0x19
        /*0092*/ 	.short	0x0024


	//----- nvinfo : EIATTR_PARAM_CBANK
	.align		4
        /*0094*/ 	.byte	0x04, 0x0a
        /*0096*/ 	.short	(.L_519 - .L_518)
	.align		4
.L_518:
        /*0098*/ 	.word	index@(.nv.constant0._Z43compute_hh_trafo_cuda_kernel_complex_doubleILj64EEvP7double2PKS0_S3_iii)
        /*009c*/ 	.short	0x0380
        /*009e*/ 	.short	0x0024


	//----- nvinfo : EIATTR_SW_WAR
	.align		4
.L_519:
        /*00a0*/ 	.byte	0x04, 0x36
        /*00a2*/ 	.short	(.L_521 - .L_520)
.L_520:
        /*00a4*/ 	.word	0x00000008
.L_521:


//--------------------- .nv.info._Z43compute_hh_trafo_cuda_kernel_complex_doubleILj128EEvP7double2PKS0_S3_iii --------------------------
	.section	.nv.info._Z43compute_hh_trafo_cuda_kernel_complex_doubleILj128EEvP7double2PKS0_S3_iii,"",@"SHT_CUDA_INFO"
	.sectionflags	@""
	.align	4


	//----- nvinfo : EIATTR_CUDA_API_VERSION
	.align		4
        /*0000*/ 	.byte	0x04, 0x37
        /*0002*/ 	.short	(.L_523 - .L_522)
.L_522:
        /*0004*/ 	.word	0x00000082


	//----- nvinfo : EIATTR_KPARAM_INFO
	.align		4
.L_523:
        /*0008*/ 	.byte	0x04, 0x17
        /*000a*/ 	.short	(.L_525 - .L_524)
.L_524:
        /*000c*/ 	.word	0x00000000
        /*0010*/ 	.short	0x0005
        /*0012*/ 	.short	0x0020
        /*0014*/ 	.byte	0x00, 0xf0, 0x11, 0x00


	//----- nvinfo : EIATTR_KPARAM_INFO
	.align		4
.L_525:
        /*0018*/ 	.byte	0x04, 0x17
        /*001a*/ 	.short	(.L_527 - .L_526)
.L_526:
        /*001c*/ 	.word	0x00000000
        /*0020*/ 	.short	0x0004
        /*0022*/ 	.short	0x001c
        /*0024*/ 	.byte	0x00, 0xf0, 0x11, 0x00


	//----- nvinfo : EIATTR_KPARAM_INFO
	.align		4
.L_527:
        /*0028*/ 	.byte	0x04, 0x17
        /*002a*/ 	.short	(.L_529 - .L_528)
.L_528:
        /*002c*/ 	.word	0x00000000
        /*0030*/ 	.short	0x0003
        /*0032*/ 	.short	0x0018
        /*0034*/ 	.byte	0x00, 0xf0, 0x11, 0x00


	//----- nvinfo : EIATTR_KPARAM_INFO
	.align		4
.L_529:
        /*0038*/ 	.byte	0x04, 0x17
        /*003a*/ 	.short	(.L_531 - .L_530)
.L_530:
        /*003c*/ 	.word	0x00000000
        /*0040*/ 	.short	0x0002
        /*0042*/ 	.short	0x0010
        /*0044*/ 	.byte	0x00, 0xf5, 0x21, 0x00


	//----- nvinfo : EIATTR_KPARAM_INFO
	.align		4
.L_531:
        /*0048*/ 	.byte	0x04, 0x17
        /*004a*/ 	.short	(.L_533 - .L_532)
.L_532:
        /*004c*/ 	.word	0x00000000
        /*0050*/ 	.short	0x0001
        /*0052*/ 	.short	0x0008
        /*0054*/ 	.byte	0x00, 0xf5, 0x21, 0x00


	//----- nvinfo : EIATTR_KPARAM_INFO
	.align		4
.L_533:
        /*0058*/ 	.byte	0x04, 0x17
        /*005a*/ 	.short	(.L_535 - .L_534)
.L_534:
        /*005c*/ 	.word	0x00000000
        /*0060*/ 	.short	0x0000
        /*0062*/ 	.short	0x0000
        /*0064*/ 	.byte	0x00, 0xf5, 0x21, 0x00


	//----- nvinfo : EIATTR_SPARSE_MMA_MASK
	.align		4
.L_535:
        /*0068*/ 	.byte	0x03, 0x50
        /*006a*/ 	.short	0x0000


	//----- nvinfo : EIATTR_MAXREG_COUNT
	.align		4
        /*006c*/ 	.byte	0x03, 0x1b
        /*006e*/ 	.short	0x00ff


	//----- nvinfo : EIATTR_NUM_BARRIERS
	.align		4
        /*0070*/ 	.byte	0x02, 0x4c
        /*0072*/ 	.byte	0x01
	.zero		1


	//----- nvinfo : EIATTR_MERCURY_ISA_VERSION
	.align		4
        /*0074*/ 	.byte	0x03, 0x5f
        /*0076*/ 	.short	0x0101


	//----- nvinfo : EIATTR_VRC_CTA_INIT_COUNT
	.align		4
        /*0078*/ 	.byte	0x02, 0x4a
	.zero		1
	.zero		1


	//----- nvinfo : EIATTR_EXIT_INSTR_OFFSETS
	.align		4
        /*007c*/ 	.byte	0x04, 0x1c
        /*007e*/ 	.short	(.L_537 - .L_536)


	//   ....[0]....
.L_536:
        /*0080*/ 	.word	0x00000120


	//   ....[1]....
        /*0084*/ 	.word	0x00000900


	//----- nvinfo : EIATTR_CRS_STACK_SIZE
	.align		4
.L_537:
        /*0088*/ 	.byte	0x04, 0x1e
        /*008a*/ 	.short	(.L_539 - .L_538)
.L_538:
        /*008c*/ 	.word	0x00000000


	//----- nvinfo : EIATTR_CBANK_PARAM_SIZE
	.align		4
.L_539:
        /*0090*/ 	.byte	0x03, 0x19
        /*0092*/ 	.short	0x0024


	//----- nvinfo : EIATTR_PARAM_CBANK
	.align		4
        /*0094*/ 	.byte	0x04, 0x0a
        /*0096*/ 	.short	(.L_541 - .L_540)
	.align		4
.L_540:
        /*0098*/ 	.word	index@(.nv.constant0._Z43compute_hh_trafo_cuda_kernel_complex_doubleILj128EEvP7double2PKS0_S3_iii)
        /*009c*/ 	.short	0x0380
        /*009e*/ 	.short	0x0024


	//----- nvinfo : EIATTR_SW_WAR
	.align		4
.L_541:
        /*00a0*/ 	.byte	0x04, 0x36
        /*00a2*/ 	.short	(.L_543 - .L_542)
.L_542:
        /*00a4*/ 	.word	0x00000008
.L_543:


//--------------------- .nv.info._Z43compute_hh_trafo_cuda_kernel_complex_doubleILj256EEvP7double2PKS0_S3_iii --------------------------
	.section	.nv.info._Z43compute_hh_trafo_cuda_kernel_complex_doubleILj256EEvP7double2PKS0_S3_iii,"",@"SHT_CUDA_INFO"
	.sectionflags	@""
	.align	4


	//----- nvinfo : EIATTR_CUDA_API_VERSION
	.align		4
        /*0000*/ 	.byte	0x04, 0x37
        /*0002*/ 	.short	(.L_545 - .L_544)
.L_544:
        /*0004*/ 	.word	0x00000082


	//----- nvinfo : EIATTR_KPARAM_INFO
	.align		4
.L_545:
        /*0008*/ 	.byte	0x04, 0x17
        /*000a*/ 	.short	(.L_547 - .L_546)
.L_546:
        /*000c*/ 	.word	0x00000000
        /*0010*/ 	.short	0x0005
        /*0012*/ 	.short	0x0020
        /*0014*/ 	.byte	0x00, 0xf0, 0x11, 0x00


	//----- nvinfo : EIATTR_KPARAM_INFO
	.align		4
.L_547:
        /*0018*/ 	.byte	0x04, 0x17
        /*001a*/ 	.short	(.L_549 - .L_548)
.L_548:
        /*001c*/ 	.word	0x00000000
        /*0020*/ 	.short	0x0004
        /*0022*/ 	.short	0x001c
        /*0024*/ 	.byte	0x00, 0xf0, 0x11, 0x00


	//----- nvinfo : EIATTR_KPARAM_INFO
	.align		4
.L_549:
        /*0028*/ 	.byte	0x04, 0x17
        /*002a*/ 	.short	(.L_551 - .L_550)
.L_550:
        /*002c*/ 	.word	0x00000000
        /*0030*/ 	.short	0x0003
        /*0032*/ 	.short	0x0018
        /*0034*/ 	.byte	0x00, 0xf0, 0x11, 0x00


	//----- nvinfo : EIATTR_KPARAM_INFO
	.align		4
.L_551:
        /*0038*/ 	.byte	0x04, 0x17
        /*003a*/ 	.short	(.L_553 - .L_552)
.L_552:
        /*003c*/ 	.word	0x00000000
        /*0040*/ 	.short	0x0002
        /*0042*/ 	.short	0x0010
        /*0044*/ 	.byte	0x00, 0xf5, 0x21, 0x00


	//----- nvinfo : EIATTR_KPARAM_INFO
	.align		4
.L_553:
        /*0048*/ 	.byte	0x04, 0x17
        /*004a*/ 	.short	(.L_555 - .L_554)
.L_554:
        /*004c*/ 	.word	0x00000000
        /*0050*/ 	.short	0x0001
        /*0052*/ 	.short	0x0008
        /*0054*/ 	.byte	0x00, 0xf5, 0x21, 0x00


	//----- nvinfo : EIATTR_KPARAM_INFO
	.align		4
.L_555:
        /*0058*/ 	.byte	0x04, 0x17
        /*005a*/ 	.short	(.L_557 - .L_556)
.L_556:
        /*005c*/ 	.word	0x00000000
        /*0060*/ 	.short	0x0000
        /*0062*/ 	.short	0x0000
        /*0064*/ 	.byte	0x00, 0xf5, 0x21, 0x00


	//----- nvinfo : EIATTR_SPARSE_MMA_MASK
	.align		4
.L_557:
        /*0068*/ 	.byte	0x03, 0x50
        /*006a*/ 	.short	0x0000


	//----- nvinfo : EIATTR_MAXREG_COUNT
	.align		4
        /*006c*/ 	.byte	0x03, 0x1b
        /*006e*/ 	.short	0x00ff


	//----- nvinfo : EIATTR_NUM_BARRIERS
	.align		4
        /*0070*/ 	.byte	0x02, 0x4c
        /*0072*/ 	.byte	0x01
	.zero		1


	//----- nvinfo : EIATTR_MERCURY_ISA_VERSION
	.align		4
        /*0074*/ 	.byte	0x03, 0x5f
        /*0076*/ 	.short	0x0101


	//----- nvinfo : EIATTR_VRC_CTA_INIT_COUNT
	.align		4
        /*0078*/ 	.byte	0x02, 0x4a
	.zero		1
	.zero		1


	//----- nvinfo : EIATTR_EXIT_INSTR_OFFSETS
	.align		4
        /*007c*/ 	.byte	0x04, 0x1c
        /*007e*/ 	.short	(.L_559 - .L_558)


	//   ....[0]....
.L_558:
        /*0080*/ 	.word	0x00000120


	//   ....[1]....
        /*0084*/ 	.word	0x000009b0


	//----- nvinfo : EIATTR_CRS_STACK_SIZE
	.align		4
.L_559:
        /*0088*/ 	.byte	0x04, 0x1e
        /*008a*/ 	.short	(.L_561 - .L_560)
.L_560:
        /*008c*/ 	.word	0x00000000


	//----- nvinfo : EIATTR_CBANK_PARAM_SIZE
	.align		4
.L_561:
        /*0090*/ 	.byte	0x03, 0x19
        /*0092*/ 	.short	0x0024


	//----- nvinfo : EIATTR_PARAM_CBANK
	.align		4
        /*0094*/ 	.byte	0x04, 0x0a
        /*0096*/ 	.short	(.L_563 - .L_562)
	.align		4
.L_562:
        /*0098*/ 	.word	index@(.nv.constant0._Z43compute_hh_trafo_cuda_kernel_complex_doubleILj256EEvP7double2PKS0_S3_iii)
        /*009c*/ 	.short	0x0380
        /*009e*/ 	.short	0x0024


	//----- nvinfo : EIATTR_SW_WAR
	.align		4
.L_563:
        /*00a0*/ 	.byte	0x04, 0x36
        /*00a2*/ 	.short	(.L_565 - .L_564)
.L_564:
        /*00a4*/ 	.word	0x00000008
.L_565:


//--------------------- .nv.info._Z43compute_hh_trafo_cuda_kernel_complex_doubleILj512EEvP7double2PKS0_S3_iii --------------------------
	.section	.nv.info._Z43compute_hh_trafo_cuda_kernel_complex_doubleILj512EEvP7double2PKS0_S3_iii,"",@"SHT_CUDA_INFO"
	.sectionflags	@""
	.align	4


	//----- nvinfo : EIATTR_CUDA_API_VERSION
	.align		4
        /*0000*/ 	.byte	0x04, 0x37
        /*0002*/ 	.short	(.L_567 - .L_566)
.L_566:
        /*0004*/ 	.word	0x00000082


	//----- nvinfo : EIATTR_KPARAM_INFO
	.align		4
.L_567:
        /*0008*/ 	.byte	0x04, 0x17
        /*000a*/ 	.short	(.L_569 - .L_568)
.L_568:
        /*000c*/ 	.word	0x00000000
        /*0010*/ 	.short	0x0005
        /*0012*/ 	.short	0x0020
        /*0014*/ 	.byte	0x00, 0xf0, 0x11, 0x00


	//----- nvinfo : EIATTR_KPARAM_INFO
	.align		4
.L_569:
        /*0018*/ 	.byte	0x04, 0x17
        /*001a*/ 	.short	(.L_571 - .L_570)
.L_570:
        /*001c*/ 	.word	0x00000000
        /*0020*/ 	.short	0x0004
        /*0022*/ 	.short	0x001c
        /*0024*/ 	.byte	0x00, 0xf0, 0x11, 0x00


	//----- nvinfo : EIATTR_KPARAM_INFO
	.align		4
.L_571:
        /*0028*/ 	.byte	0x04, 0x17
        /*002a*/ 	.short	(.L_573 - .L_572)
.L_572:
        /*002c*/ 	.word	0x00000000
        /*0030*/ 	.short	0x0003
        /*0032*/ 	.short	0x0018
        /*0034*/ 	.byte	0x00, 0xf0, 0x11, 0x00


	//----- nvinfo : EIATTR_KPARAM_INFO
	.align		4
.L_573:
        /*0038*/ 	.byte	0x04, 0x17
        /*003a*/ 	.short	(.L_575 - .L_574)
.L_574:
        /*003c*/ 	.word	0x00000000
        /*0040*/ 	.short	0x0002
        /*0042*/ 	.short	0x0010
        /*0044*/ 	.byte	0x00, 0xf5, 0x21, 0x00


	//----- nvinfo : EIATTR_KPARAM_INFO
	.align		4
.L_575:
        /*0048*/ 	.byte	0x04, 0x17
        /*004a*/ 	.short	(.L_577 - .L_576)
.L_576:
        /*004c*/ 	.word	0x00000000
        /*0050*/ 	.short	0x0001
        /*0052*/ 	.short	0x0008
        /*0054*/ 	.byte	0x00, 0xf5, 0x21, 0x00


	//----- nvinfo : EIATTR_KPARAM_INFO
	.align		4
.L_577:
        /*0058*/ 	.byte	0x04, 0x17
        /*005a*/ 	.short	(.L_579 - .L_578)
.L_578:
        /*005c*/ 	.word	0x00000000
        /*0060*/ 	.short	0x0000
        /*0062*/ 	.short	0x0000
        /*0064*/ 	.byte	0x00, 0xf5, 0x21, 0x00


	//----- nvinfo : EIATTR_SPARSE_MMA_MASK
	.align		4
.L_579:
        /*0068*/ 	.byte	0x03, 0x50
        /*006a*/ 	.short	0x0000


	//----- nvinfo : EIATTR_MAXREG_COUNT
	.align		4
        /*006c*/ 	.byte	0x03, 0x1b
        /*006e*/ 	.short	0x00ff


	//----- nvinfo : EIATTR_NUM_BARRIERS
	.align		4
        /*0070*/ 	.byte	0x02, 0x4c
        /*0072*/ 	.byte	0x01
	.zero		1


	//----- nvinfo : EIATTR_MERCURY_ISA_VERSION
	.align		4
        /*0074*/ 	.byte	0x03, 0x5f
        /*0076*/ 	.short	0x0101


	//----- nvinfo : EIATTR_VRC_CTA_INIT_COUNT
	.align		4
        /*0078*/ 	.byte	0x02, 0x4a
	.zero		1
	.zero		1


	//----- nvinfo : EIATTR_EXIT_INSTR_OFFSETS
	.align		4
        /*007c*/ 	.byte	0x04, 0x1c
        /*007e*/ 	.short	(.L_581 - .L_580)


	//   ....[0]....
.L_580:
        /*0080*/ 	.word	0x00000120


	//   ....[1]....
        /*0084*/ 	.word	0x00000a20


	//----- nvinfo : EIATTR_CRS_STACK_SIZE
	.align		4
.L_581:
        /*0088*/ 	.byte	0x04, 0x1e
        /*008a*/ 	.short	(.L_583 - .L_582)
.L_582:
        /*008c*/ 	.word	0x00000000


	//----- nvinfo : EIATTR_CBANK_PARAM_SIZE
	.align		4
.L_583:
        /*0090*/ 	.byte	0x03, 0x19
        /*0092*/ 	.short	0x0024


	//----- nvinfo : EIATTR_PARAM_CBANK
	.align		4
        /*0094*/ 	.byte	0x04, 0x0a
        /*0096*/ 	.short	(.L_585 - .L_584)
	.align		4
.L_584:
        /*0098*/ 	.word	index@(.nv.constant0._Z43compute_hh_trafo_cuda_kernel_complex_doubleILj512EEvP7double2PKS0_S3_iii)
        /*009c*/ 	.short	0x0380
        /*009e*/ 	.short	0x0024


	//----- nvinfo : EIATTR_SW_WAR
	.align		4
.L_585:
        /*00a0*/ 	.byte	0x04, 0x36
        /*00a2*/ 	.short	(.L_587 - .L_586)
.L_586:
        /*00a4*/ 	.word	0x00000008
.L_587:


//--------------------- .nv.info._Z43compute_hh_trafo_cuda_kernel_complex_doubleILj1024EEvP7double2PKS0_S3_iii --------------------------
	.section	.nv.info._Z43compute_hh_trafo_cuda_kernel_complex_doubleILj1024EEvP7double2PKS0_S3_iii,"",@"SHT_CUDA_INFO"
	.sectionflags	@""
	.align	4


	//----- nvinfo : EIATTR_CUDA_API_VERSION
	.align		4
        /*0000*/ 	.byte	0x04, 0x37
        /*0002*/ 	.short	(.L_589 - .L_588)
.L_588:
        /*0004*/ 	.word	0x00000082


	//----- nvinfo : EIATTR_KPARAM_INFO
	.align		4
.L_589:
        /*0008*/ 	.byte	0x04, 0x17
        /*000a*/ 	.short	(.L_591 - .L_590)
.L_590:
        /*000c*/ 	.word	0x00000000
        /*0010*/ 	.short	0x0005
        /*0012*/ 	.short	0x0020
        /*0014*/ 	.byte	0x00, 0xf0, 0x11, 0x00


	//----- nvinfo : EIATTR_KPARAM_INFO
	.align		4
.L_591:
        /*0018*/ 	.byte	0x04, 0x17
        /*001a*/ 	.short	(.L_593 - .L_592)
.L_592:
        /*001c*/ 	.word	0x00000000
        /*0020*/ 	.short	0x0004
        /*0022*/ 	.short	0x001c
        /*0024*/ 	.byte	0x00, 0xf0, 0x11, 0x00


	//----- nvinfo : EIATTR_KPARAM_INFO
	.align		4
.L_593:
        /*0028*/ 	.byte	0x04, 0x17
        /*002a*/ 	.short	(.L_595 - .L_594)
.L_594:
        /*002c*/ 	.word	0x00000000
        /*0030*/ 	.short	0x0003
        /*0032*/ 	.short	0x0018
        /*0034*/ 	.byte	0x00, 0xf0, 0x11, 0x00


	//----- nvinfo : EIATTR_KPARAM_INFO
	.align		4
.L_595:
        /*0038*/ 	.byte	0x04, 0x17
        /*003a*/ 	.short	(.L_597 - .L_596)
.L_596:
        /*003c*/ 	.word	0x00000000
        /*0040*/ 	.short	0x0002
        /*0042*/ 	.short	0x0010
        /*0044*/ 	.byte	0x00, 0xf5, 0x21, 0x00


	//----- nvinfo : EIATTR_KPARAM_INFO
	.align		4
.L_597:
        /*0048*/ 	.byte	0x04, 0x17
        /*004a*/ 	.short	(.L_599 - .L_598)
.L_598:
        /*004c*/ 	.word	0x00000000
        /*0050*/ 	.short	0x0001
        /*0052*/ 	.short	0x0008
        /*0054*/ 	.byte	0x00, 0xf5, 0x21, 0x00


	//----- nvinfo : EIATTR_KPARAM_INFO
	.align		4
.L_599:
        /*0058*/ 	.byte	0x04, 0x17
        /*005a*/ 	.short	(.L_601 - .L_600)
.L_600:
        /*005c*/ 	.word	0x00000000
        /*0060*/ 	.short	0x0000
        /*0062*/ 	.short	0x0000
        /*0064*/ 	.byte	0x00, 0xf5, 0x21, 0x00


	//----- nvinfo : EIATTR_SPARSE_MMA_MASK
	.align		4
.L_601:
        /*0068*/ 	.byte	0x03, 0x50
        /*006a*/ 	.short	0x0000


	//----- nvinfo : EIATTR_MAXREG_COUNT
	.align		4
        /*006c*/ 	.byte	0x03, 0x1b
        /*006e*/ 	.short	0x00ff


	//----- nvinfo : EIATTR_NUM_BARRIERS
	.align		4
        /*0070*/ 	.byte	0x02, 0x4c
        /*0072*/ 	.byte	0x01
	.zero		1


	//----- nvinfo : EIATTR_MERCURY_ISA_VERSION
	.align		4
        /*0074*/ 	.byte	0x03, 0x5f
        /*0076*/ 	.short	0x0101


	//----- nvinfo : EIATTR_VRC_CTA_INIT_COUNT
	.align		4
        /*0078*/ 	.byte	0x02, 0x4a
	.zero		1
	.zero		1


	//----- nvinfo : EIATTR_EXIT_INSTR_OFFSETS
	.align		4
        /*007c*/ 	.byte	0x04, 0x1c
        /*007e*/ 	.short	(.L_603 - .L_602)


	//   ....[0]....
.L_602:
        /*0080*/ 	.word	0x00000120


	//   ....[1]....
        /*0084*/ 	.word	0x00000a90


	//----- nvinfo : EIATTR_CRS_STACK_SIZE
	.align		4
.L_603:
        /*0088*/ 	.byte	0x04, 0x1e
        /*008a*/ 	.short	(.L_605 - .L_604)
.L_604:
        /*008c*/ 	.word	0x00000000


	//----- nvinfo : EIATTR_CBANK_PARAM_SIZE
	.align		4
.L_605:
        /*0090*/ 	.byte	0x03, 0x19
        /*0092*/ 	.short	0x0024


	//----- nvinfo : EIATTR_PARAM_CBANK
	.align		4
        /*0094*/ 	.byte	0x04, 0x0a
        /*0096*/ 	.short	(.L_607 - .L_606)
	.align		4
.L_606:
        /*0098*/ 	.word	index@(.nv.constant0._Z43compute_hh_trafo_cuda_kernel_complex_doubleILj1024EEvP7double2PKS0_S3_iii)
        /*009c*/ 	.short	0x0380
        /*009e*/ 	.short	0x0024


	//----- nvinfo : EIATTR_SW_WAR
	.align		4
.L_607:
        /*00a0*/ 	.byte	0x04, 0x36
        /*00a2*/ 	.short	(.L_609 - .L_608)
.L_608:
        /*00a4*/ 	.word	0x00000008
.L_609:


//--------------------- .nv.callgraph             --------------------------
	.section	.nv.callgraph,"",@"SHT_CUDA_CALLGRAPH"
	.align	4
	.sectionentsize	8
	.align		4
        /*0000*/ 	.word	0x00000000
	.align		4
        /*0004*/ 	.word	0xffffffff
	.align		4
        /*0008*/ 	.word	0x00000000
	.align		4
        /*000c*/ 	.word	0xfffffffe
	.align		4
        /*0010*/ 	.word	0x00000000
	.align		4
        /*0014*/ 	.word	0xfffffffd
	.align		4
        /*0018*/ 	.word	0x00000000
	.align		4
        /*001c*/ 	.word	0xfffffffc


//--------------------- .text._Z43compute_hh_trafo_cuda_kernel_complex_singleILj1EEvP6float2PKS0_S3_iii --------------------------
	.section	.text._Z43compute_hh_trafo_cuda_kernel_complex_singleILj1EEvP6float2PKS0_S3_iii,"ax",@progbits
	.align	128
        .global         _Z43compute_hh_trafo_cuda_kernel_complex_singleILj1EEvP6float2PKS0_S3_iii
        .type           _Z43compute_hh_trafo_cuda_kernel_complex_singleILj1EEvP6float2PKS0_S3_iii,@function
        .size           _Z43compute_hh_trafo_cuda_kernel_complex_singleILj1EEvP6float2PKS0_S3_iii,(.L_x_104 - _Z43compute_hh_trafo_cuda_kernel_complex_singleILj1EEvP6float2PKS0_S3_iii)
        .other          _Z43compute_hh_trafo_cuda_kernel_complex_singleILj1EEvP6float2PKS0_S3_iii,@"STO_CUDA_ENTRY STV_DEFAULT"
_Z43compute_hh_trafo_cuda_kernel_complex_singleILj1EEvP6float2PKS0_S3_iii:
.text._Z43compute_hh_trafo_cuda_kernel_complex_singleILj1EEvP6float2PKS0_S3_iii:
[----:B------:R-:W-:Y:S01]  /*0000*/  LDC R1, c[0x0][0x37c] ;  /* 0x0000df00ff017b82 */ /* 0x000fe20000000800 */
[----:B------:R-:W0:Y:S07]  /*0010*/  S2R R3, SR_TID.X ;  /* 0x0000000000037919 */ /* 0x000e2e0000002100 */
[----:B------:R-:W1:Y:S01]  /*0020*/  LDC R4, c[0x0][0x3a0] ;  /* 0x0000e800ff047b82 */ /* 0x000e620000000800 */
[----:B------:R-:W2:Y:S07]  /*0030*/  LDCU.64 UR8, c[0x0][0x358] ;  /* 0x00006b00ff0877ac */ /* 0x000eae0008000a00 */
[----:B------:R-:W3:Y:S08]  /*0040*/  S2UR UR4, SR_CTAID.X ;  /* 0x00000000000479c3 */ /* 0x000ef00000002500 */
[----:B------:R-:W3:Y:S08]  /*0050*/  LDC.64 R12, c[0x0][0x398] ;  /* 0x0000e600ff0c7b82 */ /* 0x000ef00000000a00 */
[----:B------:R-:W4:Y:S01]  /*0060*/  LDC.64 R14, c[0x0][0x380] ;  /* 0x0000e000ff0e7b82 */ /* 0x000f220000000a00 */
[----:B-1----:R-:W-:-:S04]  /*0070*/  IADD3 R2, PT, PT, R4, -0x1, RZ ;  /* 0xffffffff04027810 */ /* 0x002fc80007ffe0ff */
[----:B0-----:R-:W-:-:S05]  /*0080*/  IADD3 R0, PT, PT, R2, R3, RZ ;  /* 0x0000000302007210 */ /* 0x001fca0007ffe0ff */
[----:B---3--:R-:W-:-:S04]  /*0090*/  IMAD R6, R0, R13, UR4 ;  /* 0x0000000400067e24 */ /* 0x008fc8000f8e020d */
[----:B----4-:R-:W-:-:S05]  /*00a0*/  IMAD.WIDE R14, R6, 0x8, R14 ;  /* 0x00000008060e7825 */ /* 0x010fca00078e020e */
[----:B--2---:R-:W2:Y:S01]  /*00b0*/  LDG.E.64 R16, desc[UR8][R14.64] ;  /* 0x000000080e107981 */ /* 0x004ea2000c1e1b00 */
[----:B------:R-:W0:Y:S01]  /*00c0*/  S2UR UR5, SR_CgaCtaId ;  /* 0x00000000000579c3 */ /* 0x000e220000008800 */
[----:B------:R-:W-:Y:S01]  /*00d0*/  UMOV UR4, 0x400 ;  /* 0x0000040000047882 */ /* 0x000fe20000000000 */
[----:B------:R-:W-:Y:S01]  /*00e0*/  ISETP.GE.AND P0, PT, R4, 0x1, PT ;  /* 0x000000010400780c */ /* 0x000fe20003f06270 */
[----:B0-----:R-:W-:-:S06]  /*00f0*/  ULEA UR7, UR5, UR4, 0x18 ;  /* 0x0000000405077291 */ /* 0x001fcc000f8ec0ff */
[----:B------:R-:W-:-:S05]  /*0100*/  LEA R11, R3, UR7, 0x3 ;  /* 0x00000007030b7c11 */ /* 0x000fca000f8e18ff */
[----:B--2---:R0:W-:Y:S01]  /*0110*/  STS.64 [R11], R16 ;  /* 0x000000100b007388 */ /* 0x0041e20000000a00 */
[----:B------:R-:W-:Y:S05]  /*0120*/  @!P0 EXIT ;  /* 0x000000000000894d */ /* 0x000fea0003800000 */
[----:B------:R-:W1:Y:S01]  /*0130*/  LDCU UR6, c[0x0][0x360] ;  /* 0x00006c00ff0677ac */ /* 0x000e620008000800 */
[----:B------:R-:W-:Y:S01]  /*0140*/  LOP3.LUT R0, R4, 0x1, RZ, 0xc0, !PT ;  /* 0x0000000104007812 */ /* 0x000fe200078ec0ff */
[C---:B------:R-:W-:Y:S01]  /*0150*/  IMAD R9, R2.reuse, R12, R3 ;  /* 0x0000000c02097224 */ /* 0x040fe200078e0203 */
[----:B------:R-:W-:Y:S01]  /*0160*/  ISETP.NE.AND P1, PT, R2, RZ, PT ;  /* 0x000000ff0200720c */ /* 0x000fe20003f25270 */
[----:B------:R-:W2:Y:S01]  /*0170*/  LDCU UR10, c[0x0][0x3a0] ;  /* 0x00007400ff0a77ac */ /* 0x000ea20008000800 */
[----:B------:R-:W-:Y:S01]  /*0180*/  ISETP.NE.U32.AND P0, PT, R0, 0x1, PT ;  /* 0x000000010000780c */ /* 0x000fe20003f05070 */
[----:B------:R-:W-:-:S04]  /*0190*/  UIADD3 UR4, UPT, UPT, UR4, 0x10, URZ ;  /* 0x0000001004047890 */ /* 0x000fc8000fffe0ff */
[----:B------:R-:W-:Y:S02]  /*01a0*/  ULEA UR4, UR5, UR4, 0x18 ;  /* 0x0000000405047291 */ /* 0x000fe4000f8ec0ff */
[----:B-1----:R-:W-:-:S04]  /*01b0*/  UIADD3 UR5, UPT, UPT, UR6, -0x1, URZ ;  /* 0xffffffff06057890 */ /* 0x002fc8000fffe0ff */
[----:B------:R-:W-:Y:S02]  /*01c0*/  LEA R5, R3, UR4, 0x3 ;  /* 0x0000000403057c11 */ /* 0x000fe4000f8e18ff */
[----:B--2---:R-:W-:Y:S01]  /*01d0*/  MOV R0, UR10 ;  /* 0x0000000a00007c02 */ /* 0x004fe20008000f00 */
[----:B------:R-:W-:Y:S06]  /*01e0*/  @P0 BRA `(.L_x_0) ;  /* 0x00000000008c0947 */ /* 0x000fec0003800000 */
[----:B------:R-:W1:Y:S08]  /*01f0*/  LDC.64 R18, c[0x0][0x388] ;  /* 0x0000e200ff127b82 */ /* 0x000e700000000a00 */
[----:B------:R-:W2:Y:S01]  /*0200*/  LDC.64 R20, c[0x0][0x390] ;  /* 0x0000e400ff147b82 */ /* 0x000ea20000000a00 */
[----:B-1----:R-:W-:-:S06]  /*0210*/  IMAD.WIDE R18, R9, 0x8, R18 ;  /* 0x0000000809127825 */ /* 0x002fcc00078e0212 */
[----:B------:R-:W3:Y:S01]  /*0220*/  LDG.E.64.CONSTANT R18, desc[UR8][R18.64] ;  /* 0x0000000812127981 */ /* 0x000ee2000c1e9b00 */
[----:B--2---:R-:W-:-:S06]  /*0230*/  IMAD.WIDE.U32 R20, R2, 0x8, R20 ;  /* 0x0000000802147825 */ /* 0x004fcc00078e0014 */
[----:B------:R-:W2:Y:S01]  /*0240*/  LDG.E.64.CONSTANT R20, desc[UR8][R20.64] ;  /* 0x0000000814147981 */ /* 0x000ea2000c1e9b00 */
[----:B------:R-:W-:Y:S02]  /*0250*/  ISETP.NE.AND P0, PT, R3, RZ, PT ;  /* 0x000000ff0300720c */ /* 0x000fe40003f05270 */
[----:B------:R-:W-:Y:S02]  /*0260*/  IADD3 R6, PT, PT, R6, -R13, RZ ;  /* 0x8000000d06067210 */ /* 0x000fe40007ffe0ff */
[----:B------:R-:W-:-:S09]  /*0270*/  IADD3 R9, PT, PT, R9, -R12, RZ ;  /* 0x8000000c09097210 */ /* 0x000fd20007ffe0ff */
[----:B------:R-:W-:Y:S04]  /*0280*/  @!P0 STS.64 [UR7], R16 ;  /* 0x00000010ff008988 */ /* 0x000fe80008000a07 */
[----:B0-----:R-:W3:Y:S01]  /*0290*/  @!P0 LDS.64 R16, [R11] ;  /* 0x000000000b108984 */ /* 0x001ee20000000a00 */
[----:B------:R-:W-:-:S04]  /*02a0*/  ISETP.NE.AND P0, PT, R3, UR5, PT ;  /* 0x0000000503007c0c */ /* 0x000fc8000bf05270 */
[----:B------:R-:W-:Y:S01]  /*02b0*/  ISETP.NE.AND P0, PT, R4, 0x1, P0 ;  /* 0x000000010400780c */ /* 0x000fe20000705270 */
[C---:B---3--:R-:W-:Y:S01]  /*02c0*/  FMUL R7, R19.reuse, R17 ;  /* 0x0000001113077220 */ /* 0x048fe20000400000 */
[----:B------:R-:W-:-:S03]  /*02d0*/  FMUL R0, R19, R16 ;  /* 0x0000001013007220 */ /* 0x000fc60000400000 */
[C---:B------:R-:W-:Y:S01]  /*02e0*/  FFMA R24, R18.reuse, R16, R7 ;  /* 0x0000001012187223 */ /* 0x040fe20000000007 */
[----:B------:R-:W-:-:S05]  /*02f0*/  FFMA R25, R18, R17, -R0 ;  /* 0x0000001112197223 */ /* 0x000fca0000000800 */
[----:B------:R-:W-:Y:S01]  /*0300*/  STS.64 [R5], R24 ;  /* 0x0000001805007388 */ /* 0x000fe20000000a00 */
[----:B------:R-:W-:Y:S08]  /*0310*/  BAR.SYNC.DEFER_BLOCKING 0x0 ;  /* 0x0000000000007b1d */ /* 0x000ff00000010000 */
[----:B------:R-:W-:Y:S06]  /*0320*/  BAR.SYNC.DEFER_BLOCKING 0x0 ;  /* 0x0000000000007b1d */ /* 0x000fec0000010000 */
[----:B------:R-:W2:Y:S02]  /*0330*/  LDS.64 R22, [UR7+0x10] ;  /* 0x00001007ff167984 */ /* 0x000ea40008000a00 */
[-C--:B--2---:R-:W-:Y:S01]  /*0340*/  FMUL R0, R22, R21.reuse ;  /* 0x0000001516007220 */ /* 0x084fe20000400000 */
[----:B------:R-:W-:-:S03]  /*0350*/  FMUL R21, R23, R21 ;  /* 0x0000001517157220 */ /* 0x000fc60000400000 */
[-C--:B------:R-:W-:Y:S01]  /*0360*/  FFMA R0, R23, R20.reuse, R0 ;  /* 0x0000001417007223 */ /* 0x080fe20000000000 */
[----:B------:R-:W-:-:S03]  /*0370*/  FFMA R21, R22, R20, -R21 ;  /* 0x0000001416157223 */ /* 0x000fc60000000815 */
[-C--:B------:R-:W-:Y:S01]  /*0380*/  FMUL R7, R19, R0.reuse ;  /* 0x0000000013077220 */ /* 0x080fe20000400000 */
[----:B------:R-:W-:-:S03]  /*0390*/  FMUL R0, R18, R0 ;  /* 0x0000000012007220 */ /* 0x000fc60000400000 */
[-C--:B------:R-:W-:Y:S01]  /*03a0*/  FFMA R7, R18, R21.reuse, -R7 ;  /* 0x0000001512077223 */ /* 0x080fe20000000807 */
[----:B------:R-:W-:-:S03]  /*03b0*/  FFMA R0, R19, R21, R0 ;  /* 0x0000001513007223 */ /* 0x000fc60000000000 */
[----:B------:R-:W-:Y:S01]  /*03c0*/  FADD R16, -R7, R16 ;  /* 0x0000001007107221 */ /* 0x000fe20000000100 */
[----:B------:R-:W-:Y:S01]  /*03d0*/  FADD R17, -R0, R17 ;  /* 0x0000001100117221 */ /* 0x000fe20000000100 */
[----:B------:R-:W-:-:S04]  /*03e0*/  MOV R0, R2 ;  /* 0x0000000200007202 */ /* 0x000fc80000000f00 */
[----:B------:R1:W-:Y:S04]  /*03f0*/  @!P0 STG.E.64 desc[UR8][R14.64], R16 ;  /* 0x000000100e008986 */ /* 0x0003e8000c101b08 */
[----:B------:R1:W-:Y:S01]  /*0400*/  STS.64 [R11+0x8], R16 ;  /* 0x000008100b007388 */ /* 0x0003e20000000a00 */
[----:B------:R-:W-:Y:S06]  /*0410*/  BAR.SYNC.DEFER_BLOCKING 0x0 ;  /* 0x0000000000007b1d */ /* 0x000fec0000010000 */
.L_x_0:
[----:B------:R-:W-:Y:S05]  /*0420*/  @!P1 EXIT ;  /* 0x000000000000994d */ /* 0x000fea0003800000 */
[----:B-1----:R-:W1:Y:S01]  /*0430*/  LDC.64 R14, c[0x0][0x390] ;  /* 0x0000e400ff0e7b82 */ /* 0x002e620000000a00 */
[----:B------:R-:W-:Y:S02]  /*0440*/  IADD3 R4, PT, PT, R0, -0x1, RZ ;  /* 0xffffffff00047810 */ /* 0x000fe40007ffe0ff */
[----:B------:R-:W-:Y:S02]  /*0450*/  ISETP.NE.AND P1, PT, R3, RZ, PT ;  /* 0x000000ff0300720c */ /* 0x000fe40003f25270 */
[----:B------:R-:W-:Y:S02]  /*0460*/  IADD3 R2, PT, PT, R9, -R12, RZ ;  /* 0x8000000c09027210 */ /* 0x000fe40007ffe0ff */
[----:B------:R-:W-:Y:S01]  /*0470*/  IADD3 R8, PT, PT, R6, -R13, RZ ;  /* 0x8000000d06087210 */ /* 0x000fe20007ffe0ff */
[----:B-1----:R-:W-:-:S03]  /*0480*/  IMAD.WIDE.U32 R14, R4, 0x8, R14 ;  /* 0x00000008040e7825 */ /* 0x002fc600078e000e */
[----:B------:R-:W-:Y:S02]  /*0490*/  MOV R10, R14 ;  /* 0x0000000e000a7202 */ /* 0x000fe40000000f00 */
[----:B------:R-:W-:-:S07]  /*04a0*/  MOV R7, R15 ;  /* 0x0000000f00077202 */ /* 0x000fce0000000f00 */
.L_x_1:
[----:B-1----:R-:W1:Y:S08]  /*04b0*/  LDC.64 R26, c[0x0][0x380] ;  /* 0x0000e000ff1a7b82 */ /* 0x002e700000000a00 */
[----:B------:R-:W2:Y:S01]  /*04c0*/  LDC.64 R24, c[0x0][0x388] ;  /* 0x0000e200ff187b82 */ /* 0x000ea20000000a00 */
[----:B-1----:R-:W-:-:S05]  /*04d0*/  IMAD.WIDE R28, R6, 0x8, R26 ;  /* 0x00000008061c7825 */ /* 0x002fca00078e021a */
[----:B------:R-:W3:Y:S01]  /*04e0*/  @!P1 LDG.E.64 R22, desc[UR8][R28.64] ;  /* 0x000000081c169981 */ /* 0x000ee2000c1e1b00 */
[----:B--2---:R-:W-:-:S06]  /*04f0*/  IMAD.WIDE R14, R9, 0x8, R24 ;  /* 0x00000008090e7825 */ /* 0x004fcc00078e0218 */
[----:B------:R-:W2:Y:S01]  /*0500*/  LDG.E.64.CONSTANT R14, desc[UR8][R14.64] ;  /* 0x000000080e0e7981 */ /* 0x000ea2000c1e9b00 */
[----:B0-----:R-:W-:Y:S02]  /*0510*/  MOV R16, R10 ;  /* 0x0000000a00107202 */ /* 0x001fe40000000f00 */
[----:B------:R-:W-:-:S06]  /*0520*/  MOV R17, R7 ;  /* 0x0000000700117202 */ /* 0x000fcc0000000f00 */
[----:B------:R-:W4:Y:S01]  /*0530*/  LDG.E.64.CONSTANT R16, desc[UR8][R16.64] ;  /* 0x0000000810107981 */ /* 0x000f22000c1e9b00 */
[----:B------:R-:W0:Y:S01]  /*0540*/  S2UR UR6, SR_CgaCtaId ;  /* 0x00000000000679c3 */ /* 0x000e220000008800 */
[----:B------:R-:W-:Y:S01]  /*0550*/  UMOV UR4, 0x400 ;  /* 0x0000040000047882 */ /* 0x000fe20000000000 */
[----:B------:R-:W-:Y:S01]  /*0560*/  ISETP.NE.AND P0, PT, R3, UR5, PT ;  /* 0x0000000503007c0c */ /* 0x000fe2000bf05270 */
[----:B------:R-:W-:-:S03]  /*0570*/  IMAD.WIDE R26, R8, 0x8, R26 ;  /* 0x00000008081a7825 */ /* 0x000fc600078e021a */
[----:B------:R-:W-:Y:S01]  /*0580*/  ISETP.NE.AND P2, PT, R4, RZ, P0 ;  /* 0x000000ff0400720c */ /* 0x000fe20000745270 */
[----:B0-----:R-:W-:-:S09]  /*0590*/  ULEA UR4, UR6, UR4, 0x18 ;  /* 0x0000000406047291 */ /* 0x001fd2000f8ec0ff */
[----:B---3--:R-:W-:Y:S01]  /*05a0*/  @!P1 STS.64 [UR4], R22 ;  /* 0x00000016ff009988 */ /* 0x008fe20008000a04 */
[----:B------:R-:W-:-:S03]  /*05b0*/  ISETP.NE.AND P1, PT, R3, RZ, PT ;  /* 0x000000ff0300720c */ /* 0x000fc60003f25270 */
[----:B------:R-:W2:Y:S02]  /*05c0*/  LDS.64 R12, [R11] ;  /* 0x000000000b0c7984 */ /* 0x000ea40000000a00 */
[-C--:B--2---:R-:W-:Y:S01]  /*05d0*/  FMUL R19, R13, R15.reuse ;  /* 0x0000000f0d137220 */ /* 0x084fe20000400000 */
[----:B------:R-:W-:-:S03]  /*05e0*/  FMUL R20, R12, R15 ;  /* 0x0000000f0c147220 */ /* 0x000fc60000400000 */
[-C--:B------:R-:W-:Y:S01]  /*05f0*/  FFMA R18, R12, R14.reuse, R19 ;  /* 0x0000000e0c127223 */ /* 0x080fe20000000013 */
[----:B------:R-:W-:-:S05]  /*0600*/  FFMA R19, R13, R14, -R20 ;  /* 0x0000000e0d137223 */ /* 0x000fca0000000814 */
[----:B------:R-:W-:Y:S01]  /*0610*/  STS.64 [R5], R18 ;  /* 0x0000001205007388 */ /* 0x000fe20000000a00 */
[----:B------:R-:W-:Y:S08]  /*0620*/  BAR.SYNC.DEFER_BLOCKING 0x0 ;  /* 0x0000000000007b1d */ /* 0x000ff00000010000 */
[----:B------:R-:W-:Y:S06]  /*0630*/  BAR.SYNC.DEFER_BLOCKING 0x0 ;  /* 0x0000000000007b1d */ /* 0x000fec0000010000 */
[----:B------:R-:W4:Y:S02]  /*0640*/  LDS.64 R20, [UR4+0x10] ;  /* 0x00001004ff147984 */ /* 0x000f240008000a00 */
[-C--:B----4-:R-:W-:Y:S01]  /*0650*/  FMUL R18, R20, R17.reuse ;  /* 0x0000001114127220 */ /* 0x090fe20000400000 */
[----:B------:R-:W-:-:S03]  /*0660*/  FMUL R17, R21, R17 ;  /* 0x0000001115117220 */ /* 0x000fc60000400000 */
[-C--:B------:R-:W-:Y:S01]  /*0670*/  FFMA R21, R21, R16.reuse, R18 ;  /* 0x0000001015157223 */ /* 0x080fe20000000012 */
[----:B------:R-:W-:-:S03]  /*0680*/  FFMA R17, R20, R16, -R17 ;  /* 0x0000001014117223 */ /* 0x000fc60000000811 */
[-C--:B------:R-:W-:Y:S01]  /*0690*/  FMUL R23, R15, R21.reuse ;  /* 0x000000150f177220 */ /* 0x080fe20000400000 */
[----:B------:R-:W-:-:S03]  /*06a0*/  FMUL R16, R14, R21 ;  /* 0x000000150e107220 */ /* 0x000fc60000400000 */
[-C--:B------:R-:W-:Y:S01]  /*06b0*/  FFMA R23, R14, R17.reuse, -R23 ;  /* 0x000000110e177223 */ /* 0x080fe20000000817 */
[----:B------:R-:W-:Y:S02]  /*06c0*/  FFMA R16, R15, R17, R16 ;  /* 0x000000110f107223 */ /* 0x000fe40000000010 */
[----:B------:R-:W0:Y:S01]  /*06d0*/  LDC.64 R14, c[0x0][0x390] ;  /* 0x0000e400ff0e7b82 */ /* 0x000e220000000a00 */
[----:B------:R-:W-:Y:S01]  /*06e0*/  FADD R18, R12, -R23 ;  /* 0x800000170c127221 */ /* 0x000fe20000000000 */
[----:B------:R-:W-:-:S05]  /*06f0*/  FADD R19, R13, -R16 ;  /* 0x800000100d137221 */ /* 0x000fca0000000000 */
[----:B------:R-:W-:Y:S04]  /*0700*/  @!P2 STG.E.64 desc[UR8][R28.64], R18 ;  /* 0x000000121c00a986 */ /* 0x000fe8000c101b08 */
[----:B------:R-:W-:Y:S01]  /*0710*/  STS.64 [R11+0x8], R18 ;  /* 0x000008120b007388 */ /* 0x000fe20000000a00 */
[----:B------:R-:W-:Y:S06]  /*0720*/  BAR.SYNC.DEFER_BLOCKING 0x0 ;  /* 0x0000000000007b1d */ /* 0x000fec0000010000 */
[----:B------:R-:W2:Y:S01]  /*0730*/  @!P1 LDG.E.64 R20, desc[UR8][R26.64] ;  /* 0x000000081a149981 */ /* 0x000ea2000c1e1b00 */
[----:B------:R-:W-:-:S06]  /*0740*/  IMAD.WIDE R12, R2, 0x8, R24 ;  /* 0x00000008020c7825 */ /* 0x000fcc00078e0218 */
[----:B------:R-:W3:Y:S01]  /*0750*/  LDG.E.64.CONSTANT R12, desc[UR8][R12.64] ;  /* 0x000000080c0c7981 */ /* 0x000ee2000c1e9b00 */
[----:B------:R-:W-:-:S05]  /*0760*/  IADD3 R17, PT, PT, R4, -0x1, RZ ;  /* 0xffffffff04117810 */ /* 0x000fca0007ffe0ff */
[----:B0-----:R-:W-:-:S06]  /*0770*/  IMAD.WIDE.U32 R14, R17, 0x8, R14 ;  /* 0x00000008110e7825 */ /* 0x001fcc00078e000e */
[----:B------:R-:W4:Y:S01]  /*0780*/  LDG.E.64.CONSTANT R14, desc[UR8][R14.64] ;  /* 0x000000080e0e7981 */ /* 0x000f22000c1e9b00 */
[----:B------:R-:W-:Y:S02]  /*0790*/  ISETP.NE.AND P0, PT, R0, 0x2, P0 ;  /* 0x000000020000780c */ /* 0x000fe40000705270 */
[----:B------:R-:W-:Y:S02]  /*07a0*/  IADD3 R10, P2, PT, R10, -0x10, RZ ;  /* 0xfffffff00a0a7810 */ /* 0x000fe40007f5e0ff */
[----:B------:R-:W-:Y:S02]  /*07b0*/  IADD3 R4, PT, PT, R4, -0x2, RZ ;  /* 0xfffffffe04047810 */ /* 0x000fe40007ffe0ff */
[----:B------:R-:W-:Y:S01]  /*07c0*/  IADD3.X R7, PT, PT, R7, -0x1, RZ, P2, !PT ;  /* 0xffffffff07077810 */ /* 0x000fe200017fe4ff */
[----:B--2---:R0:W-:Y:S04]  /*07d0*/  @!P1 STS.64 [UR4], R20 ;  /* 0x00000014ff009988 */ /* 0x0041e80008000a04 */
[----:B------:R-:W3:Y:S01]  /*07e0*/  LDS.64 R16, [R11] ;  /* 0x000000000b107984 */ /* 0x000ee20000000a00 */
[----:B0-----:R-:W0:Y:S02]  /*07f0*/  LDC.64 R20, c[0x0][0x398] ;  /* 0x0000e600ff147b82 */ /* 0x001e240000000a00 */
[----:B0-----:R-:W-:-:S02]  /*0800*/  IMAD R9, R20, -0x2, R9 ;  /* 0xfffffffe14097824 */ /* 0x001fc400078e0209 */
[----:B------:R-:W-:Y:S02]  /*0810*/  IMAD R6, R21, -0x2, R6 ;  /* 0xfffffffe15067824 */ /* 0x000fe400078e0206 */
[-C--:B---3--:R-:W-:Y:S01]  /*0820*/  FMUL R19, R17, R13.reuse ;  /* 0x0000000d11137220 */ /* 0x088fe20000400000 */
        /* <DEDUP_REMOVED lines=14> */
[----:B------:R-:W-:Y:S01]  /*0910*/  FFMA R24, R13, R15, R24 ;  /* 0x0000000f0d187223 */ /* 0x000fe20000000018 */
[----:B------:R-:W-:Y:S02]  /*0920*/  IADD3 R13, PT, PT, -R20, RZ, RZ ;  /* 0x000000ff140d7210 */ /* 0x000fe40007ffe1ff */
[----:B------:R-:W-:Y:S01]  /*0930*/  FADD R16, R16, -R19 ;  /* 0x8000001310107221 */ /* 0x000fe20000000000 */
[----:B------:R-:W-:Y:S01]  /*0940*/  FADD R17, R17, -R24 ;  /* 0x8000001811117221 */ /* 0x000fe20000000000 */
[----:B------:R-:W-:Y:S02]  /*0950*/  LEA R2, R13, R2, 0x1 ;  /* 0x000000020d027211 */ /* 0x000fe400078e08ff */
[----:B------:R-:W-:Y:S02]  /*0960*/  IADD3 R13, PT, PT, -R21, RZ, RZ ;  /* 0x000000ff150d7210 */ /* 0x000fe40007ffe1ff */
[----:B------:R1:W-:Y:S01]  /*0970*/  @!P0 STG.E.64 desc[UR8][R26.64], R16 ;  /* 0x000000101a008986 */ /* 0x0003e2000c101b08 */
[----:B------:R-:W-:-:S02]  /*0980*/  ISETP.GT.U32.AND P0, PT, R0, 0x2, PT ;  /* 0x000000020000780c */ /* 0x000fc40003f04070 */
[----:B------:R-:W-:Y:S01]  /*0990*/  IADD3 R0, PT, PT, R0, -0x2, RZ ;  /* 0xfffffffe00007810 */ /* 0x000fe20007ffe0ff */
[----:B------:R1:W-:Y:S01]  /*09a0*/  STS.64 [R11+0x8], R16 ;  /* 0x000008100b007388 */ /* 0x0003e20000000a00 */
[----:B------:R-:W-:Y:S01]  /*09b0*/  LEA R8, R13, R8, 0x1 ;  /* 0x000000080d087211 */ /* 0x000fe200078e08ff */
[----:B------:R-:W-:Y:S08]  /*09c0*/  BAR.SYNC.DEFER_BLOCKING 0x0 ;  /* 0x0000000000007b1d */ /* 0x000ff00000010000 */
[----:B------:R-:W-:Y:S05]  /*09d0*/  @P0 BRA `(.L_x_1) ;  /* 0xfffffff800b40947 */ /* 0x000fea000383ffff */
[----:B------:R-:W-:Y:S05]  /*09e0*/  EXIT ;  /* 0x000000000000794d */ /* 0x000fea0003800000 */
.L_x_2:
[----:B------:R-:W-:-:S00]  /*09f0*/  BRA `(.L_x_2) ;  /* 0xfffffffc00fc7947 */ /* 0x000fc0000383ffff */
[----:B------:R-:W-:-:S00]  /*0a00*/  NOP ;  /* 0x0000000000007918 */ /* 0x000fc00000000000 */
[----:B------:R-:W-:-:S00]  /*0a10*/  NOP ;  /* 0x0000000000007918 */ /* 0x000fc00000000000 */
[----:B------:R-:W-:-:S00]  /*0a20*/  NOP ;  /* 0x0000000000007918 */ /* 0x000fc00000000000 */
[----:B------:R-:W-:-:S00]  /*0a30*/  NOP ;  /* 0x0000000000007918 */ /* 0x000fc00000000000 */
[----:B------:R-:W-:-:S00]  /*0a40*/  NOP ;  /* 0x0000000000007918 */ /* 0x000fc00000000000 */
[----:B------:R-:W-:-:S00]  /*0a50*/  NOP ;  /* 0x0000000000007918 */ /* 0x000fc00000000000 */
[----:B------:R-:W-:-:S00]  /*0a60*/  NOP ;  /* 0x0000000000007918 */ /* 0x000fc00000000000 */
[----:B------:R-:W-:-:S00]  /*0a70*/  NOP ;  /* 0x0000000000007918 */ /* 0x000fc00000000000 */
.L_x_104:


//--------------------- .text._Z43compute_hh_trafo_cuda_kernel_complex_singleILj2EEvP6float2PKS0_S3_iii --------------------------
	.section	.text._Z43compute_hh_trafo_cuda_kernel_complex_singleILj2EEvP6float2PKS0_S3_iii,"ax",@progbits
	.align	128
        .global         _Z43compute_hh_trafo_cuda_kernel_complex_singleILj2EEvP6float2PKS0_S3_iii
        .type           _Z43compute_hh_trafo_cuda_kernel_complex_singleILj2EEvP6float2PKS0_S3_iii,@function
        .size           _Z43compute_hh_trafo_cuda_kernel_complex_singleILj2EEvP6float2PKS0_S3_iii,(.L_x_105 - _Z43compute_hh_trafo_cuda_kernel_complex_singleILj2EEvP6float2PKS0_S3_iii)
        .other          _Z43compute_hh_trafo_cuda_kernel_complex_singleILj2EEvP6float2PKS0_S3_iii,@"STO_CUDA_ENTRY STV_DEFAULT"
_Z43compute_hh_trafo_cuda_kernel_complex_singleILj2EEvP6float2PKS0_S3_iii:
.text._Z43compute_hh_trafo_cuda_kernel_complex_singleILj2EEvP6float2PKS0_S3_iii:
        /* <DEDUP_REMOVED lines=41> */
[----:B0-----:R-:W3:Y:S02]  /*0290*/  @!P0 LDS.64 R16, [R11] ;  /* 0x000000000b108984 */ /* 0x001ee40000000a00 */
[C---:B---3--:R-:W-:Y:S01]  /*02a0*/  FMUL R7, R19.reuse, R17 ;  /* 0x0000001113077220 */ /* 0x048fe20000400000 */
[----:B------:R-:W-:-:S03]  /*02b0*/  FMUL R0, R19, R16 ;  /* 0x0000001013007220 */ /* 0x000fc60000400000 */
[C---:B------:R-:W-:Y:S01]  /*02c0*/  FFMA R22, R18.reuse, R16, R7 ;  /* 0x0000001012167223 */ /* 0x040fe20000000007 */
[----:B------:R-:W-:-:S05]  /*02d0*/  FFMA R23, R18, R17, -R0 ;  /* 0x0000001112177223 */ /* 0x000fca0000000800 */
[----:B------:R-:W-:Y:S01]  /*02e0*/  STS.64 [R5], R22 ;  /* 0x0000001605007388 */ /* 0x000fe20000000a00 */
[----:B------:R-:W-:Y:S06]  /*02f0*/  BAR.SYNC.DEFER_BLOCKING 0x0 ;  /* 0x0000000000007b1d */ /* 0x000fec0000010000 */
[----:B------:R-:W-:Y:S04]  /*0300*/  @!P0 LDS R0, [UR7+0x20] ;  /* 0x00002007ff008984 */ /* 0x000fe80008000800 */
[----:B------:R-:W0:Y:S02]  /*0310*/  @!P0 LDS R7, [UR7+0x18] ;  /* 0x00001807ff078984 */ /* 0x000e240008000800 */
[----:B0-----:R-:W-:-:S05]  /*0320*/  @!P0 FADD R0, R0, R7 ;  /* 0x0000000700008221 */ /* 0x001fca0000000000 */
[----:B------:R0:W-:Y:S04]  /*0330*/  @!P0 STS [UR7+0x18], R0 ;  /* 0x00001800ff008988 */ /* 0x0001e80008000807 */
[----:B------:R-:W-:Y:S04]  /*0340*/  @!P0 LDS R7, [UR7+0x24] ;  /* 0x00002407ff078984 */ /* 0x000fe80008000800 */
[----:B------:R-:W1:Y:S01]  /*0350*/  @!P0 LDS R8, [UR7+0x1c] ;  /* 0x00001c07ff088984 */ /* 0x000e620008000800 */
[----:B0-----:R-:W-:Y:S01]  /*0360*/  MOV R0, R2 ;  /* 0x0000000200007202 */ /* 0x001fe20000000f00 */
[----:B-1----:R-:W-:-:S05]  /*0370*/  @!P0 FADD R7, R7, R8 ;  /* 0x0000000807078221 */ /* 0x002fca0000000000 */
[----:B------:R-:W-:Y:S01]  /*0380*/  @!P0 STS [UR7+0x1c], R7 ;  /* 0x00001c07ff008988 */ /* 0x000fe20008000807 */
[----:B------:R-:W-:Y:S01]  /*0390*/  BAR.SYNC.DEFER_BLOCKING 0x0 ;  /* 0x0000000000007b1d */ /* 0x000fe20000010000 */
[----:B------:R-:W-:-:S04]  /*03a0*/  ISETP.NE.AND P0, PT, R3, UR5, PT ;  /* 0x0000000503007c0c */ /* 0x000fc8000bf05270 */
[----:B------:R-:W-:Y:S01]  /*03b0*/  ISETP.NE.AND P0, PT, R4, 0x1, P0 ;  /* 0x000000010400780c */ /* 0x000fe20000705270 */
        /* <DEDUP_REMOVED lines=10> */
[----:B------:R-:W-:-:S05]  /*0460*/  FADD R17, -R8, R17 ;  /* 0x0000001108117221 */ /* 0x000fca0000000100 */
[----:B------:R1:W-:Y:S04]  /*0470*/  @!P0 STG.E.64 desc[UR8][R14.64], R16 ;  /* 0x000000100e008986 */ /* 0x0003e8000c101b08 */
[----:B------:R1:W-:Y:S01]  /*0480*/  STS.64 [R11+0x8], R16 ;  /* 0x000008100b007388 */ /* 0x0003e20000000a00 */
[----:B------:R-:W-:Y:S06]  /*0490*/  BAR.SYNC.DEFER_BLOCKING 0x0 ;  /* 0x0000000000007b1d */ /* 0x000fec0000010000 */
.L_x_3:
        /* <DEDUP_REMOVED lines=9> */
.L_x_4:
        /* <DEDUP_REMOVED lines=17> */
[----:B------:R-:W2:Y:S10]  /*0640*/  LDS.64 R12, [R11] ;  /* 0x000000000b0c7984 */ /* 0x000eb40000000a00 */
[----:B------:R-:W0:Y:S01]  /*0650*/  @!P1 S2R R19, SR_CgaCtaId ;  /* 0x0000000000139919 */ /* 0x000e220000008800 */
[----:B------:R-:W-:Y:S01]  /*0660*/  @!P1 MOV R28, 0x400 ;  /* 0x00000400001c9802 */ /* 0x000fe20000000f00 */
[----:B--2---:R-:W-:-:S03]  /*0670*/  FMUL R29, R12, R15 ;  /* 0x0000000f0c1d7220 */ /* 0x004fc60000400000 */
[----:B0-----:R-:W-:Y:S01]  /*0680*/  @!P1 LEA R28, R19, R28, 0x18 ;  /* 0x0000001c131c9211 */ /* 0x001fe200078ec0ff */
[----:B------:R-:W-:-:S04]  /*0690*/  FMUL R19, R13, R15 ;  /* 0x0000000f0d137220 */ /* 0x000fc80000400000 */
[-C--:B------:R-:W-:Y:S01]  /*06a0*/  FFMA R18, R12, R14.reuse, R19 ;  /* 0x0000000e0c127223 */ /* 0x080fe20000000013 */
[----:B------:R-:W-:-:S05]  /*06b0*/  FFMA R19, R13, R14, -R29 ;  /* 0x0000000e0d137223 */ /* 0x000fca000000081d */
[----:B------:R-:W-:Y:S01]  /*06c0*/  STS.64 [R5], R18 ;  /* 0x0000001205007388 */ /* 0x000fe20000000a00 */
[----:B------:R-:W-:Y:S06]  /*06d0*/  BAR.SYNC.DEFER_BLOCKING 0x0 ;  /* 0x0000000000007b1d */ /* 0x000fec0000010000 */
[----:B------:R-:W-:Y:S04]  /*06e0*/  @!P1 LDS R20, [R28+0x20] ;  /* 0x000020001c149984 */ /* 0x000fe80000000800 */
[----:B------:R-:W0:Y:S02]  /*06f0*/  @!P1 LDS R21, [R28+0x18] ;  /* 0x000018001c159984 */ /* 0x000e240000000800 */
[----:B0-----:R-:W-:-:S05]  /*0700*/  @!P1 FADD R21, R20, R21 ;  /* 0x0000001514159221 */ /* 0x001fca0000000000 */
[----:B------:R-:W-:Y:S04]  /*0710*/  @!P1 STS [R28+0x18], R21 ;  /* 0x000018151c009388 */ /* 0x000fe80000000800 */
[----:B------:R-:W-:Y:S04]  /*0720*/  @!P1 LDS R20, [R28+0x24] ;  /* 0x000024001c149984 */ /* 0x000fe80000000800 */
[----:B------:R-:W0:Y:S02]  /*0730*/  @!P1 LDS R29, [R28+0x1c] ;  /* 0x00001c001c1d9984 */ /* 0x000e240000000800 */
[----:B0-----:R-:W-:-:S05]  /*0740*/  @!P1 FADD R29, R20, R29 ;  /* 0x0000001d141d9221 */ /* 0x001fca0000000000 */
[----:B------:R-:W-:Y:S01]  /*0750*/  @!P1 STS [R28+0x1c], R29 ;  /* 0x00001c1d1c009388 */ /* 0x000fe20000000800 */
        /* <DEDUP_REMOVED lines=26> */
[----:B--2---:R-:W-:Y:S04]  /*0900*/  @!P1 STS.64 [UR4], R20 ;  /* 0x00000014ff009988 */ /* 0x004fe80008000a04 */
[----:B------:R-:W3:Y:S02]  /*0910*/  LDS.64 R16, [R11] ;  /* 0x000000000b107984 */ /* 0x000ee40000000a00 */
[-C--:B---3--:R-:W-:Y:S01]  /*0920*/  FMUL R19, R17, R13.reuse ;  /* 0x0000000d11137220 */ /* 0x088fe20000400000 */
[----:B------:R-:W-:-:S03]  /*0930*/  FMUL R22, R16, R13 ;  /* 0x0000000d10167220 */ /* 0x000fc60000400000 */
[-C--:B------:R-:W-:Y:S01]  /*0940*/  FFMA R18, R16, R12.reuse, R19 ;  /* 0x0000000c10127223 */ /* 0x080fe20000000013 */
[----:B------:R-:W-:-:S05]  /*0950*/  FFMA R19, R17, R12, -R22 ;  /* 0x0000000c11137223 */ /* 0x000fca0000000816 */
[----:B------:R-:W-:Y:S01]  /*0960*/  STS.64 [R5], R18 ;  /* 0x0000001205007388 */ /* 0x000fe20000000a00 */
[----:B------:R-:W-:Y:S06]  /*0970*/  BAR.SYNC.DEFER_BLOCKING 0x0 ;  /* 0x0000000000007b1d */ /* 0x000fec0000010000 */
[----:B------:R-:W-:Y:S04]  /*0980*/  @!P1 LDS R22, [UR4+0x20] ;  /* 0x00002004ff169984 */ /* 0x000fe80008000800 */
[----:B------:R-:W0:Y:S02]  /*0990*/  @!P1 LDS R23, [UR4+0x18] ;  /* 0x00001804ff179984 */ /* 0x000e240008000800 */
[----:B0-----:R-:W-:-:S05]  /*09a0*/  @!P1 FADD R22, R22, R23 ;  /* 0x0000001716169221 */ /* 0x001fca0000000000 */
[----:B------:R-:W-:Y:S04]  /*09b0*/  @!P1 STS [UR4+0x18], R22 ;  /* 0x00001816ff009988 */ /* 0x000fe80008000804 */
[----:B------:R-:W-:Y:S04]  /*09c0*/  @!P1 LDS R20, [UR4+0x24] ;  /* 0x00002404ff149984 */ /* 0x000fe80008000800 */
[----:B------:R-:W0:Y:S02]  /*09d0*/  @!P1 LDS R21, [UR4+0x1c] ;  /* 0x00001c04ff159984 */ /* 0x000e240008000800 */
[----:B0-----:R-:W-:-:S02]  /*09e0*/  @!P1 FADD R23, R20, R21 ;  /* 0x0000001514179221 */ /* 0x001fc40000000000 */
[----:B------:R-:W0:Y:S03]  /*09f0*/  LDC.64 R20, c[0x0][0x398] ;  /* 0x0000e600ff147b82 */ /* 0x000e260000000a00 */
[----:B------:R-:W-:Y:S05]  /*0a00*/  @!P1 STS [UR4+0x1c], R23 ;  /* 0x00001c17ff009988 */ /* 0x000fea0008000804 */
[----:B------:R-:W-:Y:S01]  /*0a10*/  BAR.SYNC.DEFER_BLOCKING 0x0 ;  /* 0x0000000000007b1d */ /* 0x000fe20000010000 */
[----:B0-----:R-:W-:Y:S02]  /*0a20*/  IMAD R9, R20, -0x2, R9 ;  /* 0xfffffffe14097824 */ /* 0x001fe400078e0209 */
[----:B------:R-:W-:-:S03]  /*0a30*/  IMAD R6, R21, -0x2, R6 ;  /* 0xfffffffe15067824 */ /* 0x000fc600078e0206 */
        /* <DEDUP_REMOVED lines=22> */
.L_x_5:
        /* <DEDUP_REMOVED lines=14> */
.L_x_105:


//--------------------- .text._Z43compute_hh_trafo_cuda_kernel_complex_singleILj4EEvP6float2PKS0_S3_iii --------------------------
	.section	.text._Z43compute_hh_trafo_cuda_kernel_complex_singleILj4EEvP6float2PKS0_S3_iii,"ax",@progbits
	.align	128
        .global         _Z43compute_hh_trafo_cuda_kernel_complex_singleILj4EEvP6float2PKS0_S3_iii
        .type           _Z43compute_hh_trafo_cuda_kernel_complex_singleILj4EEvP6float2PKS0_S3_iii,@function
        .size           _Z43compute_hh_trafo_cuda_kernel_complex_singleILj4EEvP6float2PKS0_S3_iii,(.L_x_106 - _Z43compute_hh_trafo_cuda_kernel_complex_singleILj4EEvP6float2PKS0_S3_iii)
        .other          _Z43compute_hh_trafo_cuda_kernel_complex_singleILj4EEvP6float2PKS0_S3_iii,@"STO_CUDA_ENTRY STV_DEFAULT"
_Z43compute_hh_trafo_cuda_kernel_complex_singleILj4EEvP6float2PKS0_S3_iii:
.text._Z43compute_hh_trafo_cuda_kernel_complex_singleILj4EEvP6float2PKS0_S3_iii:
        /* <DEDUP_REMOVED lines=21> */
[----:B------:R-:W-:Y:S01]  /*0150*/  IMAD R5, R14, R20, R3 ;  /* 0x000000140e057224 */ /* 0x000fe200078e0203 */
[----:B------:R-:W2:Y:S02]  /*0160*/  LDCU UR10, c[0x0][0x3a0] ;  /* 0x00007400ff0a77ac */ /* 0x000ea40008000800 */
        /* <DEDUP_REMOVED lines=12> */
[----:B------:R-:W5:Y:S01]  /*0230*/  LDG.E.64.CONSTANT R16, desc[UR8][R16.64] ;  /* 0x0000000810107981 */ /* 0x000f62000c1e9b00 */
[C---:B------:R-:W-:Y:S01]  /*0240*/  ISETP.NE.AND P1, PT, R3.reuse, RZ, PT ;  /* 0x000000ff0300720c */ /* 0x040fe20003f25270 */
[----:B------:R-:W-:Y:S01]  /*0250*/  BSSY.RECONVERGENT B0, `(.L_x_7) ;  /* 0x000001b000007945 */ /* 0x000fe20003800200 */
[----:B------:R-:W-:-:S11]  /*0260*/  LOP3.LUT P0, RZ, R3, 0x3fe, RZ, 0xc0, !PT ;  /* 0x000003fe03ff7812 */ /* 0x000fd6000780c0ff */
[----:B------:R-:W-:Y:S04]  /*0270*/  @!P1 STS.64 [UR7], R10 ;  /* 0x0000000aff009988 */ /* 0x000fe80008000a07 */
[----:B0-----:R-:W3:Y:S02]  /*0280*/  @!P1 LDS.64 R10, [R0] ;  /* 0x00000000000a9984 */ /* 0x001ee40000000a00 */
[C---:B---3--:R-:W-:Y:S01]  /*0290*/  FMUL R15, R13.reuse, R11 ;  /* 0x0000000b0d0f7220 */ /* 0x048fe20000400000 */
[----:B------:R-:W-:-:S03]  /*02a0*/  FMUL R4, R13, R10 ;  /* 0x0000000a0d047220 */ /* 0x000fc60000400000 */
[C---:B------:R-:W-:Y:S01]  /*02b0*/  FFMA R18, R12.reuse, R10, R15 ;  /* 0x0000000a0c127223 */ /* 0x040fe2000000000f */
[----:B------:R-:W-:-:S05]  /*02c0*/  FFMA R19, R12, R11, -R4 ;  /* 0x0000000b0c137223 */ /* 0x000fca0000000804 */
[----:B------:R0:W-:Y:S01]  /*02d0*/  STS.64 [R6], R18 ;  /* 0x0000001206007388 */ /* 0x0001e20000000a00 */
[----:B------:R-:W-:Y:S06]  /*02e0*/  BAR.SYNC.DEFER_BLOCKING 0x0 ;  /* 0x0000000000007b1d */ /* 0x000fec0000010000 */
[----:B------:R-:W-:Y:S05]  /*02f0*/  @P0 BRA `(.L_x_8) ;  /* 0x0000000000400947 */ /* 0x000fea0003800000 */
[----:B------:R-:W-:Y:S04]  /*0300*/  LDS R4, [R6+0x10] ;  /* 0x0000100006047984 */ /* 0x000fe80000000800 */
[----:B------:R-:W1:Y:S02]  /*0310*/  LDS R15, [R6] ;  /* 0x00000000060f7984 */ /* 0x000e640000000800 */
[----:B-1----:R-:W-:-:S05]  /*0320*/  FADD R15, R4, R15 ;  /* 0x0000000f040f7221 */ /* 0x002fca0000000000 */
[----:B------:R-:W-:Y:S04]  /*0330*/  STS [R6], R15 ;  /* 0x0000000f06007388 */ /* 0x000fe80000000800 */
[----:B------:R-:W-:Y:S04]  /*0340*/  LDS R4, [R6+0x14] ;  /* 0x0000140006047984 */ /* 0x000fe80000000800 */
[----:B0-----:R-:W0:Y:S02]  /*0350*/  LDS R19, [R6+0x4] ;  /* 0x0000040006137984 */ /* 0x001e240000000800 */
[----:B0-----:R-:W-:-:S05]  /*0360*/  FADD R19, R4, R19 ;  /* 0x0000001304137221 */ /* 0x001fca0000000000 */
[----:B------:R-:W-:Y:S04]  /*0370*/  STS [R6+0x4], R19 ;  /* 0x0000041306007388 */ /* 0x000fe80000000800 */
[----:B------:R-:W-:Y:S04]  /*0380*/  @!P1 LDS R4, [UR7+0x30] ;  /* 0x00003007ff049984 */ /* 0x000fe80008000800 */
[----:B------:R-:W0:Y:S02]  /*0390*/  @!P1 LDS R23, [UR7+0x28] ;  /* 0x00002807ff179984 */ /* 0x000e240008000800 */
[----:B0-----:R-:W-:-:S05]  /*03a0*/  @!P1 FADD R4, R4, R23 ;  /* 0x0000001704049221 */ /* 0x001fca0000000000 */
[----:B------:R-:W-:Y:S04]  /*03b0*/  @!P1 STS [UR7+0x28], R4 ;  /* 0x00002804ff009988 */ /* 0x000fe80008000807 */
[----:B------:R-:W-:Y:S04]  /*03c0*/  @!P1 LDS R18, [UR7+0x34] ;  /* 0x00003407ff129984 */ /* 0x000fe80008000800 */
[----:B------:R-:W0:Y:S02]  /*03d0*/  @!P1 LDS R23, [UR7+0x2c] ;  /* 0x00002c07ff179984 */ /* 0x000e240008000800 */
[----:B0-----:R-:W-:-:S05]  /*03e0*/  @!P1 FADD R18, R18, R23 ;  /* 0x0000001712129221 */ /* 0x001fca0000000000 */
[----:B------:R1:W-:Y:S02]  /*03f0*/  @!P1 STS [UR7+0x2c], R18 ;  /* 0x00002c12ff009988 */ /* 0x0003e40008000807 */
.L_x_8:
[----:B------:R-:W-:Y:S05]  /*0400*/  BSYNC.RECONVERGENT B0 ;  /* 0x0000000000007941 */ /* 0x000fea0003800200 */
.L_x_7:
[----:B------:R-:W-:Y:S01]  /*0410*/  BAR.SYNC.DEFER_BLOCKING 0x0 ;  /* 0x0000000000007b1d */ /* 0x000fe20000010000 */
[----:B------:R-:W-:Y:S02]  /*0420*/  ISETP.NE.AND P0, PT, R3, UR5, PT ;  /* 0x0000000503007c0c */ /* 0x000fe4000bf05270 */
[----:B------:R-:W-:Y:S02]  /*0430*/  IADD3 R2, PT, PT, R2, -R21, RZ ;  /* 0x8000001502027210 */ /* 0x000fe40007ffe0ff */
[----:B------:R-:W-:Y:S02]  /*0440*/  ISETP.NE.AND P0, PT, R7, 0x1, P0 ;  /* 0x000000010700780c */ /* 0x000fe40000705270 */
[----:B------:R-:W-:Y:S01]  /*0450*/  IADD3 R5, PT, PT, R5, -R20, RZ ;  /* 0x8000001405057210 */ /* 0x000fe20007ffe0ff */
[----:B01----:R-:W0:Y:S02]  /*0460*/  LDS.64 R18, [UR7+0x28] ;  /* 0x00002807ff127984 */ /* 0x003e240008000a00 */
[-C--:B0----5:R-:W-:Y:S01]  /*0470*/  FMUL R4, R18, R17.reuse ;  /* 0x0000001112047220 */ /* 0x0a1fe20000400000 */
        /* <DEDUP_REMOVED lines=13> */
.L_x_6:
[----:B------:R-:W-:-:S13]  /*0550*/  ISETP.NE.AND P0, PT, R14, RZ, PT ;  /* 0x000000ff0e00720c */ /* 0x000fda0003f05270 */
[----:B------:R-:W-:Y:S05]  /*0560*/  @!P0 EXIT ;  /* 0x000000000000894d */ /* 0x000fea0003800000 */
[----:B-1----:R-:W1:Y:S01]  /*0570*/  LDC.64 R8, c[0x0][0x390] ;  /* 0x0000e400ff087b82 */ /* 0x002e620000000a00 */
[----:B------:R-:W-:Y:S02]  /*0580*/  IADD3 R7, PT, PT, R4, -0x1, RZ ;  /* 0xffffffff04077810 */ /* 0x000fe40007ffe0ff */
[----:B------:R-:W-:Y:S02]  /*0590*/  ISETP.NE.AND P1, PT, R3, RZ, PT ;  /* 0x000000ff0300720c */ /* 0x000fe40003f25270 */
[----:B------:R-:W-:Y:S02]  /*05a0*/  IADD3 R20, PT, PT, R5, -R20, RZ ;  /* 0x8000001405147210 */ /* 0x000fe40007ffe0ff */
[----:B------:R-:W-:Y:S01]  /*05b0*/  IADD3 R21, PT, PT, R2, -R21, RZ ;  /* 0x8000001502157210 */ /* 0x000fe20007ffe0ff */
[----:B-1----:R-:W-:-:S08]  /*05c0*/  IMAD.WIDE.U32 R8, R7, 0x8, R8 ;  /* 0x0000000807087825 */ /* 0x002fd000078e0008 */
.L_x_13:
[----:B------:R-:W1:Y:S08]  /*05d0*/  LDC.64 R22, c[0x0][0x380] ;  /* 0x0000e000ff167b82 */ /* 0x000e700000000a00 */
[----:B------:R-:W0:Y:S01]  /*05e0*/  LDC.64 R26, c[0x0][0x388] ;  /* 0x0000e200ff1a7b82 */ /* 0x000e220000000a00 */
[----:B-1----:R-:W-:-:S05]  /*05f0*/  IMAD.WIDE R28, R2, 0x8, R22 ;  /* 0x00000008021c7825 */ /* 0x002fca00078e0216 */
[----:B------:R-:W2:Y:S01]  /*0600*/  @!P1 LDG.E.64 R16, desc[UR8][R28.64] ;  /* 0x000000081c109981 */ /* 0x000ea2000c1e1b00 */
[----:B0-----:R-:W-:-:S06]  /*0610*/  IMAD.WIDE R10, R5, 0x8, R26 ;  /* 0x00000008050a7825 */ /* 0x001fcc00078e021a */
[----:B------:R-:W3:Y:S01]  /*0620*/  LDG.E.64.CONSTANT R10, desc[UR8][R10.64] ;  /* 0x000000080a0a7981 */ /* 0x000ee2000c1e9b00 */
[----:B------:R-:W-:Y:S01]  /*0630*/  @!P1 MOV R12, 0x400 ;  /* 0x00000400000c9802 */ /* 0x000fe20000000f00 */
[----:B------:R-:W-:Y:S01]  /*0640*/  BSSY.RECONVERGENT B0, `(.L_x_9) ;  /* 0x0000022000007945 */ /* 0x000fe20003800200 */
[----:B------:R-:W-:Y:S01]  /*0650*/  LOP3.LUT P0, R18, R3, 0x3fe, RZ, 0xc0, !PT ;  /* 0x000003fe03127812 */ /* 0x000fe2000780c0ff */
[----:B------:R-:W0:Y:S02]  /*0660*/  @!P1 S2R R13, SR_CgaCtaId ;  /* 0x00000000000d9919 */ /* 0x000e240000008800 */
[----:B0-----:R-:W-:-:S05]  /*0670*/  @!P1 LEA R19, R13, R12, 0x18 ;  /* 0x0000000c0d139211 */ /* 0x001fca00078ec0ff */
[----:B--2---:R-:W-:Y:S04]  /*0680*/  @!P1 STS.64 [R19], R16 ;  /* 0x0000001013009388 */ /* 0x004fe80000000a00 */
[----:B------:R-:W3:Y:S02]  /*0690*/  LDS.64 R12, [R0] ;  /* 0x00000000000c7984 */ /* 0x000ee40000000a00 */
[-C--:B---3--:R-:W-:Y:S01]  /*06a0*/  FMUL R15, R13, R11.reuse ;  /* 0x0000000b0d0f7220 */ /* 0x088fe20000400000 */
[----:B------:R-:W-:-:S03]  /*06b0*/  FMUL R24, R12, R11 ;  /* 0x0000000b0c187220 */ /* 0x000fc60000400000 */
[-C--:B------:R-:W-:Y:S01]  /*06c0*/  FFMA R14, R12, R10.reuse, R15 ;  /* 0x0000000a0c0e7223 */ /* 0x080fe2000000000f */
[----:B------:R-:W-:-:S05]  /*06d0*/  FFMA R15, R13, R10, -R24 ;  /* 0x0000000a0d0f7223 */ /* 0x000fca0000000818 */
[----:B------:R0:W-:Y:S01]  /*06e0*/  STS.64 [R6], R14 ;  /* 0x0000000e06007388 */ /* 0x0001e20000000a00 */
[----:B------:R-:W-:Y:S06]  /*06f0*/  BAR.SYNC.DEFER_BLOCKING 0x0 ;  /* 0x0000000000007b1d */ /* 0x000fec0000010000 */
[----:B------:R-:W-:Y:S05]  /*0700*/  @P0 BRA `(.L_x_10) ;  /* 0x0000000000540947 */ /* 0x000fea0003800000 */
[----:B0-----:R-:W-:Y:S01]  /*0710*/  LDS R14, [R6+0x10] ;  /* 0x00001000060e7984 */ /* 0x001fe20000000800 */
[----:B------:R-:W-:-:S03]  /*0720*/  ISETP.NE.AND P0, PT, R3, RZ, PT ;  /* 0x000000ff0300720c */ /* 0x000fc60003f05270 */
[----:B------:R-:W0:Y:S02]  /*0730*/  LDS R15, [R6] ;  /* 0x00000000060f7984 */ /* 0x000e240000000800 */
[----:B0-----:R-:W-:-:S05]  /*0740*/  FADD R15, R14, R15 ;  /* 0x0000000f0e0f7221 */ /* 0x001fca0000000000 */
[----:B------:R-:W-:Y:S04]  /*0750*/  STS [R6], R15 ;  /* 0x0000000f06007388 */ /* 0x000fe80000000800 */
[----:B------:R-:W-:Y:S04]  /*0760*/  LDS R14, [R6+0x14] ;  /* 0x00001400060e7984 */ /* 0x000fe80000000800 */
[----:B------:R-:W0:Y:S02]  /*0770*/  LDS R17, [R6+0x4] ;  /* 0x0000040006117984 */ /* 0x000e240000000800 */
[----:B0-----:R-:W-:-:S05]  /*0780*/  FADD R17, R14, R17 ;  /* 0x000000110e117221 */ /* 0x001fca0000000000 */
[----:B------:R1:W-:Y:S01]  /*0790*/  STS [R6+0x4], R17 ;  /* 0x0000041106007388 */ /* 0x0003e20000000800 */
[----:B------:R-:W-:Y:S05]  /*07a0*/  @P0 BRA `(.L_x_10) ;  /* 0x00000000002c0947 */ /* 0x000fea0003800000 */
[----:B------:R-:W0:Y:S01]  /*07b0*/  S2UR UR6, SR_CgaCtaId ;  /* 0x00000000000679c3 */ /* 0x000e220000008800 */
[----:B------:R-:W-:Y:S02]  /*07c0*/  UMOV UR4, 0x400 ;  /* 0x0000040000047882 */ /* 0x000fe40000000000 */
[----:B0-----:R-:W-:-:S09]  /*07d0*/  ULEA UR4, UR6, UR4, 0x18 ;  /* 0x0000000406047291 */ /* 0x001fd2000f8ec0ff */
[----:B------:R-:W-:Y:S04]  /*07e0*/  LDS R14, [UR4+0x30] ;  /* 0x00003004ff0e7984 */ /* 0x000fe80008000800 */
[----:B------:R-:W0:Y:S02]  /*07f0*/  LDS R15, [UR4+0x28] ;  /* 0x00002804ff0f7984 */ /* 0x000e240008000800 */
[----:B0-----:R-:W-:-:S05]  /*0800*/  FADD R14, R14, R15 ;  /* 0x0000000f0e0e7221 */ /* 0x001fca0000000000 */
[----:B------:R-:W-:Y:S04]  /*0810*/  STS [UR4+0x28], R14 ;  /* 0x0000280eff007988 */ /* 0x000fe80008000804 */
[----:B------:R-:W-:Y:S04]  /*0820*/  LDS R15, [UR4+0x34] ;  /* 0x00003404ff0f7984 */ /* 0x000fe80008000800 */
[----:B------:R-:W0:Y:S02]  /*0830*/  LDS R16, [UR4+0x2c] ;  /* 0x00002c04ff107984 */ /* 0x000e240008000800 */
[----:B0-----:R-:W-:-:S05]  /*0840*/  FADD R15, R15, R16 ;  /* 0x000000100f0f7221 */ /* 0x001fca0000000000 */
[----:B------:R2:W-:Y:S02]  /*0850*/  STS [UR4+0x2c], R15 ;  /* 0x00002c0fff007988 */ /* 0x0005e40008000804 */
.L_x_10:
[----:B------:R-:W-:Y:S05]  /*0860*/  BSYNC.RECONVERGENT B0 ;  /* 0x0000000000007941 */ /* 0x000fea0003800200 */
.L_x_9:
[----:B0-2---:R-:W2:Y:S01]  /*0870*/  LDG.E.64.CONSTANT R14, desc[UR8][R8.64] ;  /* 0x00000008080e7981 */ /* 0x005ea2000c1e9b00 */
[----:B------:R-:W0:Y:S01]  /*0880*/  S2UR UR6, SR_CgaCtaId ;  /* 0x00000000000679c3 */ /* 0x000e220000008800 */
[----:B------:R-:W-:-:S07]  /*0890*/  UMOV UR4, 0x400 ;  /* 0x0000040000047882 */ /* 0x000fce0000000000 */
[----:B------:R-:W-:Y:S01]  /*08a0*/  BAR.SYNC.DEFER_BLOCKING 0x0 ;  /* 0x0000000000007b1d */ /* 0x000fe20000010000 */
[----:B------:R-:W-:Y:S01]  /*08b0*/  ISETP.NE.AND P0, PT, R3, UR5, PT ;  /* 0x0000000503007c0c */ /* 0x000fe2000bf05270 */
[----:B------:R-:W-:Y:S01]  /*08c0*/  IMAD.WIDE R22, R21, 0x8, R22 ;  /* 0x0000000815167825 */ /* 0x000fe200078e0216 */
[----:B------:R-:W-:Y:S02]  /*08d0*/  ISETP.NE.AND P1, PT, R3, RZ, PT ;  /* 0x000000ff0300720c */ /* 0x000fe40003f25270 */
[----:B------:R-:W-:Y:S01]  /*08e0*/  ISETP.NE.AND P2, PT, R7, RZ, P0 ;  /* 0x000000ff0700720c */ /* 0x000fe20000745270 */
[----:B0-----:R-:W-:-:S09]  /*08f0*/  ULEA UR4, UR6, UR4, 0x18 ;  /* 0x0000000406047291 */ /* 0x001fd2000f8ec0ff */
[----:B-1----:R-:W2:Y:S02]  /*0900*/  LDS.64 R16, [UR4+0x28] ;  /* 0x00002804ff107984 */ /* 0x002ea40008000a00 */
[----:B--2---:R-:W-:-:S04]  /*0910*/  FMUL R19, R17, R15 ;  /* 0x0000000f11137220 */ /* 0x004fc80000400000 */
[C---:B------:R-:W-:Y:S01]  /*0920*/  FFMA R19, R16.reuse, R14, -R19 ;  /* 0x0000000e10137223 */ /* 0x040fe20000000813 */
[----:B------:R-:W-:-:S04]  /*0930*/  FMUL R16, R16, R15 ;  /* 0x0000000f10107220 */ /* 0x000fc80000400000 */
[----:B------:R-:W-:-:S04]  /*0940*/  FFMA R16, R17, R14, R16 ;  /* 0x0000000e11107223 */ /* 0x000fc80000000010 */
[-C--:B------:R-:W-:Y:S01]  /*0950*/  FMUL R15, R11, R16.reuse ;  /* 0x000000100b0f7220 */ /* 0x080fe20000400000 */
[----:B------:R-:W-:-:S03]  /*0960*/  FMUL R16, R10, R16 ;  /* 0x000000100a107220 */ /* 0x000fc60000400000 */
[-C--:B------:R-:W-:Y:S01]  /*0970*/  FFMA R15, R10, R19.reuse, -R15 ;  /* 0x000000130a0f7223 */ /* 0x080fe2000000080f */
[----:B------:R-:W-:-:S03]  /*0980*/  FFMA R16, R11, R19, R16 ;  /* 0x000000130b107223 */ /* 0x000fc60000000010 */
        /* <DEDUP_REMOVED lines=8> */
[----:B------:R-:W-:Y:S01]  /*0a10*/  ISETP.NE.AND P2, PT, R18, RZ, PT ;  /* 0x000000ff1200720c */ /* 0x000fe20003f45270 */
[----:B------:R-:W-:Y:S02]  /*0a20*/  BSSY.RECONVERGENT B0, `(.L_x_11) ;  /* 0x000001a000007945 */ /* 0x000fe40003800200 */
[----:B--2---:R-:W-:Y:S04]  /*0a30*/  @!P1 STS.64 [UR4], R16 ;  /* 0x00000010ff009988 */ /* 0x004fe80008000a04 */
        /* <DEDUP_REMOVED lines=8> */
[----:B0-----:R-:W-:Y:S04]  /*0ac0*/  LDS R14, [R6+0x10] ;  /* 0x00001000060e7984 */ /* 0x001fe80000000800 */
[----:B------:R-:W0:Y:S02]  /*0ad0*/  LDS R15, [R6] ;  /* 0x00000000060f7984 */ /* 0x000e240000000800 */
[----:B0-----:R-:W-:-:S05]  /*0ae0*/  FADD R15, R14, R15 ;  /* 0x0000000f0e0f7221 */ /* 0x001fca0000000000 */
[----:B------:R-:W-:Y:S04]  /*0af0*/  STS [R6], R15 ;  /* 0x0000000f06007388 */ /* 0x000fe80000000800 */
[----:B------:R-:W-:Y:S04]  /*0b00*/  LDS R14, [R6+0x14] ;  /* 0x00001400060e7984 */ /* 0x000fe80000000800 */
[----:B------:R-:W0:Y:S02]  /*0b10*/  LDS R17, [R6+0x4] ;  /* 0x0000040006117984 */ /* 0x000e240000000800 */
        /* <DEDUP_REMOVED lines=10> */
.L_x_12:
[----:B------:R-:W-:Y:S05]  /*0bc0*/  BSYNC.RECONVERGENT B0 ;  /* 0x0000000000007941 */ /* 0x000fea0003800200 */
.L_x_11:
[----:B0-----:R-:W0:Y:S01]  /*0bd0*/  LDC.64 R14, c[0x0][0x390] ;  /* 0x0000e400ff0e7b82 */ /* 0x001e220000000a00 */
[----:B------:R-:W-:-:S05]  /*0be0*/  IADD3 R17, PT, PT, R7, -0x1, RZ ;  /* 0xffffffff07117810 */ /* 0x000fca0007ffe0ff */
[----:B0-----:R-:W-:Y:S02]  /*0bf0*/  IMAD.WIDE.U32 R14, R17, 0x8, R14 ;  /* 0x00000008110e7825 */ /* 0x001fe400078e000e */
[----:B------:R-:W-:Y:S06]  /*0c00*/  BAR.SYNC.DEFER_BLOCKING 0x0 ;  /* 0x0000000000007b1d */ /* 0x000fec0000010000 */
[----:B------:R-:W2:Y:S01]  /*0c10*/  LDG.E.64.CONSTANT R14, desc[UR8][R14.64] ;  /* 0x000000080e0e7981 */ /* 0x000ea2000c1e9b00 */
[----:B------:R-:W-:Y:S02]  /*0c20*/  ISETP.NE.AND P0, PT, R4, 0x2, P0 ;  /* 0x000000020400780c */ /* 0x000fe40000705270 */
[----:B------:R-:W-:-:S02]  /*0c30*/  IADD3 R8, P2, PT, R8, -0x10, RZ ;  /* 0xfffffff008087810 */ /* 0x000fc40007f5e0ff */
[----:B------:R-:W-:Y:S02]  /*0c40*/  IADD3 R7, PT, PT, R7, -0x2, RZ ;  /* 0xfffffffe07077810 */ /* 0x000fe40007ffe0ff */
[----:B------:R-:W-:Y:S01]  /*0c50*/  IADD3.X R9, PT, PT, R9, -0x1, RZ, P2, !PT ;  /* 0xffffffff09097810 */ /* 0x000fe200017fe4ff */
[----:B-1----:R-:W2:Y:S02]  /*0c60*/  LDS.64 R16, [UR4+0x28] ;  /* 0x00002804ff107984 */ /* 0x002ea40008000a00 */
[-C--:B--2---:R-:W-:Y:S01]  /*0c70*/  FMUL R18, R16, R15.reuse ;  /* 0x0000000f10127220 */ /* 0x084fe20000400000 */
[----:B------:R-:W-:-:S03]  /*0c80*/  FMUL R25, R17, R15 ;  /* 0x0000000f11197220 */ /* 0x000fc60000400000 */
[-C--:B------:R-:W-:Y:S01]  /*0c90*/  FFMA R17, R17, R14.reuse, R18 ;  /* 0x0000000e11117223 */ /* 0x080fe20000000012 */
[----:B------:R-:W-:Y:S01]  /*0ca0*/  FFMA R25, R16, R14, -R25 ;  /* 0x0000000e10197223 */ /* 0x000fe20000000819 */
[----:B------:R-:W0:Y:S02]  /*0cb0*/  LDC.64 R18, c[0x0][0x398] ;  /* 0x0000e600ff127b82 */ /* 0x000e240000000a00 */
[-C--:B------:R-:W-:Y:S01]  /*0cc0*/  FMUL R27, R11, R17.reuse ;  /* 0x000000110b1b7220 */ /* 0x080fe20000400000 */
[----:B------:R-:W-:-:S03]  /*0cd0*/  FMUL R16, R10, R17 ;  /* 0x000000110a107220 */ /* 0x000fc60000400000 */
[-C--:B------:R-:W-:Y:S01]  /*0ce0*/  FFMA R27, R10, R25.reuse, -R27 ;  /* 0x000000190a1b7223 */ /* 0x080fe2000000081b */
[----:B------:R-:W-:-:S03]  /*0cf0*/  FFMA R16, R11, R25, R16 ;  /* 0x000000190b107223 */ /* 0x000fc60000000010 */
[----:B------:R-:W-:Y:S01]  /*0d00*/  FADD R12, R12, -R27 ;  /* 0x8000001b0c0c7221 */ /* 0x000fe20000000000 */
[----:B------:R-:W-:-:S05]  /*0d10*/  FADD R13, R13, -R16 ;  /* 0x800000100d0d7221 */ /* 0x000fca0000000000 */
[----:B------:R1:W-:Y:S01]  /*0d20*/  @!P0 STG.E.64 desc[UR8][R22.64], R12 ;  /* 0x0000000c16008986 */ /* 0x0003e2000c101b08 */
[C---:B------:R-:W-:Y:S02]  /*0d30*/  ISETP.GT.U32.AND P0, PT, R4.reuse, 0x2, PT ;  /* 0x000000020400780c */ /* 0x040fe40003f04070 */
[----:B------:R-:W-:Y:S01]  /*0d40*/  IADD3 R4, PT, PT, R4, -0x2, RZ ;  /* 0xfffffffe04047810 */ /* 0x000fe20007ffe0ff */
[----:B------:R1:W-:Y:S01]  /*0d50*/  STS.64 [R0+0x8], R12 ;  /* 0x0000080c00007388 */ /* 0x0003e20000000a00 */
[C---:B0-----:R-:W-:Y:S01]  /*0d60*/  IADD3 R11, PT, PT, -R18.reuse, RZ, RZ ;  /* 0x000000ff120b7210 */ /* 0x041fe20007ffe1ff */
[----:B------:R-:W-:Y:S01]  /*0d70*/  IMAD R5, R18, -0x2, R5 ;  /* 0xfffffffe12057824 */ /* 0x000fe200078e0205 */
[C---:B------:R-:W-:Y:S01]  /*0d80*/  IADD3 R10, PT, PT, -R19.reuse, RZ, RZ ;  /* 0x000000ff130a7210 */ /* 0x040fe20007ffe1ff */
[----:B------:R-:W-:Y:S01]  /*0d90*/  IMAD R2, R19, -0x2, R2 ;  /* 0xfffffffe13027824 */ /* 0x000fe200078e0202 */
[----:B------:R-:W-:Y:S02]  /*0da0*/  LEA R20, R11, R20, 0x1 ;  /* 0x000000140b147211 */ /* 0x000fe400078e08ff */
[----:B------:R-:W-:Y:S01]  /*0db0*/  LEA R21, R10, R21, 0x1 ;  /* 0x000000150a157211 */ /* 0x000fe200078e08ff */
[----:B------:R-:W-:Y:S06]  /*0dc0*/  BAR.SYNC.DEFER_BLOCKING 0x0 ;  /* 0x0000000000007b1d */ /* 0x000fec0000010000 */
[----:B-1----:R-:W-:Y:S05]  /*0dd0*/  @P0 BRA `(.L_x_13) ;  /* 0xfffffff400fc0947 */ /* 0x002fea000383ffff */
[----:B------:R-:W-:Y:S05]  /*0de0*/  EXIT ;  /* 0x000000000000794d */ /* 0x000fea0003800000 */
.L_x_14:
        /* <DEDUP_REMOVED lines=9> */
.L_x_106:


//--------------------- .text._Z43compute_hh_trafo_cuda_kernel_complex_singleILj8EEvP6float2PKS0_S3_iii --------------------------
	.section	.text._Z43compute_hh_trafo_cuda_kernel_complex_singleILj8EEvP6float2PKS0_S3_iii,"ax",@progbits
	.align	128
        .global         _Z43compute_hh_trafo_cuda_kernel_complex_singleILj8EEvP6float2PKS0_S3_iii
        .type           _Z43compute_hh_trafo_cuda_kernel_complex_singleILj8EEvP6float2PKS0_S3_iii,@function
        .size           _Z43compute_hh_trafo_cuda_kernel_complex_singleILj8EEvP6float2PKS0_S3_iii,(.L_x_107 - _Z43compute_hh_trafo_cuda_kernel_complex_singleILj8EEvP6float2PKS0_S3_iii)
        .other          _Z43compute_hh_trafo_cuda_kernel_complex_singleILj8EEvP6float2PKS0_S3_iii,@"STO_CUDA_ENTRY STV_DEFAULT"
_Z43compute_hh_trafo_cuda_kernel_complex_singleILj8EEvP6float2PKS0_S3_iii:
.text._Z43compute_hh_trafo_cuda_kernel_complex_singleILj8EEvP6float2PKS0_S3_iii:
        /* <DEDUP_REMOVED lines=48> */
[----:B------:R-:W-:Y:S01]  /*0300*/  LDS R4, [R6+0x20] ;  /* 0x0000200006047984 */ /* 0x000fe20000000800 */
[----:B------:R-:W-:-:S03]  /*0310*/  ISETP.GT.U32.AND P0, PT, R3, 0x1, PT ;  /* 0x000000010300780c */ /* 0x000fc60003f04070 */
[----:B------:R-:W1:Y:S02]  /*0320*/  LDS R15, [R6] ;  /* 0x00000000060f7984 */ /* 0x000e640000000800 */
[----:B-1----:R-:W-:-:S05]  /*0330*/  FADD R15, R4, R15 ;  /* 0x0000000f040f7221 */ /* 0x002fca0000000000 */
[----:B------:R-:W-:Y:S04]  /*0340*/  STS [R6], R15 ;  /* 0x0000000f06007388 */ /* 0x000fe80000000800 */
[----:B------:R-:W-:Y:S04]  /*0350*/  LDS R4, [R6+0x24] ;  /* 0x0000240006047984 */ /* 0x000fe80000000800 */
[----:B0-----:R-:W0:Y:S02]  /*0360*/  LDS R19, [R6+0x4] ;  /* 0x0000040006137984 */ /* 0x001e240000000800 */
[----:B0-----:R-:W-:-:S05]  /*0370*/  FADD R19, R4, R19 ;  /* 0x0000001304137221 */ /* 0x001fca0000000000 */
[----:B------:R1:W-:Y:S01]  /*0380*/  STS [R6+0x4], R19 ;  /* 0x0000041306007388 */ /* 0x0003e20000000800 */
[----:B------:R-:W-:Y:S05]  /*0390*/  @P0 BRA `(.L_x_17) ;  /* 0x0000000000400947 */ /* 0x000fea0003800000 */
[----:B------:R-:W-:Y:S04]  /*03a0*/  LDS R4, [R6+0x10] ;  /* 0x0000100006047984 */ /* 0x000fe80000000800 */
[----:B------:R-:W0:Y:S02]  /*03b0*/  LDS R15, [R6] ;  /* 0x00000000060f7984 */ /* 0x000e240000000800 */
[----:B0-----:R-:W-:-:S05]  /*03c0*/  FADD R15, R4, R15 ;  /* 0x0000000f040f7221 */ /* 0x001fca0000000000 */
[----:B------:R-:W-:Y:S04]  /*03d0*/  STS [R6], R15 ;  /* 0x0000000f06007388 */ /* 0x000fe80000000800 */
[----:B------:R-:W-:Y:S04]  /*03e0*/  LDS R4, [R6+0x14] ;  /* 0x0000140006047984 */ /* 0x000fe80000000800 */
[----:B-1----:R-:W0:Y:S02]  /*03f0*/  LDS R19, [R6+0x4] ;  /* 0x0000040006137984 */ /* 0x002e240000000800 */
        /* <DEDUP_REMOVED lines=10> */
.L_x_17:
[----:B------:R-:W-:Y:S05]  /*04a0*/  BSYNC.RECONVERGENT B0 ;  /* 0x0000000000007941 */ /* 0x000fea0003800200 */
.L_x_16:
[----:B------:R-:W-:Y:S01]  /*04b0*/  BAR.SYNC.DEFER_BLOCKING 0x0 ;  /* 0x0000000000007b1d */ /* 0x000fe20000010000 */
[----:B------:R-:W-:Y:S02]  /*04c0*/  ISETP.NE.AND P0, PT, R3, UR5, PT ;  /* 0x0000000503007c0c */ /* 0x000fe4000bf05270 */
[----:B------:R-:W-:Y:S02]  /*04d0*/  IADD3 R2, PT, PT, R2, -R21, RZ ;  /* 0x8000001502027210 */ /* 0x000fe40007ffe0ff */
[----:B------:R-:W-:Y:S02]  /*04e0*/  ISETP.NE.AND P0, PT, R7, 0x1, P0 ;  /* 0x000000010700780c */ /* 0x000fe40000705270 */
[----:B------:R-:W-:Y:S01]  /*04f0*/  IADD3 R5, PT, PT, R5, -R20, RZ ;  /* 0x8000001405057210 */ /* 0x000fe20007ffe0ff */
[----:B012---:R-:W0:Y:S02]  /*0500*/  LDS.64 R18, [UR7+0x48] ;  /* 0x00004807ff127984 */ /* 0x007e240008000a00 */
        /* <DEDUP_REMOVED lines=14> */
.L_x_15:
        /* <DEDUP_REMOVED lines=8> */
.L_x_22:
        /* <DEDUP_REMOVED lines=8> */
[----:B------:R-:W0:Y:S02]  /*06f0*/  @!P1 S2R R13, SR_CgaCtaId ;  /* 0x00000000000d9919 */ /* 0x000e240000008800 */
[----:B0-----:R-:W-:-:S05]  /*0700*/  @!P1 LEA R19, R13, R12, 0x18 ;  /* 0x0000000c0d139211 */ /* 0x001fca00078ec0ff */
[----:B--2---:R-:W-:Y:S04]  /*0710*/  @!P1 STS.64 [R19], R16 ;  /* 0x0000001013009388 */ /* 0x004fe80000000a00 */
[----:B------:R-:W3:Y:S02]  /*0720*/  LDS.64 R12, [R0] ;  /* 0x00000000000c7984 */ /* 0x000ee40000000a00 */
[-C--:B---3--:R-:W-:Y:S01]  /*0730*/  FMUL R15, R13, R11.reuse ;  /* 0x0000000b0d0f7220 */ /* 0x088fe20000400000 */
[----:B------:R-:W-:-:S03]  /*0740*/  FMUL R18, R12, R11 ;  /* 0x0000000b0c127220 */ /* 0x000fc60000400000 */
[-C--:B------:R-:W-:Y:S01]  /*0750*/  FFMA R14, R12, R10.reuse, R15 ;  /* 0x0000000a0c0e7223 */ /* 0x080fe2000000000f */
[----:B------:R-:W-:Y:S01]  /*0760*/  FFMA R15, R13, R10, -R18 ;  /* 0x0000000a0d0f7223 */ /* 0x000fe20000000812 */
[----:B------:R-:W-:-:S04]  /*0770*/  LOP3.LUT P0, R18, R3, 0x3fc, RZ, 0xc0, !PT ;  /* 0x000003fc03127812 */ /* 0x000fc8000780c0ff */
[----:B------:R0:W-:Y:S01]  /*0780*/  STS.64 [R6], R14 ;  /* 0x0000000e06007388 */ /* 0x0001e20000000a00 */
[----:B------:R-:W-:Y:S08]  /*0790*/  BAR.SYNC.DEFER_BLOCKING 0x0 ;  /* 0x0000000000007b1d */ /* 0x000ff00000010000 */
[----:B------:R-:W-:Y:S05]  /*07a0*/  @P0 BRA `(.L_x_19) ;  /* 0x00000000007c0947 */ /* 0x000fea0003800000 */
[----:B0-----:R-:W-:Y:S01]  /*07b0*/  LDS R14, [R6+0x20] ;  /* 0x00002000060e7984 */ /* 0x001fe20000000800 */
[----:B------:R-:W-:-:S03]  /*07c0*/  ISETP.GT.U32.AND P0, PT, R3, 0x1, PT ;  /* 0x000000010300780c */ /* 0x000fc60003f04070 */
        /* <DEDUP_REMOVED lines=8> */
[----:B------:R-:W-:Y:S01]  /*0850*/  LDS R14, [R6+0x10] ;  /* 0x00001000060e7984 */ /* 0x000fe20000000800 */
[----:B------:R-:W-:-:S03]  /*0860*/  ISETP.NE.AND P0, PT, R3, RZ, PT ;  /* 0x000000ff0300720c */ /* 0x000fc60003f05270 */
[----:B------:R-:W0:Y:S02]  /*0870*/  LDS R15, [R6] ;  /* 0x00000000060f7984 */ /* 0x000e240000000800 */
[----:B0-----:R-:W-:-:S05]  /*0880*/  FADD R15, R14, R15 ;  /* 0x0000000f0e0f7221 */ /* 0x001fca0000000000 */
[----:B------:R-:W-:Y:S04]  /*0890*/  STS [R6], R15 ;  /* 0x0000000f06007388 */ /* 0x000fe80000000800 */
[----:B------:R-:W-:Y:S04]  /*08a0*/  LDS R14, [R6+0x14] ;  /* 0x00001400060e7984 */ /* 0x000fe80000000800 */
[----:B-1----:R-:W0:Y:S02]  /*08b0*/  LDS R17, [R6+0x4] ;  /* 0x0000040006117984 */ /* 0x002e240000000800 */
        /* <DEDUP_REMOVED lines=14> */
.L_x_19:
[----:B------:R-:W-:Y:S05]  /*09a0*/  BSYNC.RECONVERGENT B0 ;  /* 0x0000000000007941 */ /* 0x000fea0003800200 */
.L_x_18:
[----:B0--3--:R-:W3:Y:S01]  /*09b0*/  LDG.E.64.CONSTANT R14, desc[UR8][R8.64] ;  /* 0x00000008080e7981 */ /* 0x009ee2000c1e9b00 */
        /* <DEDUP_REMOVED lines=8> */
[----:B-12---:R-:W3:Y:S02]  /*0a40*/  LDS.64 R16, [UR4+0x48] ;  /* 0x00004804ff107984 */ /* 0x006ee40008000a00 */
[----:B---3--:R-:W-:-:S04]  /*0a50*/  FMUL R19, R17, R15 ;  /* 0x0000000f11137220 */ /* 0x008fc80000400000 */
        /* <DEDUP_REMOVED lines=52> */
.L_x_21:
[----:B------:R-:W-:Y:S05]  /*0da0*/  BSYNC.RECONVERGENT B0 ;  /* 0x0000000000007941 */ /* 0x000fea0003800200 */
.L_x_20:
[----:B0-----:R-:W0:Y:S01]  /*0db0*/  LDC.64 R14, c[0x0][0x390] ;  /* 0x0000e400ff0e7b82 */ /* 0x001e220000000a00 */
[----:B-1----:R-:W-:-:S05]  /*0dc0*/  IADD3 R17, PT, PT, R7, -0x1, RZ ;  /* 0xffffffff07117810 */ /* 0x002fca0007ffe0ff */
[----:B0-----:R-:W-:Y:S02]  /*0dd0*/  IMAD.WIDE.U32 R14, R17, 0x8, R14 ;  /* 0x00000008110e7825 */ /* 0x001fe400078e000e */
[----:B------:R-:W-:Y:S06]  /*0de0*/  BAR.SYNC.DEFER_BLOCKING 0x0 ;  /* 0x0000000000007b1d */ /* 0x000fec0000010000 */
[----:B------:R-:W3:Y:S01]  /*0df0*/  LDG.E.64.CONSTANT R14, desc[UR8][R14.64] ;  /* 0x000000080e0e7981 */ /* 0x000ee2000c1e9b00 */
[----:B------:R-:W-:Y:S02]  /*0e00*/  ISETP.NE.AND P0, PT, R4, 0x2, P0 ;  /* 0x000000020400780c */ /* 0x000fe40000705270 */
[----:B------:R-:W-:-:S02]  /*0e10*/  IADD3 R8, P2, PT, R8, -0x10, RZ ;  /* 0xfffffff008087810 */ /* 0x000fc40007f5e0ff */
[----:B------:R-:W-:Y:S02]  /*0e20*/  IADD3 R7, PT, PT, R7, -0x2, RZ ;  /* 0xfffffffe07077810 */ /* 0x000fe40007ffe0ff */
[----:B------:R-:W-:Y:S01]  /*0e30*/  IADD3.X R9, PT, PT, R9, -0x1, RZ, P2, !PT ;  /* 0xffffffff09097810 */ /* 0x000fe200017fe4ff */
[----:B--2---:R-:W3:Y:S02]  /*0e40*/  LDS.64 R16, [UR4+0x48] ;  /* 0x00004804ff107984 */ /* 0x004ee40008000a00 */
[-C--:B---3--:R-:W-:Y:S01]  /*0e50*/  FMUL R18, R16, R15.reuse ;  /* 0x0000000f10127220 */ /* 0x088fe20000400000 */
        /* <DEDUP_REMOVED lines=23> */
.L_x_23:
        /* <DEDUP_REMOVED lines=11> */
.L_x_107:


//--------------------- .text._Z43compute_hh_trafo_cuda_kernel_complex_singleILj16EEvP6float2PKS0_S3_iii --------------------------
	.section	.text._Z43compute_hh_trafo_cuda_kernel_complex_singleILj16EEvP6float2PKS0_S3_iii,"ax",@progbits
	.align	128
        .global         _Z43compute_hh_trafo_cuda_kernel_complex_singleILj16EEvP6float2PKS0_S3_iii
        .type           _Z43compute_hh_trafo_cuda_kernel_complex_singleILj16EEvP6float2PKS0_S3_iii,@function
        .size           _Z43compute_hh_trafo_cuda_kernel_complex_singleILj16EEvP6float2PKS0_S3_iii,(.L_x_108 - _Z43compute_hh_trafo_cuda_kernel_complex_singleILj16EEvP6float2PKS0_S3_iii)
        .other          _Z43compute_hh_trafo_cuda_kernel_complex_singleILj16EEvP6float2PKS0_S3_iii,@"STO_CUDA_ENTRY STV_DEFAULT"
_Z43compute_hh_trafo_cuda_kernel_complex_singleILj16EEvP6float2PKS0_S3_iii:
.text._Z43compute_hh_trafo_cuda_kernel_complex_singleILj16EEvP6float2PKS0_S3_iii:
[----:B------:R-:W-:Y:S01]  /*0000*/  LDC R1, c[0x0][0x37c] ;  /* 0x0000df00ff017b82 */ /* 0x000fe20000000800 */
[----:B------:R-:W0:Y:S07]  /*0010*/  S2R R0, SR_TID.X ;  /* 0x0000000000007919 */ /* 0x000e2e0000002100 */
[----:B------:R-:W1:Y:S01]  /*0020*/  LDC R5, c[0x0][0x3a0] ;  /* 0x0000e800ff057b82 */ /* 0x000e620000000800 */
[----:B------:R-:W2:Y:S07]  /*0030*/  LDCU.64 UR8, c[0x0][0x358] ;  /* 0x00006b00ff0877ac */ /* 0x000eae0008000a00 */
[----:B------:R-:W3:Y:S08]  /*0040*/  S2UR UR4, SR_CTAID.X ;  /* 0x00000000000479c3 */ /* 0x000ef00000002500 */
[----:B------:R-:W3:Y:S08]  /*0050*/  LDC R21, c[0x0][0x39c] ;  /* 0x0000e700ff157b82 */ /* 0x000ef00000000800 */
[----:B------:R-:W4:Y:S01]  /*0060*/  LDC.64 R2, c[0x0][0x380] ;  /* 0x0000e000ff027b82 */ /* 0x000f220000000a00 */
[----:B-1----:R-:W-:-:S04]  /*0070*/  IADD3 R17, PT, PT, R5, -0x1, RZ ;  /* 0xffffffff05117810 */ /* 0x002fc80007ffe0ff */
[----:B0-----:R-:W-:-:S05]  /*0080*/  IADD3 R4, PT, PT, R17, R0, RZ ;  /* 0x0000000011047210 */ /* 0x001fca0007ffe0ff */
[----:B---3--:R-:W-:-:S04]  /*0090*/  IMAD R21, R4, R21, UR4 ;  /* 0x0000000404157e24 */ /* 0x008fc8000f8e0215 */
[----:B----4-:R-:W-:-:S06]  /*00a0*/  IMAD.WIDE R2, R21, 0x8, R2 ;  /* 0x0000000815027825 */ /* 0x010fcc00078e0202 */
        /* <DEDUP_REMOVED lines=8> */
[----:B------:R-:W1:Y:S01]  /*0130*/  LDC.64 R18, c[0x0][0x390] ;  /* 0x0000e400ff127b82 */ /* 0x000e620000000a00 */
[----:B------:R-:W2:Y:S01]  /*0140*/  LDCU UR7, c[0x0][0x398] ;  /* 0x00007300ff0777ac */ /* 0x000ea20008000800 */
[----:B------:R-:W-:Y:S01]  /*0150*/  ISETP.NE.AND P1, PT, R0, RZ, PT ;  /* 0x000000ff0000720c */ /* 0x000fe20003f25270 */
[----:B------:R-:W3:Y:S05]  /*0160*/  LDCU UR6, c[0x0][0x360] ;  /* 0x00006c00ff0677ac */ /* 0x000eea0008000800 */
[----:B------:R-:W4:Y:S01]  /*0170*/  LDC.64 R4, c[0x0][0x380] ;  /* 0x0000e000ff047b82 */ /* 0x000f220000000a00 */
[----:B------:R-:W-:Y:S01]  /*0180*/  UIADD3 UR4, UPT, UPT, UR4, 0x88, URZ ;  /* 0x0000008804047890 */ /* 0x000fe2000fffe0ff */
[----:B------:R-:W1:Y:S03]  /*0190*/  LDCU.64 UR10, c[0x0][0x398] ;  /* 0x00007300ff0a77ac */ /* 0x000e660008000a00 */
[----:B------:R-:W-:-:S03]  /*01a0*/  ULEA UR4, UR5, UR4, 0x18 ;  /* 0x0000000405047291 */ /* 0x000fc6000f8ec0ff */
[----:B0-----:R-:W0:Y:S01]  /*01b0*/  LDC.64 R2, c[0x0][0x388] ;  /* 0x0000e200ff027b82 */ /* 0x001e220000000a00 */
[C---:B--2---:R-:W-:Y:S01]  /*01c0*/  IMAD R23, R17.reuse, UR7, R0 ;  /* 0x0000000711177c24 */ /* 0x044fe2000f8e0200 */
[----:B---3--:R-:W-:Y:S01]  /*01d0*/  UIADD3 UR5, UPT, UPT, UR6, -0x1, URZ ;  /* 0xffffffff06057890 */ /* 0x008fe2000fffe0ff */
[----:B-1----:R-:W-:-:S05]  /*01e0*/  IMAD.WIDE.U32 R18, R17, 0x8, R18 ;  /* 0x0000000811127825 */ /* 0x002fca00078e0012 */
[----:B------:R-:W-:Y:S02]  /*01f0*/  MOV R25, R19 ;  /* 0x0000001300197202 */ /* 0x000fe40000000f00 */
[----:B------:R-:W-:-:S07]  /*0200*/  LEA R19, R0, UR4, 0x3 ;  /* 0x0000000400137c11 */ /* 0x000fce000f8e18ff */
.L_x_26:
[----:B-1--4-:R-:W-:-:S05]  /*0210*/  IMAD.WIDE R6, R21, 0x8, R4 ;  /* 0x0000000815067825 */ /* 0x012fca00078e0204 */
[----:B------:R-:W2:Y:S01]  /*0220*/  @!P1 LDG.E.64 R14, desc[UR8][R6.64] ;  /* 0x00000008060e9981 */ /* 0x000ea2000c1e1b00 */
[----:B0-----:R-:W-:-:S06]  /*0230*/  IMAD.WIDE R8, R23, 0x8, R2 ;  /* 0x0000000817087825 */ /* 0x001fcc00078e0202 */
[----:B------:R-:W3:Y:S01]  /*0240*/  LDG.E.64.CONSTANT R8, desc[UR8][R8.64] ;  /* 0x0000000808087981 */ /* 0x000ee2000c1e9b00 */
[----:B------:R-:W-:Y:S01]  /*0250*/  @!P1 MOV R10, 0x400 ;  /* 0x00000400000a9802 */ /* 0x000fe20000000f00 */
[----:B------:R-:W-:Y:S01]  /*0260*/  BSSY.RECONVERGENT B0, `(.L_x_24) ;  /* 0x0000036000007945 */ /* 0x000fe20003800200 */
[----:B------:R-:W-:Y:S01]  /*0270*/  LOP3.LUT P0, RZ, R0, 0x3f8, RZ, 0xc0, !PT ;  /* 0x000003f800ff7812 */ /* 0x000fe2000780c0ff */
        /* <DEDUP_REMOVED lines=22> */
[----:B------:R-:W-:-:S03]  /*03e0*/  ISETP.GT.U32.AND P0, PT, R0, 0x1, PT ;  /* 0x000000010000780c */ /* 0x000fc60003f04070 */
        /* <DEDUP_REMOVED lines=14> */
[----:B--2---:R-:W0:Y:S02]  /*04d0*/  LDS R14, [R19+0x4] ;  /* 0x00000400130e7984 */ /* 0x004e240000000800 */
        /* <DEDUP_REMOVED lines=11> */
[----:B---3--:R-:W0:Y:S02]  /*0590*/  LDS R14, [UR4+0x8c] ;  /* 0x00008c04ff0e7984 */ /* 0x008e240008000800 */
[----:B0-----:R-:W-:-:S05]  /*05a0*/  FADD R13, R13, R14 ;  /* 0x0000000e0d0d7221 */ /* 0x001fca0000000000 */
[----:B------:R4:W-:Y:S02]  /*05b0*/  STS [UR4+0x8c], R13 ;  /* 0x00008c0dff007988 */ /* 0x0009e40008000804 */
.L_x_25:
[----:B------:R-:W-:Y:S05]  /*05c0*/  BSYNC.RECONVERGENT B0 ;  /* 0x0000000000007941 */ /* 0x000fea0003800200 */
.L_x_24:
[----:B------:R-:W-:Y:S01]  /*05d0*/  MOV R24, R18 ;  /* 0x0000001200187202 */ /* 0x000fe20000000f00 */
[----:B------:R-:W5:Y:S08]  /*05e0*/  S2UR UR6, SR_CgaCtaId ;  /* 0x00000000000679c3 */ /* 0x000f700000008800 */
[----:B------:R-:W-:Y:S06]  /*05f0*/  BAR.SYNC.DEFER_BLOCKING 0x0 ;  /* 0x0000000000007b1d */ /* 0x000fec0000010000 */
[----:B0---4-:R0:W4:Y:S01]  /*0600*/  LDG.E.64.CONSTANT R12, desc[UR8][R24.64] ;  /* 0x00000008180c7981 */ /* 0x011122000c1e9b00 */
[----:B------:R-:W-:Y:S01]  /*0610*/  UMOV UR4, 0x400 ;  /* 0x0000040000047882 */ /* 0x000fe20000000000 */
[----:B------:R-:W-:-:S02]  /*0620*/  ISETP.NE.AND P0, PT, R0, UR5, PT ;  /* 0x0000000500007c0c */ /* 0x000fc4000bf05270 */
[----:B------:R-:W-:Y:S02]  /*0630*/  IADD3 R18, P2, PT, R18, -0x8, RZ ;  /* 0xfffffff812127810 */ /* 0x000fe40007f5e0ff */
[----:B------:R-:W-:Y:S02]  /*0640*/  ISETP.NE.AND P0, PT, R17, RZ, P0 ;  /* 0x000000ff1100720c */ /* 0x000fe40000705270 */
[----:B------:R-:W-:Y:S02]  /*0650*/  IADD3 R21, PT, PT, R21, -UR11, RZ ;  /* 0x8000000b15157c10 */ /* 0x000fe4000fffe0ff */
[----:B------:R-:W-:Y:S02]  /*0660*/  IADD3 R23, PT, PT, R23, -UR10, RZ ;  /* 0x8000000a17177c10 */ /* 0x000fe4000fffe0ff */
[----:B0-----:R-:W-:Y:S01]  /*0670*/  IADD3.X R25, PT, PT, R25, -0x1, RZ, P2, !PT ;  /* 0xffffffff19197810 */ /* 0x001fe200017fe4ff */
[----:B-----5:R-:W-:-:S09]  /*0680*/  ULEA UR4, UR6, UR4, 0x18 ;  /* 0x0000000406047291 */ /* 0x020fd2000f8ec0ff */
[----:B-123--:R-:W4:Y:S02]  /*0690*/  LDS.64 R14, [UR4+0x88] ;  /* 0x00008804ff0e7984 */ /* 0x00ef240008000a00 */
        /* <DEDUP_REMOVED lines=8> */
[----:B------:R-:W-:Y:S02]  /*0720*/  IADD3 R8, PT, PT, R17, 0x1, RZ ;  /* 0x0000000111087810 */ /* 0x000fe40007ffe0ff */
[----:B------:R-:W-:Y:S01]  /*0730*/  FADD R10, R10, -R15 ;  /* 0x8000000f0a0a7221 */ /* 0x000fe20000000000 */
[----:B------:R-:W-:Y:S01]  /*0740*/  FADD R11, R11, -R20 ;  /* 0x800000140b0b7221 */ /* 0x000fe20000000000 */
[----:B------:R-:W-:-:S04]  /*0750*/  IADD3 R17, PT, PT, R17, -0x1, RZ ;  /* 0xffffffff11117810 */ /* 0x000fc80007ffe0ff */
[----:B------:R1:W-:Y:S01]  /*0760*/  @!P0 STG.E.64 desc[UR8][R6.64], R10 ;  /* 0x0000000a06008986 */ /* 0x0003e2000c101b08 */
[----:B------:R-:W-:-:S03]  /*0770*/  ISETP.GT.U32.AND P0, PT, R8, 0x1, PT ;  /* 0x000000010800780c */ /* 0x000fc60003f04070 */
[----:B------:R1:W-:Y:S01]  /*0780*/  STS.64 [R16+0x8], R10 ;  /* 0x0000080a10007388 */ /* 0x0003e20000000a00 */
[----:B------:R-:W-:Y:S09]  /*0790*/  BAR.SYNC.DEFER_BLOCKING 0x0 ;  /* 0x0000000000007b1d */ /* 0x000ff20000010000 */
[----:B------:R-:W-:Y:S05]  /*07a0*/  @P0 BRA `(.L_x_26) ;  /* 0xfffffff800980947 */ /* 0x000fea000383ffff */
[----:B------:R-:W-:Y:S05]  /*07b0*/  EXIT ;  /* 0x000000000000794d */ /* 0x000fea0003800000 */
.L_x_27:
        /* <DEDUP_REMOVED lines=12> */
.L_x_108:


//--------------------- .text._Z43compute_hh_trafo_cuda_kernel_complex_singleILj32EEvP6float2PKS0_S3_iii --------------------------
	.section	.text._Z43compute_hh_trafo_cuda_kernel_complex_singleILj32EEvP6float2PKS0_S3_iii,"ax",@progbits
	.align	128
        .global         _Z43compute_hh_trafo_cuda_kernel_complex_singleILj32EEvP6float2PKS0_S3_iii
        .type           _Z43compute_hh_trafo_cuda_kernel_complex_singleILj32EEvP6float2PKS0_S3_iii,@function
        .size           _Z43compute_hh_trafo_cuda_kernel_complex_singleILj32EEvP6float2PKS0_S3_iii,(.L_x_109 - _Z43compute_hh_trafo_cuda_kernel_complex_singleILj32EEvP6float2PKS0_S3_iii)
        .other          _Z43compute_hh_trafo_cuda_kernel_complex_singleILj32EEvP6float2PKS0_S3_iii,@"STO_CUDA_ENTRY STV_DEFAULT"
_Z43compute_hh_trafo_cuda_kernel_complex_singleILj32EEvP6float2PKS0_S3_iii:
.text._Z43compute_hh_trafo_cuda_kernel_complex_singleILj32EEvP6float2PKS0_S3_iii:
        /* <DEDUP_REMOVED lines=33> */
.L_x_30:
        /* <DEDUP_REMOVED lines=54> */
[----:B---3--:R-:W0:Y:S02]  /*0570*/  LDS R14, [R19+0x4] ;  /* 0x00000400130e7984 */ /* 0x008e240000000800 */
        /* <DEDUP_REMOVED lines=11> */
[----:B----4-:R-:W0:Y:S02]  /*0630*/  LDS R14, [UR4+0x10c] ;  /* 0x00010c04ff0e7984 */ /* 0x010e240008000800 */
[----:B0-----:R-:W-:-:S05]  /*0640*/  FADD R13, R13, R14 ;  /* 0x0000000e0d0d7221 */ /* 0x001fca0000000000 */
[----:B------:R0:W-:Y:S02]  /*0650*/  STS [UR4+0x10c], R13 ;  /* 0x00010c0dff007988 */ /* 0x0001e40008000804 */
.L_x_29:
[----:B------:R-:W-:Y:S05]  /*0660*/  BSYNC.RECONVERGENT B0 ;  /* 0x0000000000007941 */ /* 0x000fea0003800200 */
.L_x_28:
[----:B------:R-:W-:Y:S01]  /*0670*/  MOV R24, R18 ;  /* 0x0000001200187202 */ /* 0x000fe20000000f00 */
[----:B------:R-:W5:Y:S08]  /*0680*/  S2UR UR6, SR_CgaCtaId ;  /* 0x00000000000679c3 */ /* 0x000f700000008800 */
[----:B------:R-:W-:Y:S06]  /*0690*/  BAR.SYNC.DEFER_BLOCKING 0x0 ;  /* 0x0000000000007b1d */ /* 0x000fec0000010000 */
[----:B0-----:R0:W2:Y:S01]  /*06a0*/  LDG.E.64.CONSTANT R12, desc[UR8][R24.64] ;  /* 0x00000008180c7981 */ /* 0x0010a2000c1e9b00 */
        /* <DEDUP_REMOVED lines=8> */
[----:B-1234-:R-:W0:Y:S02]  /*0730*/  LDS.64 R14, [UR4+0x108] ;  /* 0x00010804ff0e7984 */ /* 0x01ee240008000a00 */
[-C--:B0-----:R-:W-:Y:S01]  /*0740*/  FMUL R20, R14, R13.reuse ;  /* 0x0000000d0e147220 */ /* 0x081fe20000400000 */
        /* <DEDUP_REMOVED lines=17> */
.L_x_31:
        /* <DEDUP_REMOVED lines=10> */
.L_x_109:


//--------------------- .text._Z43compute_hh_trafo_cuda_kernel_complex_singleILj64EEvP6float2PKS0_S3_iii --------------------------
	.section	.text._Z43compute_hh_trafo_cuda_kernel_complex_singleILj64EEvP6float2PKS0_S3_iii,"ax",@progbits
	.align	128
        .global         _Z43compute_hh_trafo_cuda_kernel_complex_singleILj64EEvP6float2PKS0_S3_iii
        .type           _Z43compute_hh_trafo_cuda_kernel_complex_singleILj64EEvP6float2PKS0_S3_iii,@function
        .size           _Z43compute_hh_trafo_cuda_kernel_complex_singleILj64EEvP6float2PKS0_S3_iii,(.L_x_110 - _Z43compute_hh_trafo_cuda_kernel_complex_singleILj64EEvP6float2PKS0_S3_iii)
        .other          _Z43compute_hh_trafo_cuda_kernel_complex_singleILj64EEvP6float2PKS0_S3_iii,@"STO_CUDA_ENTRY STV_DEFAULT"
_Z43compute_hh_trafo_cuda_kernel_complex_singleILj64EEvP6float2PKS0_S3_iii:
.text._Z43compute_hh_trafo_cuda_kernel_complex_singleILj64EEvP6float2PKS0_S3_iii:
        /* <DEDUP_REMOVED lines=33> */
.L_x_34:
[----:B-1--4-:R-:W-:-:S05]  /*0210*/  IMAD.WIDE R6, R21, 0x8, R4 ;  /* 0x0000000815067825 */ /* 0x012fca00078e0204 */
[----:B------:R-:W2:Y:S01]  /*0220*/  @!P1 LDG.E.64 R14, desc[UR8][R6.64] ;  /* 0x00000008060e9981 */ /* 0x000ea2000c1e1b00 */
[----:B0-----:R-:W-:-:S06]  /*0230*/  IMAD.WIDE R8, R23, 0x8, R2 ;  /* 0x0000000817087825 */ /* 0x001fcc00078e0202 */
[----:B------:R-:W3:Y:S01]  /*0240*/  LDG.E.64.CONSTANT R8, desc[UR8][R8.64] ;  /* 0x0000000808087981 */ /* 0x000ee2000c1e9b00 */
[----:B------:R-:W-:Y:S01]  /*0250*/  @!P1 MOV R10, 0x400 ;  /* 0x00000400000a9802 */ /* 0x000fe20000000f00 */
[----:B------:R-:W-:Y:S01]  /*0260*/  BSSY.RECONVERGENT B0, `(.L_x_32) ;  /* 0x000004a000007945 */ /* 0x000fe20003800200 */
[----:B------:R-:W-:Y:S01]  /*0270*/  ISETP.GT.U32.AND P0, PT, R0, 0x1f, PT ;  /* 0x0000001f0000780c */ /* 0x000fe20003f04070 */
        /* <DEDUP_REMOVED lines=57> */
[----:B----4-:R-:W0:Y:S02]  /*0610*/  LDS R14, [R19+0x4] ;  /* 0x00000400130e7984 */ /* 0x010e240000000800 */
[----:B0-----:R-:W-:-:S05]  /*0620*/  FADD R14, R13, R14 ;  /* 0x0000000e0d0e7221 */ /* 0x001fca0000000000 */
[----:B------:R0:W-:Y:S01]  /*0630*/  STS [R19+0x4], R14 ;  /* 0x0000040e13007388 */ /* 0x0001e20000000800 */
[----:B------:R-:W-:Y:S05]  /*0640*/  @P1 BRA `(.L_x_33) ;  /* 0x00000000002c1947 */ /* 0x000fea0003800000 */
[----:B------:R-:W1:Y:S01]  /*0650*/  S2UR UR6, SR_CgaCtaId ;  /* 0x00000000000679c3 */ /* 0x000e620000008800 */
[----:B------:R-:W-:Y:S02]  /*0660*/  UMOV UR4, 0x400 ;  /* 0x0000040000047882 */ /* 0x000fe40000000000 */
[----:B-1----:R-:W-:-:S09]  /*0670*/  ULEA UR4, UR6, UR4, 0x18 ;  /* 0x0000000406047291 */ /* 0x002fd2000f8ec0ff */
[----:B------:R-:W-:Y:S04]  /*0680*/  LDS R12, [UR4+0x210] ;  /* 0x00021004ff0c7984 */ /* 0x000fe80008000800 */
[----:B------:R-:W1:Y:S02]  /*0690*/  LDS R13, [UR4+0x208] ;  /* 0x00020804ff0d7984 */ /* 0x000e640008000800 */
[----:B-1----:R-:W-:-:S05]  /*06a0*/  FADD R12, R12, R13 ;  /* 0x0000000d0c0c7221 */ /* 0x002fca0000000000 */
[----:B------:R-:W-:Y:S04]  /*06b0*/  STS [UR4+0x208], R12 ;  /* 0x0002080cff007988 */ /* 0x000fe80008000804 */
[----:B------:R-:W-:Y:S04]  /*06c0*/  LDS R13, [UR4+0x214] ;  /* 0x00021404ff0d7984 */ /* 0x000fe80008000800 */
[----:B0-----:R-:W0:Y:S02]  /*06d0*/  LDS R14, [UR4+0x20c] ;  /* 0x00020c04ff0e7984 */ /* 0x001e240008000800 */
[----:B0-----:R-:W-:-:S05]  /*06e0*/  FADD R13, R13, R14 ;  /* 0x0000000e0d0d7221 */ /* 0x001fca0000000000 */
[----:B------:R0:W-:Y:S02]  /*06f0*/  STS [UR4+0x20c], R13 ;  /* 0x00020c0dff007988 */ /* 0x0001e40008000804 */
.L_x_33:
[----:B------:R-:W-:Y:S05]  /*0700*/  BSYNC.RECONVERGENT B0 ;  /* 0x0000000000007941 */ /* 0x000fea0003800200 */
.L_x_32:
        /* <DEDUP_REMOVED lines=31> */
.L_x_35:
        /* <DEDUP_REMOVED lines=16> */
.L_x_110:


//--------------------- .text._Z43compute_hh_trafo_cuda_kernel_complex_singleILj128EEvP6float2PKS0_S3_iii --------------------------
	.section	.text._Z43compute_hh_trafo_cuda_kernel_complex_singleILj128EEvP6float2PKS0_S3_iii,"ax",@progbits
	.align	128
        .global         _Z43compute_hh_trafo_cuda_kernel_complex_singleILj128EEvP6float2PKS0_S3_iii
        .type           _Z43compute_hh_trafo_cuda_kernel_complex_singleILj128EEvP6float2PKS0_S3_iii,@function
        .size           _Z43compute_hh_trafo_cuda_kernel_complex_singleILj128EEvP6float2PKS0_S3_iii,(.L_x_111 - _Z43compute_hh_trafo_cuda_kernel_complex_singleILj128EEvP6float2PKS0_S3_iii)
        .other          _Z43compute_hh_trafo_cuda_kernel_complex_singleILj128EEvP6float2PKS0_S3_iii,@"STO_CUDA_ENTRY STV_DEFAULT"
_Z43compute_hh_trafo_cuda_kernel_complex_singleILj128EEvP6float2PKS0_S3_iii:
.text._Z43compute_hh_trafo_cuda_kernel_complex_singleILj128EEvP6float2PKS0_S3_iii:
        /* <DEDUP_REMOVED lines=28> */
[C---:B--2---:R-:W-:Y:S02]  /*01c0*/  IMAD R23, R17.reuse, UR7, R0 ;  /* 0x0000000711177c24 */ /* 0x044fe4000f8e0200 */
[----:B------:R-:W-:Y:S01]  /*01d0*/  LEA R20, R0, UR4, 0x3 ;  /* 0x0000000400147c11 */ /* 0x000fe2000f8e18ff */
[----:B---3--:R-:W-:Y:S01]  /*01e0*/  UIADD3 UR5, UPT, UPT, UR6, -0x1, URZ ;  /* 0xffffffff06057890 */ /* 0x008fe2000fffe0ff */
[----:B-1----:R-:W-:-:S11]  /*01f0*/  IMAD.WIDE.U32 R18, R17, 0x8, R18 ;  /* 0x0000000811127825 */ /* 0x002fd600078e0012 */
.L_x_38:
        /* <DEDUP_REMOVED lines=15> */
[----:B------:R-:W-:Y:S01]  /*02f0*/  STS.64 [R20], R24 ;  /* 0x0000001814007388 */ /* 0x000fe20000000a00 */
[----:B------:R-:W-:Y:S06]  /*0300*/  BAR.SYNC.DEFER_BLOCKING 0x0 ;  /* 0x0000000000007b1d */ /* 0x000fec0000010000 */
[----:B------:R-:W-:Y:S04]  /*0310*/  @!P0 LDS.64 R12, [R20+0x200] ;  /* 0x00020000140c8984 */ /* 0x000fe80000000a00 */
[----:B------:R-:W0:Y:S02]  /*0320*/  @!P0 LDS.64 R14, [R20] ;  /* 0x00000000140e8984 */ /* 0x000e240000000a00 */
[----:B0-----:R-:W-:Y:S01]  /*0330*/  @!P0 FADD R12, R12, R14 ;  /* 0x0000000e0c0c8221 */ /* 0x001fe20000000000 */
[----:B------:R-:W-:-:S05]  /*0340*/  @!P0 FADD R13, R13, R15 ;  /* 0x0000000f0d0d8221 */ /* 0x000fca0000000000 */
[----:B------:R0:W-:Y:S01]  /*0350*/  @!P0 STS.64 [R20], R12 ;  /* 0x0000000c14008388 */ /* 0x0001e20000000a00 */
[----:B------:R-:W-:Y:S01]  /*0360*/  BAR.SYNC.DEFER_BLOCKING 0x0 ;  /* 0x0000000000007b1d */ /* 0x000fe20000010000 */
[----:B------:R-:W-:-:S13]  /*0370*/  ISETP.GT.U32.AND P0, PT, R0, 0x1f, PT ;  /* 0x0000001f0000780c */ /* 0x000fda0003f04070 */
[----:B0-----:R-:W-:Y:S05]  /*0380*/  @P0 BRA `(.L_x_37) ;  /* 0x0000000000f40947 */ /* 0x001fea0003800000 */
[----:B------:R-:W-:Y:S01]  /*0390*/  LDS R12, [R20+0x100] ;  /* 0x00010000140c7984 */ /* 0x000fe20000000800 */
        /* <DEDUP_REMOVED lines=60> */
.L_x_37:
[----:B------:R-:W-:Y:S05]  /*0760*/  BSYNC.RECONVERGENT B0 ;  /* 0x0000000000007941 */ /* 0x000fea0003800200 */
.L_x_36:
[----:B0-----:R0:W5:Y:S01]  /*0770*/  LDG.E.64.CONSTANT R12, desc[UR8][R18.64] ;  /* 0x00000008120c7981 */ /* 0x001162000c1e9b00 */
[----:B------:R-:W1:Y:S01]  /*0780*/  S2UR UR6, SR_CgaCtaId ;  /* 0x00000000000679c3 */ /* 0x000e620000008800 */
[----:B------:R-:W-:-:S07]  /*0790*/  UMOV UR4, 0x400 ;  /* 0x0000040000047882 */ /* 0x000fce0000000000 */
[----:B------:R-:W-:Y:S01]  /*07a0*/  BAR.SYNC.DEFER_BLOCKING 0x0 ;  /* 0x0000000000007b1d */ /* 0x000fe20000010000 */
[----:B------:R-:W-:Y:S02]  /*07b0*/  ISETP.NE.AND P0, PT, R0, UR5, PT ;  /* 0x0000000500007c0c */ /* 0x000fe4000bf05270 */
[----:B------:R-:W-:Y:S02]  /*07c0*/  IADD3 R21, PT, PT, R21, -UR11, RZ ;  /* 0x8000000b15157c10 */ /* 0x000fe4000fffe0ff */
[----:B------:R-:W-:Y:S02]  /*07d0*/  ISETP.NE.AND P0, PT, R17, RZ, P0 ;  /* 0x000000ff1100720c */ /* 0x000fe40000705270 */
[----:B0-----:R-:W-:Y:S02]  /*07e0*/  IADD3 R18, P2, PT, R18, -0x8, RZ ;  /* 0xfffffff812127810 */ /* 0x001fe40007f5e0ff */
[----:B------:R-:W-:Y:S02]  /*07f0*/  IADD3 R23, PT, PT, R23, -UR10, RZ ;  /* 0x8000000a17177c10 */ /* 0x000fe4000fffe0ff */
[----:B------:R-:W-:Y:S01]  /*0800*/  IADD3.X R19, PT, PT, R19, -0x1, RZ, P2, !PT ;  /* 0xffffffff13137810 */ /* 0x000fe200017fe4ff */
[----:B-1----:R-:W-:-:S09]  /*0810*/  ULEA UR4, UR6, UR4, 0x18 ;  /* 0x0000000406047291 */ /* 0x002fd2000f8ec0ff */
[----:B--234-:R-:W5:Y:S02]  /*0820*/  LDS.64 R14, [UR4+0x408] ;  /* 0x00040804ff0e7984 */ /* 0x01cf640008000a00 */
[-C--:B-----5:R-:W-:Y:S01]  /*0830*/  FMUL R22, R14, R13.reuse ;  /* 0x0000000d0e167220 */ /* 0x0a0fe20000400000 */
        /* <DEDUP_REMOVED lines=17> */
.L_x_39:
        /* <DEDUP_REMOVED lines=11> */
.L_x_111:


//--------------------- .text._Z43compute_hh_trafo_cuda_kernel_complex_singleILj256EEvP6float2PKS0_S3_iii --------------------------
	.section	.text._Z43compute_hh_trafo_cuda_kernel_complex_singleILj256EEvP6float2PKS0_S3_iii,"ax",@progbits
	.align	128
        .global         _Z43compute_hh_trafo_cuda_kernel_complex_singleILj256EEvP6float2PKS0_S3_iii
        .type           _Z43compute_hh_trafo_cuda_kernel_complex_singleILj256EEvP6float2PKS0_S3_iii,@function
        .size           _Z43compute_hh_trafo_cuda_kernel_complex_singleILj256EEvP6float2PKS0_S3_iii,(.L_x_112 - _Z43compute_hh_trafo_cuda_kernel_complex_singleILj256EEvP6float2PKS0_S3_iii)
        .other          _Z43compute_hh_trafo_cuda_kernel_complex_singleILj256EEvP6float2PKS0_S3_iii,@"STO_CUDA_ENTRY STV_DEFAULT"
_Z43compute_hh_trafo_cuda_kernel_complex_singleILj256EEvP6float2PKS0_S3_iii:
.text._Z43compute_hh_trafo_cuda_kernel_complex_singleILj256EEvP6float2PKS0_S3_iii:
        /* <DEDUP_REMOVED lines=19> */
[----:B0-----:R-:W0:Y:S01]  /*0130*/  LDC.64 R4, c[0x0][0x390] ;  /* 0x0000e400ff047b82 */ /* 0x001e220000000a00 */
[----:B------:R-:W1:Y:S01]  /*0140*/  LDCU UR7, c[0x0][0x398] ;  /* 0x00007300ff0777ac */ /* 0x000e620008000800 */
[----:B------:R-:W-:Y:S01]  /*0150*/  ISETP.NE.AND P1, PT, R2, RZ, PT ;  /* 0x000000ff0200720c */ /* 0x000fe20003f25270 */
[----:B------:R-:W2:Y:S05]  /*0160*/  LDCU UR6, c[0x0][0x360] ;  /* 0x00006c00ff0677ac */ /* 0x000eaa0008000800 */
[----:B------:R-:W3:Y:S01]  /*0170*/  LDC.64 R14, c[0x0][0x380] ;  /* 0x0000e000ff0e7b82 */ /* 0x000ee20000000a00 */
[----:B------:R-:W-:Y:S01]  /*0180*/  UIADD3 UR4, UPT, UPT, UR4, 0x808, URZ ;  /* 0x0000080804047890 */ /* 0x000fe2000fffe0ff */
[----:B------:R-:W4:Y:S03]  /*0190*/  LDCU.64 UR10, c[0x0][0x398] ;  /* 0x00007300ff0a77ac */ /* 0x000f260008000a00 */
[----:B------:R-:W-:-:S03]  /*01a0*/  ULEA UR4, UR5, UR4, 0x18 ;  /* 0x0000000405047291 */ /* 0x000fc6000f8ec0ff */
[----:B------:R-:W3:Y:S01]  /*01b0*/  LDC.64 R22, c[0x0][0x388] ;  /* 0x0000e200ff167b82 */ /* 0x000ee20000000a00 */
[C---:B-1----:R-:W-:Y:S02]  /*01c0*/  IMAD R7, R3.reuse, UR7, R2 ;  /* 0x0000000703077c24 */ /* 0x042fe4000f8e0202 */
[----:B------:R-:W-:Y:S01]  /*01d0*/  LEA R8, R2, UR4, 0x3 ;  /* 0x0000000402087c11 */ /* 0x000fe2000f8e18ff */
[----:B--2---:R-:W-:Y:S01]  /*01e0*/  UIADD3 UR5, UPT, UPT, UR6, -0x1, URZ ;  /* 0xffffffff06057890 */ /* 0x004fe2000fffe0ff */
[----:B0---4-:R-:W-:-:S11]  /*01f0*/  IMAD.WIDE.U32 R4, R3, 0x8, R4 ;  /* 0x0000000803047825 */ /* 0x011fd600078e0004 */
.L_x_42:
[----:B0--3--:R-:W-:-:S05]  /*0200*/  IMAD.WIDE R16, R6, 0x8, R14 ;  /* 0x0000000806107825 */ /* 0x009fca00078e020e */
[----:B------:R-:W2:Y:S01]  /*0210*/  @!P1 LDG.E.64 R26, desc[UR8][R16.64] ;  /* 0x00000008101a9981 */ /* 0x000ea2000c1e1b00 */
[----:B------:R-:W-:-:S06]  /*0220*/  IMAD.WIDE R18, R7, 0x8, R22 ;  /* 0x0000000807127825 */ /* 0x000fcc00078e0216 */
[----:B------:R-:W3:Y:S01]  /*0230*/  LDG.E.64.CONSTANT R18, desc[UR8][R18.64] ;  /* 0x0000000812127981 */ /* 0x000ee2000c1e9b00 */
[----:B------:R-:W-:Y:S01]  /*0240*/  @!P1 MOV R9, 0x400 ;  /* 0x0000040000099802 */ /* 0x000fe20000000f00 */
[----:B------:R-:W-:Y:S01]  /*0250*/  BSSY.RECONVERGENT B0, `(.L_x_40) ;  /* 0x0000058000007945 */ /* 0x000fe20003800200 */
[C---:B------:R-:W-:Y:S01]  /*0260*/  ISETP.GT.U32.AND P0, PT, R2.reuse, 0x7f, PT ;  /* 0x0000007f0200780c */ /* 0x040fe20003f04070 */
[----:B------:R-:W0:Y:S01]  /*0270*/  @!P1 S2R R10, SR_CgaCtaId ;  /* 0x00000000000a9919 */ /* 0x000e220000008800 */
[----:B------:R-:W-:Y:S02]  /*0280*/  ISETP.GT.U32.AND P2, PT, R2, 0x3f, PT ;  /* 0x0000003f0200780c */ /* 0x000fe40003f44070 */
        /* <DEDUP_REMOVED lines=13> */
[----:B------:R-:W-:Y:S01]  /*0360*/  @!P0 STS.64 [R8], R26 ;  /* 0x0000001a08008388 */ /* 0x000fe20000000a00 */
[----:B------:R-:W-:Y:S01]  /*0370*/  BAR.SYNC.DEFER_BLOCKING 0x0 ;  /* 0x0000000000007b1d */ /* 0x000fe20000010000 */
[----:B------:R-:W-:-:S05]  /*0380*/  ISETP.GT.U32.AND P0, PT, R2, 0x1f, PT ;  /* 0x0000001f0200780c */ /* 0x000fca0003f04070 */
[----:B------:R-:W-:Y:S04]  /*0390*/  @!P2 LDS.64 R10, [R8+0x200] ;  /* 0x00020000080aa984 */ /* 0x000fe80000000a00 */
[----:B------:R-:W0:Y:S02]  /*03a0*/  @!P2 LDS.64 R12, [R8] ;  /* 0x00000000080ca984 */ /* 0x000e240000000a00 */
[----:B0-----:R-:W-:Y:S01]  /*03b0*/  @!P2 FADD R10, R10, R12 ;  /* 0x0000000c0a0aa221 */ /* 0x001fe20000000000 */
[----:B------:R-:W-:-:S05]  /*03c0*/  @!P2 FADD R11, R11, R13 ;  /* 0x0000000d0b0ba221 */ /* 0x000fca0000000000 */
[----:B------:R0:W-:Y:S01]  /*03d0*/  @!P2 STS.64 [R8], R10 ;  /* 0x0000000a0800a388 */ /* 0x0001e20000000a00 */
[----:B------:R-:W-:Y:S06]  /*03e0*/  BAR.SYNC.DEFER_BLOCKING 0x0 ;  /* 0x0000000000007b1d */ /* 0x000fec0000010000 */
[----:B------:R-:W-:Y:S05]  /*03f0*/  @P0 BRA `(.L_x_41) ;  /* 0x0000000000f40947 */ /* 0x000fea0003800000 */
[----:B------:R-:W-:Y:S01]  /*0400*/  LDS R9, [R8+0x100] ;  /* 0x0001000008097984 */ /* 0x000fe20000000800 */
[----:B------:R-:W-:-:S03]  /*0410*/  ISETP.GT.U32.AND P0, PT, R2, 0xf, PT ;  /* 0x0000000f0200780c */ /* 0x000fc60003f04070 */
[----:B0-----:R-:W0:Y:S02]  /*0420*/  LDS R10, [R8] ;  /* 0x00000000080a7984 */ /* 0x001e240000000800 */
        /* <DEDUP_REMOVED lines=58> */
.L_x_41:
[----:B------:R-:W-:Y:S05]  /*07d0*/  BSYNC.RECONVERGENT B0 ;  /* 0x0000000000007941 */ /* 0x000fea0003800200 */
.L_x_40:
[----:B01234-:R0:W2:Y:S01]  /*07e0*/  LDG.E.64.CONSTANT R10, desc[UR8][R4.64] ;  /* 0x00000008040a7981 */ /* 0x01f0a2000c1e9b00 */
        /* <DEDUP_REMOVED lines=19> */
[----:B------:R-:W-:Y:S01]  /*0920*/  FADD R20, R20, -R9 ;  /* 0x8000000914147221 */ /* 0x000fe20000000000 */
[----:B------:R-:W-:Y:S01]  /*0930*/  FADD R21, R21, -R24 ;  /* 0x8000001815157221 */ /* 0x000fe20000000000 */
[C---:B------:R-:W-:Y:S02]  /*0940*/  IADD3 R9, PT, PT, R3.reuse, 0x1, RZ ;  /* 0x0000000103097810 */ /* 0x040fe40007ffe0ff */
[----:B------:R-:W-:Y:S02]  /*0950*/  IADD3 R3, PT, PT, R3, -0x1, RZ ;  /* 0xffffffff03037810 */ /* 0x000fe40007ffe0ff */
[----:B------:R0:W-:Y:S01]  /*0960*/  @!P0 STG.E.64 desc[UR8][R16.64], R20 ;  /* 0x0000001410008986 */ /* 0x0001e2000c101b08 */
[----:B------:R-:W-:-:S03]  /*0970*/  ISETP.GT.U32.AND P0, PT, R9, 0x1, PT ;  /* 0x000000010900780c */ /* 0x000fc60003f04070 */
[----:B------:R0:W-:Y:S01]  /*0980*/  STS.64 [R0+0x8], R20 ;  /* 0x0000081400007388 */ /* 0x0001e20000000a00 */
[----:B------:R-:W-:Y:S09]  /*0990*/  BAR.SYNC.DEFER_BLOCKING 0x0 ;  /* 0x0000000000007b1d */ /* 0x000ff20000010000 */
[----:B------:R-:W-:Y:S05]  /*09a0*/  @P0 BRA `(.L_x_42) ;  /* 0xfffffff800140947 */ /* 0x000fea000383ffff */
[----:B------:R-:W-:Y:S05]  /*09b0*/  EXIT ;  /* 0x000000000000794d */ /* 0x000fea0003800000 */
.L_x_43:
        /* <DEDUP_REMOVED lines=12> */
.L_x_112:


//--------------------- .text._Z43compute_hh_trafo_cuda_kernel_complex_singleILj512EEvP6float2PKS0_S3_iii --------------------------
	.section	.text._Z43compute_hh_trafo_cuda_kernel_complex_singleILj512EEvP6float2PKS0_S3_iii,"ax",@progbits
	.align	128
        .global         _Z43compute_hh_trafo_cuda_kernel_complex_singleILj512EEvP6float2PKS0_S3_iii
        .type           _Z43compute_hh_trafo_cuda_kernel_complex_singleILj512EEvP6float2PKS0_S3_iii,@function
        .size           _Z43compute_hh_trafo_cuda_kernel_complex_singleILj512EEvP6float2PKS0_S3_iii,(.L_x_113 - _Z43compute_hh_trafo_cuda_kernel_complex_singleILj512EEvP6float2PKS0_S3_iii)
        .other          _Z43compute_hh_trafo_cuda_kernel_complex_singleILj512EEvP6float2PKS0_S3_iii,@"STO_CUDA_ENTRY STV_DEFAULT"
_Z43compute_hh_trafo_cuda_kernel_complex_singleILj512EEvP6float2PKS0_S3_iii:
.text._Z43compute_hh_trafo_cuda_kernel_complex_singleILj512EEvP6float2PKS0_S3_iii:
        /* <DEDUP_REMOVED lines=25> */
[----:B------:R-:W0:Y:S03]  /*0190*/  LDCU.64 UR10, c[0x0][0x398] ;  /* 0x00007300ff0a77ac */ /* 0x000e260008000a00 */
[----:B------:R-:W-:-:S03]  /*01a0*/  ULEA UR4, UR5, UR4, 0x18 ;  /* 0x0000000405047291 */ /* 0x000fc6000f8ec0ff */
[----:B------:R-:W0:Y:S01]  /*01b0*/  LDC.64 R22, c[0x0][0x388] ;  /* 0x0000e200ff167b82 */ /* 0x000e220000000a00 */
[C---:B--2---:R-:W-:Y:S02]  /*01c0*/  IMAD R16, R17.reuse, UR7, R0 ;  /* 0x0000000711107c24 */ /* 0x044fe4000f8e0200 */
[----:B------:R-:W-:Y:S01]  /*01d0*/  LEA R15, R0, UR4, 0x3 ;  /* 0x00000004000f7c11 */ /* 0x000fe2000f8e18ff */
[----:B---3--:R-:W-:Y:S01]  /*01e0*/  UIADD3 UR5, UPT, UPT, UR6, -0x1, URZ ;  /* 0xffffffff06057890 */ /* 0x008fe2000fffe0ff */
[----:B-1----:R-:W-:-:S11]  /*01f0*/  IMAD.WIDE.U32 R20, R17, 0x8, R20 ;  /* 0x0000000811147825 */ /* 0x002fd600078e0014 */
.L_x_46:
[----:B-1--4-:R-:W-:-:S05]  /*0200*/  IMAD.WIDE R8, R19, 0x8, R6 ;  /* 0x0000000813087825 */ /* 0x012fca00078e0206 */
[----:B------:R-:W2:Y:S01]  /*0210*/  @!P1 LDG.E.64 R26, desc[UR8][R8.64] ;  /* 0x00000008081a9981 */ /* 0x000ea2000c1e1b00 */
[----:B0-----:R-:W-:-:S06]  /*0220*/  IMAD.WIDE R10, R16, 0x8, R22 ;  /* 0x00000008100a7825 */ /* 0x001fcc00078e0216 */
        /* <DEDUP_REMOVED lines=97> */
.L_x_45:
[----:B------:R-:W-:Y:S05]  /*0840*/  BSYNC.RECONVERGENT B0 ;  /* 0x0000000000007941 */ /* 0x000fea0003800200 */
.L_x_44:
        /* <DEDUP_REMOVED lines=15> */
[----:B------:R-:W-:Y:S01]  /*0940*/  FFMA R3, R4, R2, -R3 ;  /* 0x0000000204037223 */ /* 0x000fe20000000803 */
[----:B------:R-:W-:Y:S02]  /*0950*/  IADD3 R2, PT, PT, R17, 0x1, RZ ;  /* 0x0000000111027810 */ /* 0x000fe40007ffe0ff */
[-C--:B------:R-:W-:Y:S01]  /*0960*/  FMUL R5, R11, R18.reuse ;  /* 0x000000120b057220 */ /* 0x080fe20000400000 */
[C---:B------:R-:W-:Y:S01]  /*0970*/  FMUL R18, R10.reuse, R18 ;  /* 0x000000120a127220 */ /* 0x040fe20000400000 */
[----:B------:R-:W-:Y:S02]  /*0980*/  IADD3 R17, PT, PT, R17, -0x1, RZ ;  /* 0xffffffff11117810 */ /* 0x000fe40007ffe0ff */
[-C--:B------:R-:W-:Y:S01]  /*0990*/  FFMA R5, R10, R3.reuse, -R5 ;  /* 0x000000030a057223 */ /* 0x080fe20000000805 */
[----:B------:R-:W-:-:S03]  /*09a0*/  FFMA R18, R11, R3, R18 ;  /* 0x000000030b127223 */ /* 0x000fc60000000012 */
[----:B------:R-:W-:Y:S01]  /*09b0*/  FADD R12, R12, -R5 ;  /* 0x800000050c0c7221 */ /* 0x000fe20000000000 */
[----:B------:R-:W-:-:S05]  /*09c0*/  FADD R13, R13, -R18 ;  /* 0x800000120d0d7221 */ /* 0x000fca0000000000 */
[----:B------:R1:W-:Y:S01]  /*09d0*/  @!P0 STG.E.64 desc[UR8][R8.64], R12 ;  /* 0x0000000c08008986 */ /* 0x0003e2000c101b08 */
[----:B------:R-:W-:-:S03]  /*09e0*/  ISETP.GT.U32.AND P0, PT, R2, 0x1, PT ;  /* 0x000000010200780c */ /* 0x000fc60003f04070 */
[----:B------:R1:W-:Y:S01]  /*09f0*/  STS.64 [R14+0x8], R12 ;  /* 0x0000080c0e007388 */ /* 0x0003e20000000a00 */
[----:B------:R-:W-:Y:S09]  /*0a00*/  BAR.SYNC.DEFER_BLOCKING 0x0 ;  /* 0x0000000000007b1d */ /* 0x000ff20000010000 */
[----:B------:R-:W-:Y:S05]  /*0a10*/  @P0 BRA `(.L_x_46) ;  /* 0xfffffff400f80947 */ /* 0x000fea000383ffff */
[----:B------:R-:W-:Y:S05]  /*0a20*/  EXIT ;  /* 0x000000000000794d */ /* 0x000fea0003800000 */
.L_x_47:
        /* <DEDUP_REMOVED lines=13> */
.L_x_113:


//--------------------- .text._Z43compute_hh_trafo_cuda_kernel_complex_singleILj1024EEvP6float2PKS0_S3_iii --------------------------
	.section	.text._Z43compute_hh_trafo_cuda_kernel_complex_singleILj1024EEvP6float2PKS0_S3_iii,"ax",@progbits
	.align	128
        .global         _Z43compute_hh_trafo_cuda_kernel_complex_singleILj1024EEvP6float2PKS0_S3_iii
        .type           _Z43compute_hh_trafo_cuda_kernel_complex_singleILj1024EEvP6float2PKS0_S3_iii,@function
        .size           _Z43compute_hh_trafo_cuda_kernel_complex_singleILj1024EEvP6float2PKS0_S3_iii,(.L_x_114 - _Z43compute_hh_trafo_cuda_kernel_complex_singleILj1024EEvP6float2PKS0_S3_iii)
        .other          _Z43compute_hh_trafo_cuda_kernel_complex_singleILj1024EEvP6float2PKS0_S3_iii,@"STO_CUDA_ENTRY STV_DEFAULT"
_Z43compute_hh_trafo_cuda_kernel_complex_singleILj1024EEvP6float2PKS0_S3_iii:
.text._Z43compute_hh_trafo_cuda_kernel_complex_singleILj1024EEvP6float2PKS0_S3_iii:
        /* <DEDUP_REMOVED lines=32> */
.L_x_50:
        /* <DEDUP_REMOVED lines=107> */
.L_x_49:
[----:B------:R-:W-:Y:S05]  /*08b0*/  BSYNC.RECONVERGENT B0 ;  /* 0x0000000000007941 */ /* 0x000fea0003800200 */
.L_x_48:
        /* <DEDUP_REMOVED lines=30> */
.L_x_51:
        /* <DEDUP_REMOVED lines=14> */
.L_x_114:


//--------------------- .text._Z43compute_hh_trafo_cuda_kernel_complex_doubleILj1EEvP7double2PKS0_S3_iii --------------------------
	.section	.text._Z43compute_hh_trafo_cuda_kernel_complex_doubleILj1EEvP7double2PKS0_S3_iii,"ax",@progbits
	.align	128
        .global         _Z43compute_hh_trafo_cuda_kernel_complex_doubleILj1EEvP7double2PKS0_S3_iii
        .type           _Z43compute_hh_trafo_cuda_kernel_complex_doubleILj1EEvP7double2PKS0_S3_iii,@function
        .size           _Z43compute_hh_trafo_cuda_kernel_complex_doubleILj1EEvP7double2PKS0_S3_iii,(.L_x_115 - _Z43compute_hh_trafo_cuda_kernel_complex_doubleILj1EEvP7double2PKS0_S3_iii)
        .other          _Z43compute_hh_trafo_cuda_kernel_complex_doubleILj1EEvP7double2PKS0_S3_iii,@"STO_CUDA_ENTRY STV_DEFAULT"
_Z43compute_hh_trafo_cuda_kernel_complex_doubleILj1EEvP7double2PKS0_S3_iii:
.text._Z43compute_hh_trafo_cuda_kernel_complex_doubleILj1EEvP7double2PKS0_S3_iii:
[----:B------:R-:W-:Y:S01]  /*0000*/  LDC R1, c[0x0][0x37c] ;  /* 0x0000df00ff017b82 */ /* 0x000fe20000000800 */
[----:B------:R-:W0:Y:S07]  /*0010*/  S2R R0, SR_TID.X ;  /* 0x0000000000007919 */ /* 0x000e2e0000002100 */
[----:B------:R-:W1:Y:S01]  /*0020*/  LDC R4, c[0x0][0x3a0] ;  /* 0x0000e800ff047b82 */ /* 0x000e620000000800 */
[----:B------:R-:W2:Y:S07]  /*0030*/  LDCU.64 UR8, c[0x0][0x358] ;  /* 0x00006b00ff0877ac */ /* 0x000eae0008000a00 */
[----:B------:R-:W3:Y:S08]  /*0040*/  S2UR UR4, SR_CTAID.X ;  /* 0x00000000000479c3 */ /* 0x000ef00000002500 */
[----:B------:R-:W3:Y:S08]  /*0050*/  LDC.64 R8, c[0x0][0x398] ;  /* 0x0000e600ff087b82 */ /* 0x000ef00000000a00 */
[----:B------:R-:W4:Y:S01]  /*0060*/  LDC.64 R2, c[0x0][0x380] ;  /* 0x0000e000ff027b82 */ /* 0x000f220000000a00 */
[----:B-1----:R-:W-:-:S04]  /*0070*/  VIADD R5, R4, 0xffffffff ;  /* 0xffffffff04057836 */ /* 0x002fc80000000000 */
[----:B0-----:R-:W-:-:S04]  /*0080*/  IMAD.IADD R6, R5, 0x1, R0 ;  /* 0x0000000105067824 */ /* 0x001fc800078e0200 */
[----:B---3--:R-:W-:-:S04]  /*0090*/  IMAD R24, R6, R9, UR4 ;  /* 0x0000000406187e24 */ /* 0x008fc8000f8e0209 */
[----:B----4-:R-:W-:-:S05]  /*00a0*/  IMAD.WIDE R2, R24, 0x10, R2 ;  /* 0x0000001018027825 */ /* 0x010fca00078e0202 */
[----:B--2---:R-:W2:Y:S01]  /*00b0*/  LDG.E.128 R20, desc[UR8][R2.64] ;  /* 0x0000000802147981 */ /* 0x004ea2000c1e1d00 */
[----:B------:R-:W0:Y:S01]  /*00c0*/  S2UR UR6, SR_CgaCtaId ;  /* 0x00000000000679c3 */ /* 0x000e220000008800 */
[----:B------:R-:W-:Y:S01]  /*00d0*/  UMOV UR4, 0x400 ;  /* 0x0000040000047882 */ /* 0x000fe20000000000 */
[----:B------:R-:W-:Y:S01]  /*00e0*/  ISETP.GE.AND P0, PT, R4, 0x1, PT ;  /* 0x000000010400780c */ /* 0x000fe20003f06270 */
[----:B0-----:R-:W-:-:S06]  /*00f0*/  ULEA UR7, UR6, UR4, 0x18 ;  /* 0x0000000406077291 */ /* 0x001fcc000f8ec0ff */
[----:B------:R-:W-:-:S05]  /*0100*/  LEA R26, R0, UR7, 0x4 ;  /* 0x00000007001a7c11 */ /* 0x000fca000f8e20ff */
[----:B--2---:R0:W-:Y:S01]  /*0110*/  STS.128 [R26], R20 ;  /* 0x000000141a007388 */ /* 0x0041e20000000c00 */
[----:B------:R-:W-:Y:S05]  /*0120*/  @!P0 EXIT ;  /* 0x000000000000894d */ /* 0x000fea0003800000 */
[----:B------:R-:W1:Y:S01]  /*0130*/  LDCU UR5, c[0x0][0x360] ;  /* 0x00006c00ff0577ac */ /* 0x000e620008000800 */
[----:B------:R-:W-:Y:S01]  /*0140*/  LOP3.LUT R6, R4, 0x1, RZ, 0xc0, !PT ;  /* 0x0000000104067812 */ /* 0x000fe200078ec0ff */
[C---:B------:R-:W-:Y:S01]  /*0150*/  IMAD R7, R5.reuse, R8, R0 ;  /* 0x0000000805077224 */ /* 0x040fe200078e0200 */
[----:B------:R-:W-:Y:S01]  /*0160*/  ISETP.NE.AND P1, PT, R5, RZ, PT ;  /* 0x000000ff0500720c */ /* 0x000fe20003f25270 */
[----:B------:R-:W2:Y:S01]  /*0170*/  LDCU UR10, c[0x0][0x3a0] ;  /* 0x00007400ff0a77ac */ /* 0x000ea20008000800 */
[----:B------:R-:W-:Y:S01]  /*0180*/  ISETP.NE.U32.AND P0, PT, R6, 0x1, PT ;  /* 0x000000010600780c */ /* 0x000fe20003f05070 */
[----:B-1----:R-:W-:Y:S01]  /*0190*/  UIADD3 UR5, UPT, UPT, UR5, -0x1, URZ ;  /* 0xffffffff05057890 */ /* 0x002fe2000fffe0ff */
[----:B--2---:R-:W-:-:S11]  /*01a0*/  MOV R25, UR10 ;  /* 0x0000000a00197c02 */ /* 0x004fd60008000f00 */
[----:B------:R-:W-:Y:S05]  /*01b0*/  @P0 BRA `(.L_x_52) ;  /* 0x0000000000980947 */ /* 0x000fea0003800000 */
[----:B------:R-:W1:Y:S08]  /*01c0*/  LDC.64 R12, c[0x0][0x388] ;  /* 0x0000e200ff0c7b82 */ /* 0x000e700000000a00 */
[----:B------:R-:W2:Y:S01]  /*01d0*/  LDC.64 R16, c[0x0][0x390] ;  /* 0x0000e400ff107b82 */ /* 0x000ea20000000a00 */
[----:B-1----:R-:W-:-:S06]  /*01e0*/  IMAD.WIDE R12, R7, 0x10, R12 ;  /* 0x00000010070c7825 */ /* 0x002fcc00078e020c */
[----:B------:R-:W3:Y:S01]  /*01f0*/  LDG.E.128.CONSTANT R12, desc[UR8][R12.64] ;  /* 0x000000080c0c7981 */ /* 0x000ee2000c1e9d00 */
[----:B--2---:R-:W-:-:S06]  /*0200*/  IMAD.WIDE.U32 R16, R5, 0x10, R16 ;  /* 0x0000001005107825 */ /* 0x004fcc00078e0010 */
[----:B------:R-:W2:Y:S01]  /*0210*/  LDG.E.128.CONSTANT R16, desc[UR8][R16.64] ;  /* 0x0000000810107981 */ /* 0x000ea2000c1e9d00 */
[----:B------:R-:W-:Y:S01]  /*0220*/  ISETP.NE.AND P0, PT, R0, RZ, PT ;  /* 0x000000ff0000720c */ /* 0x000fe20003f05270 */
[----:B------:R-:W-:Y:S01]  /*0230*/  UIADD3 UR4, UPT, UPT, UR4, 0x20, URZ ;  /* 0x0000002004047890 */ /* 0x000fe2000fffe0ff */
[----:B------:R-:W-:Y:S01]  /*0240*/  IMAD.IADD R24, R24, 0x1, -R9 ;  /* 0x0000000118187824 */ /* 0x000fe200078e0a09 */
[----:B------:R-:W-:Y:S02]  /*0250*/  IADD3 R7, PT, PT, R7, -R8, RZ ;  /* 0x8000000807077210 */ /* 0x000fe40007ffe0ff */
[----:B------:R-:W-:-:S06]  /*0260*/  ULEA UR4, UR6, UR4, 0x18 ;  /* 0x0000000406047291 */ /* 0x000fcc000f8ec0ff */
[C---:B------:R-:W-:Y:S02]  /*0270*/  LEA R25, R0.reuse, UR4, 0x4 ;  /* 0x0000000400197c11 */ /* 0x040fe4000f8e20ff */
[----:B------:R-:W-:Y:S04]  /*0280*/  @!P0 STS.128 [UR7], R20 ;  /* 0x00000014ff008988 */ /* 0x000fe80008000c07 */
[----:B0-----:R-:W3:Y:S01]  /*0290*/  @!P0 LDS.128 R20, [R26] ;  /* 0x000000001a148984 */ /* 0x001ee20000000c00 */
[----:B------:R-:W-:-:S04]  /*02a0*/  ISETP.NE.AND P0, PT, R0, UR5, PT ;  /* 0x0000000500007c0c */ /* 0x000fc8000bf05270 */
[----:B------:R-:W-:Y:S01]  /*02b0*/  ISETP.NE.AND P0, PT, R4, 0x1, P0 ;  /* 0x000000010400780c */ /* 0x000fe20000705270 */
[C---:B---3--:R-:W-:Y:S02]  /*02c0*/  DMUL R28, R14.reuse, R22 ;  /* 0x000000160e1c7228 */ /* 0x048fe40000000000 */
[----:B------:R-:W-:-:S06]  /*02d0*/  DMUL R30, R14, R20 ;  /* 0x000000140e1e7228 */ /* 0x000fcc0000000000 */
[C---:B------:R-:W-:Y:S02]  /*02e0*/  DFMA R28, R12.reuse, R20, R28 ;  /* 0x000000140c1c722b */ /* 0x040fe4000000001c */
[----:B------:R-:W-:-:S07]  /*02f0*/  DFMA R30, R12, R22, -R30 ;  /* 0x000000160c1e722b */ /* 0x000fce000000081e */
[----:B------:R0:W-:Y:S02]  /*0300*/  STS.128 [R25], R28 ;  /* 0x0000001c19007388 */ /* 0x0001e40000000c00 */
[----:B0-----:R-:W-:Y:S01]  /*0310*/  IMAD.MOV.U32 R25, RZ, RZ, R5 ;  /* 0x000000ffff197224 */ /* 0x001fe200078e0005 */
[----:B------:R-:W-:Y:S08]  /*0320*/  BAR.SYNC.DEFER_BLOCKING 0x0 ;  /* 0x0000000000007b1d */ /* 0x000ff00000010000 */
[----:B------:R-:W-:Y:S06]  /*0330*/  BAR.SYNC.DEFER_BLOCKING 0x0 ;  /* 0x0000000000007b1d */ /* 0x000fec0000010000 */
[----:B------:R-:W2:Y:S02]  /*0340*/  LDS.128 R32, [UR7+0x20] ;  /* 0x00002007ff207984 */ /* 0x000ea40008000c00 */
[----:B--2---:R-:W-:-:S02]  /*0350*/  DMUL R10, R32, R18 ;  /* 0x00000012200a7228 */ /* 0x004fc40000000000 */
[----:B------:R-:W-:-:S06]  /*0360*/  DMUL R18, R34, R18 ;  /* 0x0000001222127228 */ /* 0x000fcc0000000000 */
[-C--:B------:R-:W-:Y:S02]  /*0370*/  DFMA R10, R34, R16.reuse, R10 ;  /* 0x00000010220a722b */ /* 0x080fe4000000000a */
[----:B------:R-:W-:-:S06]  /*0380*/  DFMA R18, R32, R16, -R18 ;  /* 0x000000102012722b */ /* 0x000fcc0000000812 */
[-C--:B------:R-:W-:Y:S02]  /*0390*/  DMUL R16, R14, R10.reuse ;  /* 0x0000000a0e107228 */ /* 0x080fe40000000000 */
[----:B------:R-:W-:-:S06]  /*03a0*/  DMUL R10, R12, R10 ;  /* 0x0000000a0c0a7228 */ /* 0x000fcc0000000000 */
[-C--:B------:R-:W-:Y:S02]  /*03b0*/  DFMA R16, R12, R18.reuse, -R16 ;  /* 0x000000120c10722b */ /* 0x080fe40000000810 */
[----:B------:R-:W-:-:S06]  /*03c0*/  DFMA R10, R14, R18, R10 ;  /* 0x000000120e0a722b */ /* 0x000fcc000000000a */
[----:B------:R-:W-:Y:S02]  /*03d0*/  DADD R16, -R16, R20 ;  /* 0x0000000010107229 */ /* 0x000fe40000000114 */
[----:B------:R-:W-:-:S07]  /*03e0*/  DADD R18, -R10, R22 ;  /* 0x000000000a127229 */ /* 0x000fce0000000116 */
[----:B------:R1:W-:Y:S04]  /*03f0*/  @!P0 STG.E.128 desc[UR8][R2.64], R16 ;  /* 0x0000001002008986 */ /* 0x0003e8000c101d08 */
[----:B------:R1:W-:Y:S01]  /*0400*/  STS.128 [R26+0x10], R16 ;  /* 0x000010101a007388 */ /* 0x0003e20000000c00 */
[----:B------:R-:W-:Y:S06]  /*0410*/  BAR.SYNC.DEFER_BLOCKING 0x0 ;  /* 0x0000000000007b1d */ /* 0x000fec0000010000 */
.L_x_52:
[----:B------:R-:W-:Y:S05]  /*0420*/  @!P1 EXIT ;  /* 0x000000000000994d */ /* 0x000fea0003800000 */
[----:B------:R-:W2:Y:S01]  /*0430*/  S2R R0, SR_TID.X ;  /* 0x0000000000007919 */ /* 0x000ea20000002100 */
[----:B------:R-:W3:Y:S01]  /*0440*/  LDC.64 R4, c[0x0][0x390] ;  /* 0x0000e400ff047b82 */ /* 0x000ee20000000a00 */
[----:B------:R-:W-:Y:S02]  /*0450*/  VIADD R6, R25, 0xffffffff ;  /* 0xffffffff19067836 */ /* 0x000fe40000000000 */
[----:B-1----:R-:W-:Y:S02]  /*0460*/  IMAD.IADD R3, R24, 0x1, -R9 ;  /* 0x0000000118037824 */ /* 0x002fe400078e0a09 */
[----:B---3--:R-:W-:-:S04]  /*0470*/  IMAD.WIDE.U32 R4, R6, 0x10, R4 ;  /* 0x0000001006047825 */ /* 0x008fc800078e0004 */
[----:B------:R-:W-:Y:S01]  /*0480*/  IMAD.MOV.U32 R2, RZ, RZ, R5 ;  /* 0x000000ffff027224 */ /* 0x000fe200078e0005 */
[----:B------:R-:W-:Y:S02]  /*0490*/  IADD3 R5, PT, PT, R7, -R8, RZ ;  /* 0x8000000807057210 */ /* 0x000fe40007ffe0ff */
[----:B--2---:R-:W-:-:S13]  /*04a0*/  ISETP.NE.AND P1, PT, R0, RZ, PT ;  /* 0x000000ff0000720c */ /* 0x004fda0003f25270 */
.L_x_53:
[----:B-1----:R-:W1:Y:S08]  /*04b0*/  LDC.64 R30, c[0x0][0x380] ;  /* 0x0000e000ff1e7b82 */ /* 0x002e700000000a00 */
[----:B------:R-:W2:Y:S01]  /*04c0*/  LDC.64 R28, c[0x0][0x388] ;  /* 0x0000e200ff1c7b82 */ /* 0x000ea20000000a00 */
[----:B-1----:R-:W-:-:S05]  /*04d0*/  IMAD.WIDE R32, R24, 0x10, R30 ;  /* 0x0000001018207825 */ /* 0x002fca00078e021e */
[----:B------:R-:W3:Y:S01]  /*04e0*/  @!P1 LDG.E.128 R12, desc[UR8][R32.64] ;  /* 0x00000008200c9981 */ /* 0x000ee2000c1e1d00 */
[----:B--2---:R-:W-:-:S06]  /*04f0*/  IMAD.WIDE R8, R7, 0x10, R28 ;  /* 0x0000001007087825 */ /* 0x004fcc00078e021c */
[----:B------:R-:W0:Y:S01]  /*0500*/  LDG.E.128.CONSTANT R8, desc[UR8][R8.64] ;  /* 0x0000000808087981 */ /* 0x000e22000c1e9d00 */
[----:B------:R-:W-:Y:S01]  /*0510*/  MOV R16, R4 ;  /* 0x0000000400107202 */ /* 0x000fe20000000f00 */
[----:B------:R-:W-:-:S06]  /*0520*/  IMAD.MOV.U32 R17, RZ, RZ, R2 ;  /* 0x000000ffff117224 */ /* 0x000fcc00078e0002 */
[----:B------:R-:W2:Y:S01]  /*0530*/  LDG.E.128.CONSTANT R16, desc[UR8][R16.64] ;  /* 0x0000000810107981 */ /* 0x000ea2000c1e9d00 */
[----:B------:R-:W1:Y:S01]  /*0540*/  S2UR UR6, SR_CgaCtaId ;  /* 0x00000000000679c3 */ /* 0x000e620000008800 */
[----:B------:R-:W-:Y:S01]  /*0550*/  UMOV UR4, 0x400 ;  /* 0x0000040000047882 */ /* 0x000fe20000000000 */
[----:B------:R-:W-:Y:S01]  /*0560*/  ISETP.NE.AND P0, PT, R0, UR5, PT ;  /* 0x0000000500007c0c */ /* 0x000fe2000bf05270 */
[----:B------:R-:W-:-:S03]  /*0570*/  IMAD.WIDE R30, R3, 0x10, R30 ;  /* 0x00000010031e7825 */ /* 0x000fc600078e021e */
[----:B------:R-:W-:Y:S01]  /*0580*/  ISETP.NE.AND P2, PT, R6, RZ, P0 ;  /* 0x000000ff0600720c */ /* 0x000fe20000745270 */
[----:B-1----:R-:W-:Y:S02]  /*0590*/  ULEA UR7, UR6, UR4, 0x18 ;  /* 0x0000000406077291 */ /* 0x002fe4000f8ec0ff */
[----:B------:R-:W-:-:S04]  /*05a0*/  UIADD3 UR4, UPT, UPT, UR4, 0x20, URZ ;  /* 0x0000002004047890 */ /* 0x000fc8000fffe0ff */
[----:B------:R-:W-:-:S06]  /*05b0*/  ULEA UR4, UR6, UR4, 0x18 ;  /* 0x0000000406047291 */ /* 0x000fcc000f8ec0ff */
[C---:B------:R-:W-:Y:S01]  /*05c0*/  LEA R27, R0.reuse, UR4, 0x4 ;  /* 0x00000004001b7c11 */ /* 0x040fe2000f8e20ff */
[----:B---3--:R-:W-:Y:S01]  /*05d0*/  @!P1 STS.128 [UR7], R12 ;  /* 0x0000000cff009988 */ /* 0x008fe20008000c07 */
[----:B------:R-:W-:-:S03]  /*05e0*/  ISETP.NE.AND P1, PT, R0, RZ, PT ;  /* 0x000000ff0000720c */ /* 0x000fc60003f25270 */
[----:B------:R-:W0:Y:S02]  /*05f0*/  LDS.128 R12, [R26] ;  /* 0x000000001a0c7984 */ /* 0x000e240000000c00 */
[-C--:B0-----:R-:W-:Y:S02]  /*0600*/  DMUL R20, R14, R10.reuse ;  /* 0x0000000a0e147228 */ /* 0x081fe40000000000 */
[----:B------:R-:W-:-:S06]  /*0610*/  DMUL R22, R12, R10 ;  /* 0x0000000a0c167228 */ /* 0x000fcc0000000000 */
[-C--:B------:R-:W-:Y:S02]  /*0620*/  DFMA R20, R12, R8.reuse, R20 ;  /* 0x000000080c14722b */ /* 0x080fe40000000014 */
[----:B------:R-:W-:-:S07]  /*0630*/  DFMA R22, R14, R8, -R22 ;  /* 0x000000080e16722b */ /* 0x000fce0000000816 */
[----:B------:R-:W-:Y:S01]  /*0640*/  STS.128 [R27], R20 ;  /* 0x000000141b007388 */ /* 0x000fe20000000c00 */
[----:B------:R-:W-:Y:S08]  /*0650*/  BAR.SYNC.DEFER_BLOCKING 0x0 ;  /* 0x0000000000007b1d */ /* 0x000ff00000010000 */
[----:B------:R-:W-:Y:S06]  /*0660*/  BAR.SYNC.DEFER_BLOCKING 0x0 ;  /* 0x0000000000007b1d */ /* 0x000fec0000010000 */
[----:B------:R-:W2:Y:S02]  /*0670*/  LDS.128 R20, [UR7+0x20] ;  /* 0x00002007ff147984 */ /* 0x000ea40008000c00 */
[----:B--2---:R-:W-:-:S02]  /*0680*/  DMUL R34, R22, R18 ;  /* 0x0000001216227228 */ /* 0x004fc40000000000 */
[----:B------:R-:W-:-:S06]  /*0690*/  DMUL R18, R20, R18 ;  /* 0x0000001214127228 */ /* 0x000fcc0000000000 */
[-C--:B------:R-:W-:Y:S02]  /*06a0*/  DFMA R34, R20, R16.reuse, -R34 ;  /* 0x000000101422722b */ /* 0x080fe40000000822 */
[----:B------:R-:W-:-:S08]  /*06b0*/  DFMA R16, R22, R16, R18 ;  /* 0x000000101610722b */ /* 0x000fd00000000012 */
[-C--:B------:R-:W-:Y:S02]  /*06c0*/  DMUL R18, R10, R16.reuse ;  /* 0x000000100a127228 */ /* 0x080fe40000000000 */
[----:B------:R-:W-:-:S06]  /*06d0*/  DMUL R16, R8, R16 ;  /* 0x0000001008107228 */ /* 0x000fcc0000000000 */
[-C--:B------:R-:W-:Y:S02]  /*06e0*/  DFMA R18, R8, R34.reuse, -R18 ;  /* 0x000000220812722b */ /* 0x080fe40000000812 */
[----:B------:R-:W-:-:S06]  /*06f0*/  DFMA R16, R10, R34, R16 ;  /* 0x000000220a10722b */ /* 0x000fcc0000000010 */
[----:B------:R-:W-:Y:S02]  /*0700*/  DADD R12, R12, -R18 ;  /* 0x000000000c0c7229 */ /* 0x000fe40000000812 */
[----:B------:R-:W-:Y:S01]  /*0710*/  DADD R14, R14, -R16 ;  /* 0x000000000e0e7229 */ /* 0x000fe20000000810 */
[----:B------:R-:W-:Y:S01]  /*0720*/  IMAD.WIDE R8, R5, 0x10, R28 ;  /* 0x0000001005087825 */ /* 0x000fe200078e021c */
[----:B------:R-:W0:Y:S05]  /*0730*/  LDC.64 R16, c[0x0][0x390] ;  /* 0x0000e400ff107b82 */ /* 0x000e2a0000000a00 */
[----:B------:R-:W-:Y:S04]  /*0740*/  @!P2 STG.E.128 desc[UR8][R32.64], R12 ;  /* 0x0000000c2000a986 */ /* 0x000fe8000c101d08 */
[----:B------:R1:W-:Y:S01]  /*0750*/  STS.128 [R26+0x10], R12 ;  /* 0x0000100c1a007388 */ /* 0x0003e20000000c00 */
[----:B------:R-:W-:Y:S06]  /*0760*/  BAR.SYNC.DEFER_BLOCKING 0x0 ;  /* 0x0000000000007b1d */ /* 0x000fec0000010000 */
[----:B------:R-:W2:Y:S04]  /*0770*/  LDG.E.128.CONSTANT R8, desc[UR8][R8.64] ;  /* 0x0000000808087981 */ /* 0x000ea8000c1e9d00 */
[----:B-1----:R-:W3:Y:S01]  /*0780*/  @!P1 LDG.E.128 R12, desc[UR8][R30.64] ;  /* 0x000000081e0c9981 */ /* 0x002ee2000c1e1d00 */
[----:B------:R-:W-:-:S05]  /*0790*/  IADD3 R19, PT, PT, R6, -0x1, RZ ;  /* 0xffffffff06137810 */ /* 0x000fca0007ffe0ff */
[----:B0-----:R-:W-:-:S06]  /*07a0*/  IMAD.WIDE.U32 R16, R19, 0x10, R16 ;  /* 0x0000001013107825 */ /* 0x001fcc00078e0010 */
[----:B------:R-:W4:Y:S01]  /*07b0*/  LDG.E.128.CONSTANT R16, desc[UR8][R16.64] ;  /* 0x0000000810107981 */ /* 0x000f22000c1e9d00 */
[----:B------:R-:W-:Y:S02]  /*07c0*/  ISETP.NE.AND P0, PT, R25, 0x2, P0 ;  /* 0x000000021900780c */ /* 0x000fe40000705270 */
[----:B------:R-:W-:Y:S02]  /*07d0*/  IADD3 R4, P2, PT, R4, -0x20, RZ ;  /* 0xffffffe004047810 */ /* 0x000fe40007f5e0ff */
[----:B------:R-:W-:Y:S02]  /*07e0*/  IADD3 R6, PT, PT, R6, -0x2, RZ ;  /* 0xfffffffe06067810 */ /* 0x000fe40007ffe0ff */
[----:B------:R-:W-:Y:S01]  /*07f0*/  IADD3.X R2, PT, PT, R2, -0x1, RZ, P2, !PT ;  /* 0xffffffff02027810 */ /* 0x000fe200017fe4ff */
[----:B---3--:R-:W-:Y:S04]  /*0800*/  @!P1 STS.128 [UR7], R12 ;  /* 0x0000000cff009988 */ /* 0x008fe80008000c07 */
[----:B------:R-:W2:Y:S02]  /*0810*/  LDS.128 R12, [R26] ;  /* 0x000000001a0c7984 */ /* 0x000ea40000000c00 */
[----:B--2---:R-:W-:-:S02]  /*0820*/  DMUL R20, R14, R10 ;  /* 0x0000000a0e147228 */ /* 0x004fc40000000000 */
[----:B------:R-:W-:-:S06]  /*0830*/  DMUL R22, R12, R10 ;  /* 0x0000000a0c167228 */ /* 0x000fcc0000000000 */
[-C--:B------:R-:W-:Y:S02]  /*0840*/  DFMA R20, R12, R8.reuse, R20 ;  /* 0x000000080c14722b */ /* 0x080fe40000000014 */
[----:B------:R-:W-:-:S07]  /*0850*/  DFMA R22, R14, R8, -R22 ;  /* 0x000000080e16722b */ /* 0x000fce0000000816 */
[----:B------:R-:W-:Y:S01]  /*0860*/  STS.128 [R27], R20 ;  /* 0x000000141b007388 */ /* 0x000fe20000000c00 */
[----:B------:R-:W-:Y:S08]  /*0870*/  BAR.SYNC.DEFER_BLOCKING 0x0 ;  /* 0x0000000000007b1d */ /* 0x000ff00000010000 */
[----:B------:R-:W-:Y:S06]  /*0880*/  BAR.SYNC.DEFER_BLOCKING 0x0 ;  /* 0x0000000000007b1d */ /* 0x000fec0000010000 */
[----:B------:R-:W4:Y:S02]  /*0890*/  LDS.128 R20, [UR7+0x20] ;  /* 0x00002007ff147984 */ /* 0x000f240008000c00 */
[----:B----4-:R-:W-:-:S02]  /*08a0*/  DMUL R28, R20, R18 ;  /* 0x00000012141c7228 */ /* 0x010fc40000000000 */
[----:B------:R-:W-:-:S06]  /*08b0*/  DMUL R18, R22, R18 ;  /* 0x0000001216127228 */ /* 0x000fcc0000000000 */
[-C--:B------:R-:W-:Y:S02]  /*08c0*/  DFMA R28, R22, R16.reuse, R28 ;  /* 0x00000010161c722b */ /* 0x080fe4000000001c */
[----:B------:R-:W-:Y:S01]  /*08d0*/  DFMA R20, R20, R16, -R18 ;  /* 0x000000101414722b */ /* 0x000fe20000000812 */
[----:B------:R-:W0:Y:S05]  /*08e0*/  LDC.64 R16, c[0x0][0x398] ;  /* 0x0000e600ff107b82 */ /* 0x000e2a0000000a00 */
[-C--:B------:R-:W-:Y:S02]  /*08f0*/  DMUL R18, R10, R28.reuse ;  /* 0x0000001c0a127228 */ /* 0x080fe40000000000 */
[----:B------:R-:W-:-:S06]  /*0900*/  DMUL R28, R8, R28 ;  /* 0x0000001c081c7228 */ /* 0x000fcc0000000000 */
[-C--:B------:R-:W-:Y:S02]  /*0910*/  DFMA R18, R8, R20.reuse, -R18 ;  /* 0x000000140812722b */ /* 0x080fe40000000812 */
[----:B------:R-:W-:-:S06]  /*0920*/  DFMA R28, R10, R20, R28 ;  /* 0x000000140a1c722b */ /* 0x000fcc000000001c */
[----:B------:R-:W-:Y:S02]  /*0930*/  DADD R12, R12, -R18 ;  /* 0x000000000c0c7229 */ /* 0x000fe40000000812 */
[----:B------:R-:W-:-:S07]  /*0940*/  DADD R14, R14, -R28 ;  /* 0x000000000e0e7229 */ /* 0x000fce000000081c */
[----:B------:R1:W-:Y:S01]  /*0950*/  @!P0 STG.E.128 desc[UR8][R30.64], R12 ;  /* 0x0000000c1e008986 */ /* 0x0003e2000c101d08 */
[C---:B------:R-:W-:Y:S01]  /*0960*/  ISETP.GT.U32.AND P0, PT, R25.reuse, 0x2, PT ;  /* 0x000000021900780c */ /* 0x040fe20003f04070 */
[----:B0-----:R-:W-:Y:S02]  /*0970*/  IMAD.MOV R8, RZ, RZ, -R16 ;  /* 0x000000ffff087224 */ /* 0x001fe400078e0a10 */
[----:B------:R1:W-:Y:S03]  /*0980*/  STS.128 [R26+0x10], R12 ;  /* 0x0000100c1a007388 */ /* 0x0003e60000000c00 */
[----:B------:R-:W-:Y:S01]  /*0990*/  LEA R5, R8, R5, 0x1 ;  /* 0x0000000508057211 */ /* 0x000fe200078e08ff */
[----:B------:R-:W-:Y:S01]  /*09a0*/  IMAD.MOV R8, RZ, RZ, -R17 ;  /* 0x000000ffff087224 */ /* 0x000fe200078e0a11 */
[----:B------:R-:W-:Y:S01]  /*09b0*/  IADD3 R25, PT, PT, R25, -0x2, RZ ;  /* 0xfffffffe19197810 */ /* 0x000fe20007ffe0ff */
[----:B------:R-:W-:-:S02]  /*09c0*/  IMAD R7, R16, -0x2, R7 ;  /* 0xfffffffe10077824 */ /* 0x000fc400078e0207 */
[----:B------:R-:W-:Y:S02]  /*09d0*/  IMAD R24, R17, -0x2, R24 ;  /* 0xfffffffe11187824 */ /* 0x000fe400078e0218 */
[----:B------:R-:W-:Y:S01]  /*09e0*/  IMAD R3, R8, 0x2, R3 ;  /* 0x0000000208037824 */ /* 0x000fe200078e0203 */
[----:B------:R-:W-:Y:S06]  /*09f0*/  BAR.SYNC.DEFER_BLOCKING 0x0 ;  /* 0x0000000000007b1d */ /* 0x000fec0000010000 */
[----:B------:R-:W-:Y:S05]  /*0a00*/  @P0 BRA `(.L_x_53) ;  /* 0xfffffff800a80947 */ /* 0x000fea000383ffff */
[----:B------:R-:W-:Y:S05]  /*0a10*/  EXIT ;  /* 0x000000000000794d */ /* 0x000fea0003800000 */
.L_x_54:
        /* <DEDUP_REMOVED lines=14> */
.L_x_115:


//--------------------- .text._Z43compute_hh_trafo_cuda_kernel_complex_doubleILj2EEvP7double2PKS0_S3_iii --------------------------
	.section	.text._Z43compute_hh_trafo_cuda_kernel_complex_doubleILj2EEvP7double2PKS0_S3_iii,"ax",@progbits
	.align	128
        .global         _Z43compute_hh_trafo_cuda_kernel_complex_doubleILj2EEvP7double2PKS0_S3_iii
        .type           _Z43compute_hh_trafo_cuda_kernel_complex_doubleILj2EEvP7double2PKS0_S3_iii,@function
        .size           _Z43compute_hh_trafo_cuda_kernel_complex_doubleILj2EEvP7double2PKS0_S3_iii,(.L_x_116 - _Z43compute_hh_trafo_cuda_kernel_complex_doubleILj2EEvP7double2PKS0_S3_iii)
        .other          _Z43compute_hh_trafo_cuda_kernel_complex_doubleILj2EEvP7double2PKS0_S3_iii,@"STO_CUDA_ENTRY STV_DEFAULT"
_Z43compute_hh_trafo_cuda_kernel_complex_doubleILj2EEvP7double2PKS0_S3_iii:
.text._Z43compute_hh_trafo_cuda_kernel_complex_doubleILj2EEvP7double2PKS0_S3_iii:
[----:B------:R-:W-:Y:S01]  /*0000*/  LDC R1, c[0x0][0x37c] ;  /* 0x0000df00ff017b82 */ /* 0x000fe20000000800 */
[----:B------:R-:W0:Y:S01]  /*0010*/  S2R R3, SR_TID.X ;  /* 0x0000000000037919 */ /* 0x000e220000002100 */
[----:B------:R-:W1:Y:S06]  /*0020*/  LDCU UR11, c[0x0][0x3a0] ;  /* 0x00007400ff0b77ac */ /* 0x000e6c0008000800 */
[----:B------:R-:W2:Y:S01]  /*0030*/  S2UR UR4, SR_CTAID.X ;  /* 0x00000000000479c3 */ /* 0x000ea20000002500 */
[----:B------:R-:W3:Y:S07]  /*0040*/  LDCU.64 UR12, c[0x0][0x358] ;  /* 0x00006b00ff0c77ac */ /* 0x000eee0008000a00 */
[----:B------:R-:W2:Y:S08]  /*0050*/  LDC.64 R24, c[0x0][0x398] ;  /* 0x0000e600ff187b82 */ /* 0x000eb00000000a00 */
[----:B------:R-:W4:Y:S01]  /*0060*/  LDC.64 R26, c[0x0][0x380] ;  /* 0x0000e000ff1a7b82 */ /* 0x000f220000000a00 */
[----:B-1----:R-:W-:-:S06]  /*0070*/  UIADD3 UR6, UPT, UPT, UR11, -0x1, URZ ;  /* 0xffffffff0b067890 */ /* 0x002fcc000fffe0ff */
[----:B0-----:R-:W-:-:S04]  /*0080*/  VIADD R0, R3, UR6 ;  /* 0x0000000603007c36 */ /* 0x001fc80008000000 */
[----:B--2---:R-:W-:-:S04]  /*0090*/  IMAD R4, R0, R25, UR4 ;  /* 0x0000000400047e24 */ /* 0x004fc8000f8e0219 */
[----:B----4-:R-:W-:-:S05]  /*00a0*/  IMAD.WIDE R26, R4, 0x10, R26 ;  /* 0x00000010041a7825 */ /* 0x010fca00078e021a */
[----:B---3--:R-:W2:Y:S01]  /*00b0*/  LDG.E.128 R12, desc[UR12][R26.64] ;  /* 0x0000000c1a0c7981 */ /* 0x008ea2000c1e1d00 */
[----:B------:R-:W0:Y:S01]  /*00c0*/  S2UR UR5, SR_CgaCtaId ;  /* 0x00000000000579c3 */ /* 0x000e220000008800 */
[----:B------:R-:W-:Y:S01]  /*00d0*/  UISETP.GE.AND UP0, UPT, UR11, 0x1, UPT ;  /* 0x000000010b00788c */ /* 0x000fe2000bf06270 */
[----:B------:R-:W-:-:S05]  /*00e0*/  UMOV UR4, 0x400 ;  /* 0x0000040000047882 */ /* 0x000fca0000000000 */
[----:B------:R-:W-:Y:S01]  /*00f0*/  PLOP3.LUT P0, PT, PT, PT, UP0, 0x80, 0x8 ;  /* 0x000000000008781c */ /* 0x000fe20003f0f008 */
[----:B0-----:R-:W-:-:S06]  /*0100*/  ULEA UR9, UR5, UR4, 0x18 ;  /* 0x0000000405097291 */ /* 0x001fcc000f8ec0ff */
[----:B------:R-:W-:-:S05]  /*0110*/  LEA R6, R3, UR9, 0x4 ;  /* 0x0000000903067c11 */ /* 0x000fca000f8e20ff */
[----:B--2---:R0:W-:Y:S01]  /*0120*/  STS.128 [R6], R12 ;  /* 0x0000000c06007388 */ /* 0x0041e20000000c00 */
[----:B------:R-:W-:Y:S05]  /*0130*/  @!P0 EXIT ;  /* 0x000000000000894d */ /* 0x000fea0003800000 */
[----:B------:R-:W1:Y:S01]  /*0140*/  LDCU UR8, c[0x0][0x360] ;  /* 0x00006c00ff0877ac */ /* 0x000e620008000800 */
[----:B------:R-:W-:Y:S01]  /*0150*/  ISETP.NE.AND P1, PT, RZ, UR6, PT ;  /* 0x00000006ff007c0c */ /* 0x000fe2000bf25270 */
[----:B------:R-:W-:Y:S01]  /*0160*/  IMAD R5, R24, UR6, R3 ;  /* 0x0000000618057c24 */ /* 0x000fe2000f8e0203 */
[----:B------:R-:W-:Y:S02]  /*0170*/  ULOP3.LUT UR10, UR11, 0x1, URZ, 0xc0, !UPT ;  /* 0x000000010b0a7892 */ /* 0x000fe4000f8ec0ff */
[----:B------:R-:W-:Y:S02]  /*0180*/  UIADD3 UR4, UPT, UPT, UR4, 0x30, URZ ;  /* 0x0000003004047890 */ /* 0x000fe4000fffe0ff */
[----:B------:R-:W-:Y:S02]  /*0190*/  UISETP.NE.U32.AND UP0, UPT, UR10, 0x1, UPT ;  /* 0x000000010a00788c */ /* 0x000fe4000bf05070 */
[----:B------:R-:W-:Y:S01]  /*01a0*/  ULEA UR4, UR5, UR4, 0x18 ;  /* 0x0000000405047291 */ /* 0x000fe2000f8ec0ff */
[----:B------:R-:W2:Y:S05]  /*01b0*/  LDCU UR7, c[0x0][0x3a0] ;  /* 0x00007400ff0777ac */ /* 0x000eaa0008000800 */
[----:B------:R-:W-:Y:S01]  /*01c0*/  LEA R7, R3, UR4, 0x4 ;  /* 0x0000000403077c11 */ /* 0x000fe2000f8e20ff */
[----:B-1----:R-:W-:Y:S01]  /*01d0*/  UIADD3 UR8, UPT, UPT, UR8, -0x1, URZ ;  /* 0xffffffff08087890 */ /* 0x002fe2000fffe0ff */
[----:B------:R-:W-:Y:S11]  /*01e0*/  BRA.U UP0, `(.L_x_55) ;  /* 0x0000000100b87547 */ /* 0x000ff6000b800000 */
[----:B------:R-:W1:Y:S01]  /*01f0*/  LDC.64 R8, c[0x0][0x388] ;  /* 0x0000e200ff087b82 */ /* 0x000e620000000a00 */
[----:B------:R-:W3:Y:S01]  /*0200*/  LDCU.64 UR4, c[0x0][0x390] ;  /* 0x00007200ff0477ac */ /* 0x000ee20008000a00 */
[----:B-1----:R-:W-:-:S06]  /*0210*/  IMAD.WIDE R8, R5, 0x10, R8 ;  /* 0x0000001005087825 */ /* 0x002fcc00078e0208 */
[----:B------:R-:W4:Y:S01]  /*0220*/  LDG.E.128.CONSTANT R8, desc[UR12][R8.64] ;  /* 0x0000000c08087981 */ /* 0x000f22000c1e9d00 */
[----:B---3--:R-:W-:-:S06]  /*0230*/  UIMAD.WIDE.U32 UR4, UR6, 0x10, UR4 ;  /* 0x00000010060478a5 */ /* 0x008fcc000f8e0004 */
[----:B------:R-:W-:Y:S01]  /*0240*/  IMAD.U32 R16, RZ, RZ, UR4 ;  /* 0x00000004ff107e24 */ /* 0x000fe2000f8e00ff */
[----:B------:R-:W-:-:S06]  /*0250*/  MOV R17, UR5 ;  /* 0x0000000500117c02 */ /* 0x000fcc0008000f00 */
[----:B------:R-:W3:Y:S01]  /*0260*/  LDG.E.128.CONSTANT R16, desc[UR12][R16.64] ;  /* 0x0000000c10107981 */ /* 0x000ee2000c1e9d00 */
[----:B------:R-:W-:Y:S01]  /*0270*/  ISETP.NE.AND P0, PT, R3, RZ, PT ;  /* 0x000000ff0300720c */ /* 0x000fe20003f05270 */
[----:B------:R-:W-:Y:S01]  /*0280*/  IMAD.U32 R0, RZ, RZ, UR11 ;  /* 0x0000000bff007e24 */ /* 0x000fe2000f8e00ff */
[----:B------:R-:W-:Y:S01]  /*0290*/  IADD3 R4, PT, PT, R4, -R25, RZ ;  /* 0x8000001904047210 */ /* 0x000fe20007ffe0ff */
[----:B------:R-:W-:Y:S01]  /*02a0*/  IMAD.IADD R5, R5, 0x1, -R24 ;  /* 0x0000000105057824 */ /* 0x000fe200078e0a18 */
[----:B--2---:R-:W-:-:S09]  /*02b0*/  UMOV UR7, UR6 ;  /* 0x0000000600077c82 */ /* 0x004fd20008000000 */
[----:B------:R-:W-:Y:S04]  /*02c0*/  @!P0 STS.128 [UR9], R12 ;  /* 0x0000000cff008988 */ /* 0x000fe80008000c09 */
[----:B0-----:R-:W4:Y:S02]  /*02d0*/  @!P0 LDS.128 R12, [R6] ;  /* 0x00000000060c8984 */ /* 0x001f240000000c00 */
[C---:B----4-:R-:W-:Y:S02]  /*02e0*/  DMUL R20, R10.reuse, R14 ;  /* 0x0000000e0a147228 */ /* 0x050fe40000000000 */
[----:B------:R-:W-:-:S06]  /*02f0*/  DMUL R22, R10, R12 ;  /* 0x0000000c0a167228 */ /* 0x000fcc0000000000 */
[C---:B------:R-:W-:Y:S02]  /*0300*/  DFMA R20, R8.reuse, R12, R20 ;  /* 0x0000000c0814722b */ /* 0x040fe40000000014 */
[----:B------:R-:W-:-:S07]  /*0310*/  DFMA R22, R8, R14, -R22 ;  /* 0x0000000e0816722b */ /* 0x000fce0000000816 */
[----:B------:R-:W-:Y:S01]  /*0320*/  STS.128 [R7], R20 ;  /* 0x0000001407007388 */ /* 0x000fe20000000c00 */
[----:B------:R-:W-:Y:S06]  /*0330*/  BAR.SYNC.DEFER_BLOCKING 0x0 ;  /* 0x0000000000007b1d */ /* 0x000fec0000010000 */
[----:B------:R-:W-:Y:S04]  /*0340*/  @!P0 LDS.64 R28, [UR9+0x40] ;  /* 0x00004009ff1c8984 */ /* 0x000fe80008000a00 */
[----:B------:R-:W0:Y:S02]  /*0350*/  @!P0 LDS.64 R30, [UR9+0x30] ;  /* 0x00003009ff1e8984 */ /* 0x000e240008000a00 */
[----:B0-----:R-:W-:-:S07]  /*0360*/  @!P0 DADD R28, R28, R30 ;  /* 0x000000001c1c8229 */ /* 0x001fce000000001e */
[----:B------:R-:W-:Y:S04]  /*0370*/  @!P0 STS.64 [UR9+0x30], R28 ;  /* 0x0000301cff008988 */ /* 0x000fe80008000a09 */
[----:B------:R-:W-:Y:S04]  /*0380*/  @!P0 LDS.64 R30, [UR9+0x48] ;  /* 0x00004809ff1e8984 */ /* 0x000fe80008000a00 */
[----:B------:R-:W0:Y:S02]  /*0390*/  @!P0 LDS.64 R32, [UR9+0x38] ;  /* 0x00003809ff208984 */ /* 0x000e240008000a00 */
[----:B0-----:R-:W-:-:S07]  /*03a0*/  @!P0 DADD R30, R30, R32 ;  /* 0x000000001e1e8229 */ /* 0x001fce0000000020 */
[----:B------:R-:W-:Y:S01]  /*03b0*/  @!P0 STS.64 [UR9+0x38], R30 ;  /* 0x0000381eff008988 */ /* 0x000fe20008000a09 */
[----:B------:R-:W-:Y:S01]  /*03c0*/  BAR.SYNC.DEFER_BLOCKING 0x0 ;  /* 0x0000000000007b1d */ /* 0x000fe20000010000 */
[----:B------:R-:W-:-:S04]  /*03d0*/  ISETP.NE.AND P0, PT, R3, UR8, PT ;  /* 0x0000000803007c0c */ /* 0x000fc8000bf05270 */
[----:B------:R-:W-:Y:S01]  /*03e0*/  ISETP.NE.AND P0, PT, R0, 0x1, P0 ;  /* 0x000000010000780c */ /* 0x000fe20000705270 */
[----:B------:R-:W3:Y:S02]  /*03f0*/  LDS.128 R20, [UR9+0x30] ;  /* 0x00003009ff147984 */ /* 0x000ee40008000c00 */
[-C--:B---3--:R-:W-:Y:S02]  /*0400*/  DMUL R32, R20, R18.reuse ;  /* 0x0000001214207228 */ /* 0x088fe40000000000 */
        /* <DEDUP_REMOVED lines=12> */
.L_x_55:
[----:B--2---:R-:W-:Y:S05]  /*04d0*/  @!P1 EXIT ;  /* 0x000000000000994d */ /* 0x004fea0003800000 */
[----:B------:R-:W2:Y:S01]  /*04e0*/  LDCU.64 UR4, c[0x0][0x390] ;  /* 0x00007200ff0477ac */ /* 0x000ea20008000a00 */
[----:B------:R-:W-:Y:S01]  /*04f0*/  ISETP.NE.AND P1, PT, R3, RZ, PT ;  /* 0x000000ff0300720c */ /* 0x000fe20003f25270 */
[----:B------:R-:W-:Y:S01]  /*0500*/  IMAD.IADD R0, R4, 0x1, -R25 ;  /* 0x0000000104007824 */ /* 0x000fe200078e0a19 */
[----:B------:R-:W-:Y:S01]  /*0510*/  IADD3 R2, PT, PT, R5, -R24, RZ ;  /* 0x8000001805027210 */ /* 0x000fe20007ffe0ff */
[----:B------:R-:W-:Y:S01]  /*0520*/  UIADD3 UR10, UPT, UPT, UR7, -0x1, URZ ;  /* 0xffffffff070a7890 */ /* 0x000fe2000fffe0ff */
[----:B------:R-:W3:Y:S03]  /*0530*/  LDCU.64 UR14, c[0x0][0x390] ;  /* 0x00007200ff0e77ac */ /* 0x000ee60008000a00 */
[----:B--2---:R-:W-:-:S07]  /*0540*/  UIMAD.WIDE.U32 UR4, UR10, 0x10, UR4 ;  /* 0x000000100a0478a5 */ /* 0x004fce000f8e0004 */
[----:B------:R-:W-:Y:S01]  /*0550*/  UMOV UR6, UR4 ;  /* 0x0000000400067c82 */ /* 0x000fe20008000000 */
[----:B---3--:R-:W-:-:S05]  /*0560*/  UMOV UR9, UR5 ;  /* 0x0000000500097c82 */ /* 0x008fca0008000000 */
.L_x_56:
[----:B------:R-:W2:Y:S08]  /*0570*/  LDC.64 R30, c[0x0][0x380] ;  /* 0x0000e000ff1e7b82 */ /* 0x000eb00000000a00 */
[----:B------:R-:W0:Y:S01]  /*0580*/  LDC.64 R28, c[0x0][0x388] ;  /* 0x0000e200ff1c7b82 */ /* 0x000e220000000a00 */
[----:B--2---:R-:W-:-:S05]  /*0590*/  IMAD.WIDE R32, R4, 0x10, R30 ;  /* 0x0000001004207825 */ /* 0x004fca00078e021e */
[----:B-1----:R-:W2:Y:S01]  /*05a0*/  @!P1 LDG.E.128 R24, desc[UR12][R32.64] ;  /* 0x0000000c20189981 */ /* 0x002ea2000c1e1d00 */
[----:B0-----:R-:W-:-:S06]  /*05b0*/  IMAD.WIDE R12, R5, 0x10, R28 ;  /* 0x00000010050c7825 */ /* 0x001fcc00078e021c */
[----:B------:R-:W3:Y:S01]  /*05c0*/  LDG.E.128.CONSTANT R12, desc[UR12][R12.64] ;  /* 0x0000000c0c0c7981 */ /* 0x000ee2000c1e9d00 */
[----:B------:R-:W-:Y:S01]  /*05d0*/  MOV R16, UR6 ;  /* 0x0000000600107c02 */ /* 0x000fe20008000f00 */
[----:B------:R-:W-:-:S06]  /*05e0*/  IMAD.U32 R17, RZ, RZ, UR9 ;  /* 0x00000009ff117e24 */ /* 0x000fcc000f8e00ff */
[----:B------:R-:W4:Y:S01]  /*05f0*/  LDG.E.128.CONSTANT R16, desc[UR12][R16.64] ;  /* 0x0000000c10107981 */ /* 0x000f22000c1e9d00 */
[----:B------:R-:W0:Y:S01]  /*0600*/  S2UR UR5, SR_CgaCtaId ;  /* 0x00000000000579c3 */ /* 0x000e220000008800 */
[----:B------:R-:W-:Y:S01]  /*0610*/  UMOV UR4, 0x400 ;  /* 0x0000040000047882 */ /* 0x000fe20000000000 */
[----:B------:R-:W-:Y:S01]  /*0620*/  ISETP.NE.AND P0, PT, R3, UR8, PT ;  /* 0x0000000803007c0c */ /* 0x000fe2000bf05270 */
[----:B------:R-:W-:-:S03]  /*0630*/  IMAD.WIDE R30, R0, 0x10, R30 ;  /* 0x00000010001e7825 */ /* 0x000fc600078e021e */
[----:B------:R-:W-:Y:S01]  /*0640*/  ISETP.NE.AND P2, PT, RZ, UR10, P0 ;  /* 0x0000000aff007c0c */ /* 0x000fe20008745270 */
[----:B0-----:R-:W-:Y:S02]  /*0650*/  ULEA UR11, UR5, UR4, 0x18 ;  /* 0x00000004050b7291 */ /* 0x001fe4000f8ec0ff */
[----:B------:R-:W-:-:S04]  /*0660*/  UIADD3 UR4, UPT, UPT, UR4, 0x30, URZ ;  /* 0x0000003004047890 */ /* 0x000fc8000fffe0ff */
[----:B------:R-:W-:-:S06]  /*0670*/  ULEA UR4, UR5, UR4, 0x18 ;  /* 0x0000000405047291 */ /* 0x000fcc000f8ec0ff */
[C---:B------:R-:W-:Y:S01]  /*0680*/  LEA R7, R3.reuse, UR4, 0x4 ;  /* 0x0000000403077c11 */ /* 0x040fe2000f8e20ff */
[----:B--2---:R-:W-:Y:S01]  /*0690*/  @!P1 STS.128 [UR11], R24 ;  /* 0x00000018ff009988 */ /* 0x004fe20008000c0b */
[----:B------:R-:W-:-:S03]  /*06a0*/  ISETP.NE.AND P1, PT, R3, RZ, PT ;  /* 0x000000ff0300720c */ /* 0x000fc60003f25270 */
[----:B------:R-:W3:Y:S02]  /*06b0*/  LDS.128 R8, [R6] ;  /* 0x0000000006087984 */ /* 0x000ee40000000c00 */
[-C--:B---3--:R-:W-:Y:S02]  /*06c0*/  DMUL R20, R10, R14.reuse ;  /* 0x0000000e0a147228 */ /* 0x088fe40000000000 */
[----:B------:R-:W-:-:S06]  /*06d0*/  DMUL R22, R8, R14 ;  /* 0x0000000e08167228 */ /* 0x000fcc0000000000 */
[-C--:B------:R-:W-:Y:S02]  /*06e0*/  DFMA R20, R8, R12.reuse, R20 ;  /* 0x0000000c0814722b */ /* 0x080fe40000000014 */
        /* <DEDUP_REMOVED lines=11> */
[----:B------:R-:W-:Y:S06]  /*07a0*/  BAR.SYNC.DEFER_BLOCKING 0x0 ;  /* 0x0000000000007b1d */ /* 0x000fec0000010000 */
[----:B------:R-:W4:Y:S02]  /*07b0*/  LDS.128 R20, [UR11+0x30] ;  /* 0x0000300bff147984 */ /* 0x000f240008000c00 */
[-C--:B----4-:R-:W-:Y:S02]  /*07c0*/  DMUL R24, R20, R18.reuse ;  /* 0x0000001214187228 */ /* 0x090fe40000000000 */
[----:B------:R-:W-:-:S06]  /*07d0*/  DMUL R18, R22, R18 ;  /* 0x0000001216127228 */ /* 0x000fcc0000000000 */
[-C--:B------:R-:W-:Y:S02]  /*07e0*/  DFMA R24, R22, R16.reuse, R24 ;  /* 0x000000101618722b */ /* 0x080fe40000000018 */
[----:B------:R-:W-:-:S06]  /*07f0*/  DFMA R18, R20, R16, -R18 ;  /* 0x000000101412722b */ /* 0x000fcc0000000812 */
[-C--:B------:R-:W-:Y:S02]  /*0800*/  DMUL R16, R14, R24.reuse ;  /* 0x000000180e107228 */ /* 0x080fe40000000000 */
[----:B------:R-:W-:-:S06]  /*0810*/  DMUL R24, R12, R24 ;  /* 0x000000180c187228 */ /* 0x000fcc0000000000 */
[-C--:B------:R-:W-:Y:S02]  /*0820*/  DFMA R16, R12, R18.reuse, -R16 ;  /* 0x000000120c10722b */ /* 0x080fe40000000810 */
[----:B------:R-:W-:-:S06]  /*0830*/  DFMA R22, R14, R18, R24 ;  /* 0x000000120e16722b */ /* 0x000fcc0000000018 */
[----:B------:R-:W-:Y:S02]  /*0840*/  DADD R20, R8, -R16 ;  /* 0x0000000008147229 */ /* 0x000fe40000000810 */
[----:B------:R-:W-:-:S07]  /*0850*/  DADD R22, R10, -R22 ;  /* 0x000000000a167229 */ /* 0x000fce0000000816 */
[----:B------:R-:W-:Y:S04]  /*0860*/  @!P2 STG.E.128 desc[UR12][R32.64], R20 ;  /* 0x000000142000a986 */ /* 0x000fe8000c101d0c */
[----:B------:R-:W-:Y:S01]  /*0870*/  STS.128 [R6+0x10], R20 ;  /* 0x0000101406007388 */ /* 0x000fe20000000c00 */
[----:B------:R-:W-:Y:S06]  /*0880*/  BAR.SYNC.DEFER_BLOCKING 0x0 ;  /* 0x0000000000007b1d */ /* 0x000fec0000010000 */
[----:B------:R-:W2:Y:S01]  /*0890*/  @!P1 LDG.E.128 R24, desc[UR12][R30.64] ;  /* 0x0000000c1e189981 */ /* 0x000ea2000c1e1d00 */
[----:B------:R-:W-:-:S06]  /*08a0*/  IMAD.WIDE R12, R2, 0x10, R28 ;  /* 0x00000010020c7825 */ /* 0x000fcc00078e021c */
[----:B------:R-:W3:Y:S01]  /*08b0*/  LDG.E.128.CONSTANT R12, desc[UR12][R12.64] ;  /* 0x0000000c0c0c7981 */ /* 0x000ee2000c1e9d00 */
[----:B------:R-:W-:-:S04]  /*08c0*/  UIADD3 UR4, UPT, UPT, UR10, -0x1, URZ ;  /* 0xffffffff0a047890 */ /* 0x000fc8000fffe0ff */
[----:B------:R-:W-:-:S06]  /*08d0*/  UIMAD.WIDE.U32 UR4, UR4, 0x10, UR14 ;  /* 0x00000010040478a5 */ /* 0x000fcc000f8e000e */
[----:B------:R-:W-:Y:S01]  /*08e0*/  MOV R16, UR4 ;  /* 0x0000000400107c02 */ /* 0x000fe20008000f00 */
[----:B------:R-:W-:-:S06]  /*08f0*/  IMAD.U32 R17, RZ, RZ, UR5 ;  /* 0x00000005ff117e24 */ /* 0x000fcc000f8e00ff */
[----:B------:R-:W4:Y:S01]  /*0900*/  LDG.E.128.CONSTANT R16, desc[UR12][R16.64] ;  /* 0x0000000c10107981 */ /* 0x000f22000c1e9d00 */
[----:B------:R-:W-:Y:S02]  /*0910*/  UISETP.GT.U32.AND UP0, UPT, UR7, 0x2, UPT ;  /* 0x000000020700788c */ /* 0x000fe4000bf04070 */
[----:B------:R-:W-:Y:S02]  /*0920*/  UIADD3 UR4, UPT, UPT, UR7, -0x2, URZ ;  /* 0xfffffffe07047890 */ /* 0x000fe4000fffe0ff */
[----:B------:R-:W-:Y:S02]  /*0930*/  UIADD3 UR6, UP1, UPT, UR6, -0x20, URZ ;  /* 0xffffffe006067890 */ /* 0x000fe4000ff3e0ff */
[----:B------:R-:W-:Y:S02]  /*0940*/  UIADD3 UR10, UPT, UPT, UR10, -0x2, URZ ;  /* 0xfffffffe0a0a7890 */ /* 0x000fe4000fffe0ff */
[----:B------:R-:W-:Y:S01]  /*0950*/  UIADD3.X UR9, UPT, UPT, UR9, -0x1, URZ, UP1, !UPT ;  /* 0xffffffff09097890 */ /* 0x000fe20008ffe4ff */
[----:B--2---:R-:W-:Y:S04]  /*0960*/  @!P1 STS.128 [UR11], R24 ;  /* 0x00000018ff009988 */ /* 0x004fe80008000c0b */
[----:B------:R-:W3:Y:S02]  /*0970*/  LDS.128 R8, [R6] ;  /* 0x0000000006087984 */ /* 0x000ee40000000c00 */
[----:B---3--:R-:W-:-:S02]  /*0980*/  DMUL R20, R10, R14 ;  /* 0x0000000e0a147228 */ /* 0x008fc40000000000 */
[----:B------:R-:W-:-:S06]  /*0990*/  DMUL R22, R8, R14 ;  /* 0x0000000e08167228 */ /* 0x000fcc0000000000 */
[-C--:B------:R-:W-:Y:S02]  /*09a0*/  DFMA R20, R8, R12.reuse, R20 ;  /* 0x0000000c0814722b */ /* 0x080fe40000000014 */
[----:B------:R-:W-:-:S07]  /*09b0*/  DFMA R22, R10, R12, -R22 ;  /* 0x0000000c0a16722b */ /* 0x000fce0000000816 */
[----:B------:R0:W-:Y:S01]  /*09c0*/  STS.128 [R7], R20 ;  /* 0x0000001407007388 */ /* 0x0001e20000000c00 */
[----:B------:R-:W-:Y:S01]  /*09d0*/  BAR.SYNC.DEFER_BLOCKING 0x0 ;  /* 0x0000000000007b1d */ /* 0x000fe20000010000 */
[----:B0-----:R-:W-:-:S05]  /*09e0*/  MOV R7, UR7 ;  /* 0x0000000700077c02 */ /* 0x001fca0008000f00 */
[----:B------:R-:W-:Y:S01]  /*09f0*/  UMOV UR7, UR4 ;  /* 0x0000000400077c82 */ /* 0x000fe20008000000 */
[----:B------:R-:W-:Y:S01]  /*0a00*/  ISETP.NE.AND P0, PT, R7, 0x2, P0 ;  /* 0x000000020700780c */ /* 0x000fe20000705270 */
        /* <DEDUP_REMOVED lines=17> */
[----:B------:R-:W-:Y:S01]  /*0b20*/  DFMA R26, R14, R18, R26 ;  /* 0x000000120e1a722b */ /* 0x000fe2000000001a */
[----:B------:R-:W0:Y:S05]  /*0b30*/  LDC.64 R14, c[0x0][0x398] ;  /* 0x0000e600ff0e7b82 */ /* 0x000e2a0000000a00 */
[----:B------:R-:W-:Y:S02]  /*0b40*/  DADD R8, R8, -R16 ;  /* 0x0000000008087229 */ /* 0x000fe40000000810 */
[----:B------:R-:W-:-:S07]  /*0b50*/  DADD R10, R10, -R26 ;  /* 0x000000000a0a7229 */ /* 0x000fce000000081a */
[----:B------:R2:W-:Y:S04]  /*0b60*/  @!P0 STG.E.128 desc[UR12][R30.64], R8 ;  /* 0x000000081e008986 */ /* 0x0005e8000c101d0c */
[----:B------:R2:W-:Y:S01]  /*0b70*/  STS.128 [R6+0x10], R8 ;  /* 0x0000100806007388 */ /* 0x0005e20000000c00 */
[----:B0-----:R-:W-:Y:S01]  /*0b80*/  IMAD.MOV R7, RZ, RZ, -R14 ;  /* 0x000000ffff077224 */ /* 0x001fe200078e0a0e */
[----:B------:R-:W-:Y:S01]  /*0b90*/  IADD3 R13, PT, PT, -R15, RZ, RZ ;  /* 0x000000ff0f0d7210 */ /* 0x000fe20007ffe1ff */
[----:B------:R-:W-:Y:S02]  /*0ba0*/  IMAD R5, R14, -0x2, R5 ;  /* 0xfffffffe0e057824 */ /* 0x000fe400078e0205 */
[----:B------:R-:W-:Y:S01]  /*0bb0*/  IMAD R2, R7, 0x2, R2 ;  /* 0x0000000207027824 */ /* 0x000fe200078e0202 */
[----:B------:R-:W-:Y:S01]  /*0bc0*/  LEA R0, R13, R0, 0x1 ;  /* 0x000000000d007211 */ /* 0x000fe200078e08ff */
[----:B------:R-:W-:Y:S01]  /*0bd0*/  IMAD R4, R15, -0x2, R4 ;  /* 0xfffffffe0f047824 */ /* 0x000fe200078e0204 */
[----:B------:R-:W-:Y:S06]  /*0be0*/  BAR.SYNC.DEFER_BLOCKING 0x0 ;  /* 0x0000000000007b1d */ /* 0x000fec0000010000 */
[----:B--2---:R-:W-:Y:S05]  /*0bf0*/  BRA.U UP0, `(.L_x_56) ;  /* 0xfffffff9005c7547 */ /* 0x004fea000b83ffff */
[----:B------:R-:W-:Y:S05]  /*0c00*/  EXIT ;  /* 0x000000000000794d */ /* 0x000fea0003800000 */
.L_x_57:
        /* <DEDUP_REMOVED lines=15> */
.L_x_116:


//--------------------- .text._Z43compute_hh_trafo_cuda_kernel_complex_doubleILj4EEvP7double2PKS0_S3_iii --------------------------
	.section	.text._Z43compute_hh_trafo_cuda_kernel_complex_doubleILj4EEvP7double2PKS0_S3_iii,"ax",@progbits
	.align	128
        .global         _Z43compute_hh_trafo_cuda_kernel_complex_doubleILj4EEvP7double2PKS0_S3_iii
        .type           _Z43compute_hh_trafo_cuda_kernel_complex_doubleILj4EEvP7double2PKS0_S3_iii,@function
        .size           _Z43compute_hh_trafo_cuda_kernel_complex_doubleILj4EEvP7double2PKS0_S3_iii,(.L_x_117 - _Z43compute_hh_trafo_cuda_kernel_complex_doubleILj4EEvP7double2PKS0_S3_iii)
        .other          _Z43compute_hh_trafo_cuda_kernel_complex_doubleILj4EEvP7double2PKS0_S3_iii,@"STO_CUDA_ENTRY STV_DEFAULT"
_Z43compute_hh_trafo_cuda_kernel_complex_doubleILj4EEvP7double2PKS0_S3_iii:
.text._Z43compute_hh_trafo_cuda_kernel_complex_doubleILj4EEvP7double2PKS0_S3_iii:
        /* <DEDUP_REMOVED lines=30> */
[----:B------:R-:W1:Y:S02]  /*01e0*/  LDC.64 R8, c[0x0][0x388] ;  /* 0x0000e200ff087b82 */ /* 0x000e640000000a00 */
[----:B-1----:R-:W-:-:S06]  /*01f0*/  IMAD.WIDE R8, R5, 0x10, R8 ;  /* 0x0000001005087825 */ /* 0x002fcc00078e0208 */
[----:B------:R-:W3:Y:S01]  /*0200*/  LDG.E.128.CONSTANT R8, desc[UR12][R8.64] ;  /* 0x0000000c08087981 */ /* 0x000ee2000c1e9d00 */
[C---:B------:R-:W-:Y:S01]  /*0210*/  ISETP.NE.AND P1, PT, R3.reuse, RZ, PT ;  /* 0x000000ff0300720c */ /* 0x040fe20003f25270 */
[----:B------:R-:W-:Y:S01]  /*0220*/  BSSY.RECONVERGENT B0, `(.L_x_59) ;  /* 0x000001b000007945 */ /* 0x000fe20003800200 */
[----:B------:R-:W-:-:S11]  /*0230*/  LOP3.LUT P0, RZ, R3, 0x3fe, RZ, 0xc0, !PT ;  /* 0x000003fe03ff7812 */ /* 0x000fd6000780c0ff */
[----:B------:R-:W-:Y:S04]  /*0240*/  @!P1 STS.128 [UR9], R12 ;  /* 0x0000000cff009988 */ /* 0x000fe80008000c09 */
[----:B0-----:R-:W3:Y:S02]  /*0250*/  @!P1 LDS.128 R12, [R6] ;  /* 0x00000000060c9984 */ /* 0x001ee40000000c00 */
[C---:B---3--:R-:W-:Y:S02]  /*0260*/  DMUL R16, R10.reuse, R14 ;  /* 0x0000000e0a107228 */ /* 0x048fe40000000000 */
[----:B------:R-:W-:-:S06]  /*0270*/  DMUL R18, R10, R12 ;  /* 0x0000000c0a127228 */ /* 0x000fcc0000000000 */
[C---:B------:R-:W-:Y:S02]  /*0280*/  DFMA R16, R8.reuse, R12, R16 ;  /* 0x0000000c0810722b */ /* 0x040fe40000000010 */
[----:B------:R-:W-:-:S07]  /*0290*/  DFMA R18, R8, R14, -R18 ;  /* 0x0000000e0812722b */ /* 0x000fce0000000812 */
[----:B------:R0:W-:Y:S01]  /*02a0*/  STS.128 [R7], R16 ;  /* 0x0000001007007388 */ /* 0x0001e20000000c00 */
[----:B------:R-:W-:Y:S06]  /*02b0*/  BAR.SYNC.DEFER_BLOCKING 0x0 ;  /* 0x0000000000007b1d */ /* 0x000fec0000010000 */
[----:B------:R-:W-:Y:S05]  /*02c0*/  @P0 BRA `(.L_x_60) ;  /* 0x0000000000400947 */ /* 0x000fea0003800000 */
[----:B0-----:R-:W-:Y:S04]  /*02d0*/  LDS.64 R16, [R7+0x20] ;  /* 0x0000200007107984 */ /* 0x001fe80000000a00 */
[----:B------:R-:W0:Y:S02]  /*02e0*/  LDS.64 R18, [R7] ;  /* 0x0000000007127984 */ /* 0x000e240000000a00 */
[----:B0-----:R-:W-:-:S07]  /*02f0*/  DADD R16, R16, R18 ;  /* 0x0000000010107229 */ /* 0x001fce0000000012 */
[----:B------:R-:W-:Y:S04]  /*0300*/  STS.64 [R7], R16 ;  /* 0x0000001007007388 */ /* 0x000fe80000000a00 */
[----:B------:R-:W-:Y:S04]  /*0310*/  LDS.64 R18, [R7+0x28] ;  /* 0x0000280007127984 */ /* 0x000fe80000000a00 */
[----:B------:R-:W0:Y:S02]  /*0320*/  LDS.64 R20, [R7+0x8] ;  /* 0x0000080007147984 */ /* 0x000e240000000a00 */
[----:B0-----:R-:W-:-:S07]  /*0330*/  DADD R18, R18, R20 ;  /* 0x0000000012127229 */ /* 0x001fce0000000014 */
[----:B------:R-:W-:Y:S04]  /*0340*/  STS.64 [R7+0x8], R18 ;  /* 0x0000081207007388 */ /* 0x000fe80000000a00 */
[----:B------:R-:W-:Y:S04]  /*0350*/  @!P1 LDS.64 R20, [UR9+0x60] ;  /* 0x00006009ff149984 */ /* 0x000fe80008000a00 */
[----:B------:R-:W0:Y:S02]  /*0360*/  @!P1 LDS.64 R22, [UR9+0x50] ;  /* 0x00005009ff169984 */ /* 0x000e240008000a00 */
[----:B0-----:R-:W-:-:S07]  /*0370*/  @!P1 DADD R20, R20, R22 ;  /* 0x0000000014149229 */ /* 0x001fce0000000016 */
[----:B------:R-:W-:Y:S04]  /*0380*/  @!P1 STS.64 [UR9+0x50], R20 ;  /* 0x00005014ff009988 */ /* 0x000fe80008000a09 */
[----:B------:R-:W-:Y:S04]  /*0390*/  @!P1 LDS.64 R22, [UR9+0x68] ;  /* 0x00006809ff169984 */ /* 0x000fe80008000a00 */
[----:B------:R-:W0:Y:S02]  /*03a0*/  @!P1 LDS.64 R28, [UR9+0x58] ;  /* 0x00005809ff1c9984 */ /* 0x000e240008000a00 */
[----:B0-----:R-:W-:-:S07]  /*03b0*/  @!P1 DADD R22, R22, R28 ;  /* 0x0000000016169229 */ /* 0x001fce000000001c */
[----:B------:R1:W-:Y:S04]  /*03c0*/  @!P1 STS.64 [UR9+0x58], R22 ;  /* 0x00005816ff009988 */ /* 0x0003e80008000a09 */
.L_x_60:
[----:B--2---:R-:W-:Y:S05]  /*03d0*/  BSYNC.RECONVERGENT B0 ;  /* 0x0000000000007941 */ /* 0x004fea0003800200 */
.L_x_59:
[----:B------:R-:W2:Y:S01]  /*03e0*/  LDCU.64 UR4, c[0x0][0x390] ;  /* 0x00007200ff0477ac */ /* 0x000ea20008000a00 */
[----:B------:R-:W-:Y:S01]  /*03f0*/  BAR.SYNC.DEFER_BLOCKING 0x0 ;  /* 0x0000000000007b1d */ /* 0x000fe20000010000 */
[----:B--2---:R-:W-:-:S06]  /*0400*/  UIMAD.WIDE.U32 UR4, UR6, 0x10, UR4 ;  /* 0x00000010060478a5 */ /* 0x004fcc000f8e0004 */
[----:B------:R-:W-:Y:S01]  /*0410*/  IMAD.U32 R30, RZ, RZ, UR4 ;  /* 0x00000004ff1e7e24 */ /* 0x000fe2000f8e00ff */
[----:B------:R-:W-:Y:S01]  /*0420*/  MOV R31, UR5 ;  /* 0x00000005001f7c02 */ /* 0x000fe20008000f00 */
[----:B-1----:R-:W1:Y:S04]  /*0430*/  LDS.128 R20, [UR9+0x50] ;  /* 0x00005009ff147984 */ /* 0x002e680008000c00 */
[----:B0-----:R-:W1:Y:S01]  /*0440*/  LDG.E.128.CONSTANT R16, desc[UR12][R30.64] ;  /* 0x0000000c1e107981 */ /* 0x001e62000c1e9d00 */
[----:B------:R-:W-:Y:S01]  /*0450*/  IMAD.U32 R2, RZ, RZ, UR11 ;  /* 0x0000000bff027e24 */ /* 0x000fe2000f8e00ff */
[----:B------:R-:W-:Y:S01]  /*0460*/  ISETP.NE.AND P0, PT, R3, UR8, PT ;  /* 0x0000000803007c0c */ /* 0x000fe2000bf05270 */
[----:B------:R-:W-:Y:S01]  /*0470*/  IMAD.IADD R0, R0, 0x1, -R25 ;  /* 0x0000000100007824 */ /* 0x000fe200078e0a19 */
[----:B------:R-:W-:Y:S01]  /*0480*/  IADD3 R5, PT, PT, R5, -R24, RZ ;  /* 0x8000001805057210 */ /* 0x000fe20007ffe0ff */
[----:B------:R-:W-:Y:S01]  /*0490*/  UMOV UR7, UR6 ;  /* 0x0000000600077c82 */ /* 0x000fe20008000000 */
[----:B------:R-:W-:Y:S01]  /*04a0*/  ISETP.NE.AND P0, PT, R2, 0x1, P0 ;  /* 0x000000010200780c */ /* 0x000fe20000705270 */
[----:B-1----:R-:W-:-:S02]  /*04b0*/  DMUL R28, R20, R18 ;  /* 0x00000012141c7228 */ /* 0x002fc40000000000 */
        /* <DEDUP_REMOVED lines=12> */
.L_x_58:
[----:B------:R-:W-:-:S13]  /*0580*/  ISETP.NE.AND P0, PT, RZ, UR6, PT ;  /* 0x00000006ff007c0c */ /* 0x000fda000bf05270 */
[----:B--2---:R-:W-:Y:S05]  /*0590*/  @!P0 EXIT ;  /* 0x000000000000894d */ /* 0x004fea0003800000 */
[----:B------:R-:W2:Y:S01]  /*05a0*/  LDCU.64 UR4, c[0x0][0x390] ;  /* 0x00007200ff0477ac */ /* 0x000ea20008000a00 */
[----:B------:R-:W-:Y:S01]  /*05b0*/  ISETP.NE.AND P1, PT, R3, RZ, PT ;  /* 0x000000ff0300720c */ /* 0x000fe20003f25270 */
[----:B------:R-:W-:Y:S01]  /*05c0*/  IMAD.IADD R2, R5, 0x1, -R24 ;  /* 0x0000000105027824 */ /* 0x000fe200078e0a18 */
[----:B------:R-:W-:Y:S01]  /*05d0*/  UIADD3 UR11, UPT, UPT, UR7, -0x1, URZ ;  /* 0xffffffff070b7890 */ /* 0x000fe2000fffe0ff */
[----:B------:R-:W-:Y:S01]  /*05e0*/  IMAD.IADD R4, R0, 0x1, -R25 ;  /* 0x0000000100047824 */ /* 0x000fe200078e0a19 */
[----:B------:R-:W3:Y:S02]  /*05f0*/  LDCU.64 UR14, c[0x0][0x390] ;  /* 0x00007200ff0e77ac */ /* 0x000ee40008000a00 */
[----:B--2---:R-:W-:-:S07]  /*0600*/  UIMAD.WIDE.U32 UR4, UR11, 0x10, UR4 ;  /* 0x000000100b0478a5 */ /* 0x004fce000f8e0004 */
[----:B------:R-:W-:Y:S01]  /*0610*/  UMOV UR6, UR4 ;  /* 0x0000000400067c82 */ /* 0x000fe20008000000 */
[----:B---3--:R-:W-:-:S05]  /*0620*/  UMOV UR9, UR5 ;  /* 0x0000000500097c82 */ /* 0x008fca0008000000 */
.L_x_65:
[----:B------:R-:W2:Y:S08]  /*0630*/  LDC.64 R30, c[0x0][0x380] ;  /* 0x0000e000ff1e7b82 */ /* 0x000eb00000000a00 */
[----:B------:R-:W3:Y:S01]  /*0640*/  LDC.64 R28, c[0x0][0x388] ;  /* 0x0000e200ff1c7b82 */ /* 0x000ee20000000a00 */
[----:B--2---:R-:W-:-:S05]  /*0650*/  IMAD.WIDE R32, R0, 0x10, R30 ;  /* 0x0000001000207825 */ /* 0x004fca00078e021e */
[----:B------:R-:W2:Y:S01]  /*0660*/  @!P1 LDG.E.128 R20, desc[UR12][R32.64] ;  /* 0x0000000c20149981 */ /* 0x000ea2000c1e1d00 */
[----:B---3--:R-:W-:-:S06]  /*0670*/  IMAD.WIDE R8, R5, 0x10, R28 ;  /* 0x0000001005087825 */ /* 0x008fcc00078e021c */
[----:B------:R-:W3:Y:S01]  /*0680*/  LDG.E.128.CONSTANT R8, desc[UR12][R8.64] ;  /* 0x0000000c08087981 */ /* 0x000ee2000c1e9d00 */
[----:B------:R-:W4:Y:S01]  /*0690*/  S2UR UR5, SR_CgaCtaId ;  /* 0x00000000000579c3 */ /* 0x000f220000008800 */
[----:B------:R-:W-:Y:S01]  /*06a0*/  VOTEU.ALL UP0, P1 ;  /* 0x0000000000ff7886 */ /* 0x000fe20000800000 */
[----:B------:R-:W-:Y:S01]  /*06b0*/  UMOV UR4, 0x400 ;  /* 0x0000040000047882 */ /* 0x000fe20000000000 */
[----:B------:R-:W-:Y:S01]  /*06c0*/  LOP3.LUT P2, RZ, R3, 0x3fe, RZ, 0xc0, !PT ;  /* 0x000003fe03ff7812 */ /* 0x000fe2000784c0ff */
[----:B------:R-:W-:Y:S01]  /*06d0*/  BSSY.RECONVERGENT B0, `(.L_x_61) ;  /* 0x0000022000007945 */ /* 0x000fe20003800200 */
[----:B-1----:R-:W-:Y:S01]  /*06e0*/  MOV R26, UR6 ;  /* 0x00000006001a7c02 */ /* 0x002fe20008000f00 */
[----:B----4-:R-:W-:-:S09]  /*06f0*/  @!UP0 ULEA UR10, UR5, UR4, 0x18 ;  /* 0x00000004050a8291 */ /* 0x010fd2000f8ec0ff */
[----:B--2---:R-:W-:Y:S01]  /*0700*/  @!P1 STS.128 [UR10], R20 ;  /* 0x00000014ff009988 */ /* 0x004fe20008000c0a */
[----:B------:R-:W-:-:S03]  /*0710*/  UIADD3 UR10, UPT, UPT, UR4, 0x50, URZ ;  /* 0x00000050040a7890 */ /* 0x000fc6000fffe0ff */
[----:B0-----:R-:W3:Y:S01]  /*0720*/  LDS.128 R12, [R6] ;  /* 0x00000000060c7984 */ /* 0x001ee20000000c00 */
[----:B------:R-:W-:-:S06]  /*0730*/  ULEA UR10, UR5, UR10, 0x18 ;  /* 0x0000000a050a7291 */ /* 0x000fcc000f8ec0ff */
[----:B------:R-:W-:Y:S01]  /*0740*/  LEA R7, R3, UR10, 0x4 ;  /* 0x0000000a03077c11 */ /* 0x000fe2000f8e20ff */
[-C--:B---3--:R-:W-:Y:S02]  /*0750*/  DMUL R16, R14, R10.reuse ;  /* 0x0000000a0e107228 */ /* 0x088fe40000000000 */
[----:B------:R-:W-:-:S06]  /*0760*/  DMUL R18, R12, R10 ;  /* 0x0000000a0c127228 */ /* 0x000fcc0000000000 */
[-C--:B------:R-:W-:Y:S02]  /*0770*/  DFMA R16, R12, R8.reuse, R16 ;  /* 0x000000080c10722b */ /* 0x080fe40000000010 */
[----:B------:R-:W-:-:S07]  /*0780*/  DFMA R18, R14, R8, -R18 ;  /* 0x000000080e12722b */ /* 0x000fce0000000812 */
[----:B------:R0:W-:Y:S01]  /*0790*/  STS.128 [R7], R16 ;  /* 0x0000001007007388 */ /* 0x0001e20000000c00 */
[----:B------:R-:W-:Y:S06]  /*07a0*/  BAR.SYNC.DEFER_BLOCKING 0x0 ;  /* 0x0000000000007b1d */ /* 0x000fec0000010000 */
[----:B------:R-:W-:Y:S05]  /*07b0*/  @P2 BRA `(.L_x_62) ;  /* 0x00000000004c2947 */ /* 0x000fea0003800000 */
[----:B0-----:R-:W-:Y:S01]  /*07c0*/  LDS.64 R16, [R7+0x20] ;  /* 0x0000200007107984 */ /* 0x001fe20000000a00 */
[----:B------:R-:W-:-:S03]  /*07d0*/  ISETP.NE.AND P0, PT, R3, RZ, PT ;  /* 0x000000ff0300720c */ /* 0x000fc60003f05270 */
[----:B------:R-:W0:Y:S02]  /*07e0*/  LDS.64 R18, [R7] ;  /* 0x0000000007127984 */ /* 0x000e240000000a00 */
[----:B0-----:R-:W-:-:S07]  /*07f0*/  DADD R16, R16, R18 ;  /* 0x0000000010107229 */ /* 0x001fce0000000012 */
[----:B------:R-:W-:Y:S04]  /*0800*/  STS.64 [R7], R16 ;  /* 0x0000001007007388 */ /* 0x000fe80000000a00 */
[----:B------:R-:W-:Y:S04]  /*0810*/  LDS.64 R18, [R7+0x28] ;  /* 0x0000280007127984 */ /* 0x000fe80000000a00 */
[----:B------:R-:W0:Y:S02]  /*0820*/  LDS.64 R20, [R7+0x8] ;  /* 0x0000080007147984 */ /* 0x000e240000000a00 */
[----:B0-----:R-:W-:-:S07]  /*0830*/  DADD R18, R18, R20 ;  /* 0x0000000012127229 */ /* 0x001fce0000000014 */
[----:B------:R1:W-:Y:S01]  /*0840*/  STS.64 [R7+0x8], R18 ;  /* 0x0000081207007388 */ /* 0x0003e20000000a00 */
[----:B------:R-:W-:Y:S05]  /*0850*/  @P0 BRA `(.L_x_62) ;  /* 0x0000000000240947 */ /* 0x000fea0003800000 */
[----:B------:R-:W-:-:S09]  /*0860*/  ULEA UR10, UR5, UR4, 0x18 ;  /* 0x00000004050a7291 */ /* 0x000fd2000f8ec0ff */
[----:B------:R-:W-:Y:S04]  /*0870*/  LDS.64 R16, [UR10+0x60] ;  /* 0x0000600aff107984 */ /* 0x000fe80008000a00 */
[----:B-1----:R-:W0:Y:S02]  /*0880*/  LDS.64 R18, [UR10+0x50] ;  /* 0x0000500aff127984 */ /* 0x002e240008000a00 */
[----:B0-----:R-:W-:-:S07]  /*0890*/  DADD R16, R16, R18 ;  /* 0x0000000010107229 */ /* 0x001fce0000000012 */
[----:B------:R-:W-:Y:S04]  /*08a0*/  STS.64 [UR10+0x50], R16 ;  /* 0x00005010ff007988 */ /* 0x000fe80008000a0a */
[----:B------:R-:W-:Y:S04]  /*08b0*/  LDS.64 R18, [UR10+0x68] ;  /* 0x0000680aff127984 */ /* 0x000fe80008000a00 */
[----:B------:R-:W0:Y:S02]  /*08c0*/  LDS.64 R20, [UR10+0x58] ;  /* 0x0000580aff147984 */ /* 0x000e240008000a00 */
[----:B0-----:R-:W-:-:S07]  /*08d0*/  DADD R18, R18, R20 ;  /* 0x0000000012127229 */ /* 0x001fce0000000014 */
[----:B------:R2:W-:Y:S04]  /*08e0*/  STS.64 [UR10+0x58], R18 ;  /* 0x00005812ff007988 */ /* 0x0005e80008000a0a */
.L_x_62:
[----:B------:R-:W-:Y:S05]  /*08f0*/  BSYNC.RECONVERGENT B0 ;  /* 0x0000000000007941 */ /* 0x000fea0003800200 */
.L_x_61:
[----:B------:R-:W-:Y:S01]  /*0900*/  IMAD.U32 R27, RZ, RZ, UR9 ;  /* 0x00000009ff1b7e24 */ /* 0x000fe2000f8e00ff */
[----:B------:R-:W-:Y:S06]  /*0910*/  BAR.SYNC.DEFER_BLOCKING 0x0 ;  /* 0x0000000000007b1d */ /* 0x000fec0000010000 */
[----:B012---:R-:W2:Y:S01]  /*0920*/  LDG.E.128.CONSTANT R16, desc[UR12][R26.64] ;  /* 0x0000000c1a107981 */ /* 0x007ea2000c1e9d00 */
[----:B------:R-:W-:Y:S01]  /*0930*/  ULEA UR10, UR5, UR4, 0x18 ;  /* 0x00000004050a7291 */ /* 0x000fe2000f8ec0ff */
[C---:B------:R-:W-:Y:S01]  /*0940*/  ISETP.NE.AND P0, PT, R3.reuse, UR8, PT ;  /* 0x0000000803007c0c */ /* 0x040fe2000bf05270 */
[----:B------:R-:W-:Y:S01]  /*0950*/  IMAD.WIDE R30, R4, 0x10, R30 ;  /* 0x00000010041e7825 */ /* 0x000fe200078e021e */
[----:B------:R-:W-:-:S02]  /*0960*/  ISETP.NE.AND P1, PT, R3, RZ, PT ;  /* 0x000000ff0300720c */ /* 0x000fc40003f25270 */
[----:B------:R-:W-:-:S04]  /*0970*/  ISETP.NE.AND P3, PT, RZ, UR11, P0 ;  /* 0x0000000bff007c0c */ /* 0x000fc80008765270 */
[----:B------:R-:W2:Y:S02]  /*0980*/  LDS.128 R20, [UR10+0x50] ;  /* 0x0000500aff147984 */ /* 0x000ea40008000c00 */
[-C--:B--2---:R-:W-:Y:S02]  /*0990*/  DMUL R24, R20, R18.reuse ;  /* 0x0000001214187228 */ /* 0x084fe40000000000 */
        /* <DEDUP_REMOVED lines=15> */
[----:B------:R-:W-:Y:S03]  /*0a90*/  BSSY.RECONVERGENT B0, `(.L_x_63) ;  /* 0x000001a000007945 */ /* 0x000fe60003800200 */
[----:B--2---:R-:W-:Y:S04]  /*0aa0*/  @!P1 STS.128 [UR10], R20 ;  /* 0x00000014ff009988 */ /* 0x004fe80008000c0a */
[----:B------:R-:W3:Y:S02]  /*0ab0*/  LDS.128 R12, [R6] ;  /* 0x00000000060c7984 */ /* 0x000ee40000000c00 */
[----:B---3--:R-:W-:-:S02]  /*0ac0*/  DMUL R16, R14, R10 ;  /* 0x0000000a0e107228 */ /* 0x008fc40000000000 */
[----:B------:R-:W-:-:S06]  /*0ad0*/  DMUL R18, R12, R10 ;  /* 0x0000000a0c127228 */ /* 0x000fcc0000000000 */
[-C--:B------:R-:W-:Y:S02]  /*0ae0*/  DFMA R16, R12, R8.reuse, R16 ;  /* 0x000000080c10722b */ /* 0x080fe40000000010 */
        /* <DEDUP_REMOVED lines=20> */
.L_x_64:
[----:B------:R-:W-:Y:S05]  /*0c30*/  BSYNC.RECONVERGENT B0 ;  /* 0x0000000000007941 */ /* 0x000fea0003800200 */
.L_x_63:
[----:B------:R-:W-:Y:S01]  /*0c40*/  UIADD3 UR4, UPT, UPT, UR11, -0x1, URZ ;  /* 0xffffffff0b047890 */ /* 0x000fe2000fffe0ff */
[----:B------:R-:W-:Y:S03]  /*0c50*/  BAR.SYNC.DEFER_BLOCKING 0x0 ;  /* 0x0000000000007b1d */ /* 0x000fe60000010000 */
[----:B------:R-:W-:-:S06]  /*0c60*/  UIMAD.WIDE.U32 UR4, UR4, 0x10, UR14 ;  /* 0x00000010040478a5 */ /* 0x000fcc000f8e000e */
[----:B------:R-:W-:Y:S01]  /*0c70*/  MOV R26, UR4 ;  /* 0x00000004001a7c02 */ /* 0x000fe20008000f00 */
[----:B------:R-:W-:-:S05]  /*0c80*/  IMAD.U32 R27, RZ, RZ, UR5 ;  /* 0x00000005ff1b7e24 */ /* 0x000fca000f8e00ff */
[----:B0-----:R-:W2:Y:S01]  /*0c90*/  LDG.E.128.CONSTANT R16, desc[UR12][R26.64] ;  /* 0x0000000c1a107981 */ /* 0x001ea2000c1e9d00 */
[----:B------:R-:W-:Y:S01]  /*0ca0*/  MOV R7, UR7 ;  /* 0x0000000700077c02 */ /* 0x000fe20008000f00 */
[----:B------:R-:W-:Y:S02]  /*0cb0*/  UISETP.GT.U32.AND UP0, UPT, UR7, 0x2, UPT ;  /* 0x000000020700788c */ /* 0x000fe4000bf04070 */
[----:B------:R-:W-:Y:S01]  /*0cc0*/  UIADD3 UR4, UPT, UPT, UR7, -0x2, URZ ;  /* 0xfffffffe07047890 */ /* 0x000fe2000fffe0ff */
[----:B------:R-:W-:Y:S01]  /*0cd0*/  ISETP.NE.AND P0, PT, R7, 0x2, P0 ;  /* 0x000000020700780c */ /* 0x000fe20000705270 */
[----:B------:R-:W-:Y:S02]  /*0ce0*/  UIADD3 UR6, UP1, UPT, UR6, -0x20, URZ ;  /* 0xffffffe006067890 */ /* 0x000fe4000ff3e0ff */
[----:B------:R-:W-:Y:S01]  /*0cf0*/  UIADD3 UR11, UPT, UPT, UR11, -0x2, URZ ;  /* 0xfffffffe0b0b7890 */ /* 0x000fe2000fffe0ff */
[----:B-1----:R-:W2:Y:S01]  /*0d00*/  LDS.128 R20, [UR10+0x50] ;  /* 0x0000500aff147984 */ /* 0x002ea20008000c00 */
[----:B------:R-:W-:Y:S01]  /*0d10*/  UIADD3.X UR9, UPT, UPT, UR9, -0x1, URZ, UP1, !UPT ;  /* 0xffffffff09097890 */ /* 0x000fe20008ffe4ff */
[----:B------:R-:W-:Y:S01]  /*0d20*/  UMOV UR7, UR4 ;  /* 0x0000000400077c82 */ /* 0x000fe20008000000 */
[----:B--2---:R-:W-:-:S02]  /*0d30*/  DMUL R24, R20, R18 ;  /* 0x0000001214187228 */ /* 0x004fc40000000000 */
        /* <DEDUP_REMOVED lines=13> */
[C---:B------:R-:W-:Y:S01]  /*0e10*/  IADD3 R9, PT, PT, -R11.reuse, RZ, RZ ;  /* 0x000000ff0b097210 */ /* 0x040fe20007ffe1ff */
[----:B------:R-:W-:Y:S02]  /*0e20*/  IMAD R5, R10, -0x2, R5 ;  /* 0xfffffffe0a057824 */ /* 0x000fe400078e0205 */
[----:B------:R-:W-:Y:S01]  /*0e30*/  IMAD R0, R11, -0x2, R0 ;  /* 0xfffffffe0b007824 */ /* 0x000fe200078e0200 */
[----:B------:R-:W-:Y:S01]  /*0e40*/  LEA R4, R9, R4, 0x1 ;  /* 0x0000000409047211 */ /* 0x000fe200078e08ff */
[----:B------:R-:W-:Y:S01]  /*0e50*/  IMAD R2, R7, 0x2, R2 ;  /* 0x0000000207027824 */ /* 0x000fe200078e0202 */
[----:B------:R-:W-:Y:S06]  /*0e60*/  BAR.SYNC.DEFER_BLOCKING 0x0 ;  /* 0x0000000000007b1d */ /* 0x000fec0000010000 */
[----:B--2---:R-:W-:Y:S05]  /*0e70*/  BRA.U UP0, `(.L_x_65) ;  /* 0xfffffff500ec7547 */ /* 0x004fea000b83ffff */
[----:B------:R-:W-:Y:S05]  /*0e80*/  EXIT ;  /* 0x000000000000794d */ /* 0x000fea0003800000 */
.L_x_66:
        /* <DEDUP_REMOVED lines=15> */
.L_x_117:


//--------------------- .text._Z43compute_hh_trafo_cuda_kernel_complex_doubleILj8EEvP7double2PKS0_S3_iii --------------------------
	.section	.text._Z43compute_hh_trafo_cuda_kernel_complex_doubleILj8EEvP7double2PKS0_S3_iii,"ax",@progbits
	.align	128
        .global         _Z43compute_hh_trafo_cuda_kernel_complex_doubleILj8EEvP7double2PKS0_S3_iii
        .type           _Z43compute_hh_trafo_cuda_kernel_complex_doubleILj8EEvP7double2PKS0_S3_iii,@function
        .size           _Z43compute_hh_trafo_cuda_kernel_complex_doubleILj8EEvP7double2PKS0_S3_iii,(.L_x_118 - _Z43compute_hh_trafo_cuda_kernel_complex_doubleILj8EEvP7double2PKS0_S3_iii)
        .other          _Z43compute_hh_trafo_cuda_kernel_complex_doubleILj8EEvP7double2PKS0_S3_iii,@"STO_CUDA_ENTRY STV_DEFAULT"
_Z43compute_hh_trafo_cuda_kernel_complex_doubleILj8EEvP7double2PKS0_S3_iii:
.text._Z43compute_hh_trafo_cuda_kernel_complex_doubleILj8EEvP7double2PKS0_S3_iii:
        /* <DEDUP_REMOVED lines=27> */
[----:B------:R-:W-:Y:S01]  /*01b0*/  LEA R0, R5, UR4, 0x4 ;  /* 0x0000000405007c11 */ /* 0x000fe2000f8e20ff */
[----:B--2---:R-:W-:Y:S01]  /*01c0*/  IMAD.U32 R24, RZ, RZ, UR10 ;  /* 0x0000000aff187e24 */ /* 0x004fe2000f8e00ff */
[----:B------:R-:W-:Y:S06]  /*01d0*/  @P0 BRA `(.L_x_67) ;  /* 0x0000000400040947 */ /* 0x000fec0003800000 */
[----:B------:R-:W1:Y:S02]  /*01e0*/  LDC.64 R8, c[0x0][0x388] ;  /* 0x0000e200ff087b82 */ /* 0x000e640000000a00 */
[----:B-1----:R-:W-:-:S06]  /*01f0*/  IMAD.WIDE R8, R3, 0x10, R8 ;  /* 0x0000001003087825 */ /* 0x002fcc00078e0208 */
[----:B------:R-:W2:Y:S01]  /*0200*/  LDG.E.128.CONSTANT R8, desc[UR8][R8.64] ;  /* 0x0000000808087981 */ /* 0x000ea2000c1e9d00 */
[C---:B------:R-:W-:Y:S01]  /*0210*/  ISETP.NE.AND P1, PT, R5.reuse, RZ, PT ;  /* 0x000000ff0500720c */ /* 0x040fe20003f25270 */
[----:B------:R-:W-:Y:S01]  /*0220*/  BSSY.RECONVERGENT B0, `(.L_x_68) ;  /* 0x0000025000007945 */ /* 0x000fe20003800200 */
[----:B------:R-:W-:-:S11]  /*0230*/  LOP3.LUT P0, RZ, R5, 0x3fc, RZ, 0xc0, !PT ;  /* 0x000003fc05ff7812 */ /* 0x000fd6000780c0ff */
[----:B------:R-:W-:Y:S04]  /*0240*/  @!P1 STS.128 [UR7], R12 ;  /* 0x0000000cff009988 */ /* 0x000fe80008000c07 */
[----:B0-----:R-:W2:Y:S02]  /*0250*/  @!P1 LDS.128 R12, [R4] ;  /* 0x00000000040c9984 */ /* 0x001ea40000000c00 */
[C---:B--2---:R-:W-:Y:S02]  /*0260*/  DMUL R16, R10.reuse, R14 ;  /* 0x0000000e0a107228 */ /* 0x044fe40000000000 */
[----:B------:R-:W-:-:S06]  /*0270*/  DMUL R18, R10, R12 ;  /* 0x0000000c0a127228 */ /* 0x000fcc0000000000 */
[C---:B------:R-:W-:Y:S02]  /*0280*/  DFMA R16, R8.reuse, R12, R16 ;  /* 0x0000000c0810722b */ /* 0x040fe40000000010 */
[----:B------:R-:W-:-:S07]  /*0290*/  DFMA R18, R8, R14, -R18 ;  /* 0x0000000e0812722b */ /* 0x000fce0000000812 */
[----:B------:R0:W-:Y:S01]  /*02a0*/  STS.128 [R0], R16 ;  /* 0x0000001000007388 */ /* 0x0001e20000000c00 */
[----:B------:R-:W-:Y:S06]  /*02b0*/  BAR.SYNC.DEFER_BLOCKING 0x0 ;  /* 0x0000000000007b1d */ /* 0x000fec0000010000 */
[----:B------:R-:W-:Y:S05]  /*02c0*/  @P0 BRA `(.L_x_69) ;  /* 0x0000000000680947 */ /* 0x000fea0003800000 */
[----:B0-----:R-:W-:Y:S01]  /*02d0*/  LDS.64 R16, [R0+0x40] ;  /* 0x0000400000107984 */ /* 0x001fe20000000a00 */
[----:B------:R-:W-:-:S03]  /*02e0*/  ISETP.GT.U32.AND P0, PT, R5, 0x1, PT ;  /* 0x000000010500780c */ /* 0x000fc60003f04070 */
        /* <DEDUP_REMOVED lines=8> */
[----:B------:R-:W-:Y:S04]  /*0370*/  LDS.64 R16, [R0+0x20] ;  /* 0x0000200000107984 */ /* 0x000fe80000000a00 */
[----:B-1----:R-:W0:Y:S02]  /*0380*/  LDS.64 R18, [R0] ;  /* 0x0000000000127984 */ /* 0x002e240000000a00 */
        /* <DEDUP_REMOVED lines=14> */
.L_x_69:
[----:B------:R-:W-:Y:S05]  /*0470*/  BSYNC.RECONVERGENT B0 ;  /* 0x0000000000007941 */ /* 0x000fea0003800200 */
.L_x_68:
[----:B0-----:R-:W0:Y:S08]  /*0480*/  LDC.64 R16, c[0x0][0x390] ;  /* 0x0000e400ff107b82 */ /* 0x001e300000000a00 */
[----:B------:R-:W-:Y:S01]  /*0490*/  BAR.SYNC.DEFER_BLOCKING 0x0 ;  /* 0x0000000000007b1d */ /* 0x000fe20000010000 */
[----:B0-----:R-:W-:-:S05]  /*04a0*/  IMAD.WIDE.U32 R16, R26, 0x10, R16 ;  /* 0x000000101a107825 */ /* 0x001fca00078e0010 */
[----:B--2---:R-:W0:Y:S04]  /*04b0*/  LDS.128 R20, [UR7+0x90] ;  /* 0x00009007ff147984 */ /* 0x004e280008000c00 */
[----:B-1----:R-:W0:Y:S01]  /*04c0*/  LDG.E.128.CONSTANT R16, desc[UR8][R16.64] ;  /* 0x0000000810107981 */ /* 0x002e22000c1e9d00 */
[----:B------:R-:W-:Y:S01]  /*04d0*/  ISETP.NE.AND P0, PT, R5, UR5, PT ;  /* 0x0000000505007c0c */ /* 0x000fe2000bf05270 */
[----:B------:R-:W-:Y:S01]  /*04e0*/  IMAD.IADD R2, R2, 0x1, -R7 ;  /* 0x0000000102027824 */ /* 0x000fe200078e0a07 */
[----:B------:R-:W-:Y:S01]  /*04f0*/  MOV R24, R26 ;  /* 0x0000001a00187202 */ /* 0x000fe20000000f00 */
[----:B------:R-:W-:Y:S01]  /*0500*/  IMAD.IADD R3, R3, 0x1, -R6 ;  /* 0x0000000103037824 */ /* 0x000fe200078e0a06 */
[----:B------:R-:W-:Y:S01]  /*0510*/  ISETP.NE.AND P0, PT, R25, 0x1, P0 ;  /* 0x000000011900780c */ /* 0x000fe20000705270 */
[----:B0-----:R-:W-:-:S02]  /*0520*/  DMUL R30, R20, R18 ;  /* 0x00000012141e7228 */ /* 0x001fc40000000000 */
        /* <DEDUP_REMOVED lines=12> */
.L_x_67:
[----:B------:R-:W-:-:S13]  /*05f0*/  ISETP.NE.AND P0, PT, R26, RZ, PT ;  /* 0x000000ff1a00720c */ /* 0x000fda0003f05270 */
[----:B------:R-:W-:Y:S05]  /*0600*/  @!P0 EXIT ;  /* 0x000000000000894d */ /* 0x000fea0003800000 */
[----:B------:R-:W2:Y:S01]  /*0610*/  LDC.64 R8, c[0x0][0x390] ;  /* 0x0000e400ff087b82 */ /* 0x000ea20000000a00 */
[----:B------:R-:W-:Y:S01]  /*0620*/  VIADD R27, R24, 0xffffffff ;  /* 0xffffffff181b7836 */ /* 0x000fe20000000000 */
[----:B------:R-:W-:Y:S01]  /*0630*/  ISETP.NE.AND P1, PT, R5, RZ, PT ;  /* 0x000000ff0500720c */ /* 0x000fe20003f25270 */
[----:B------:R-:W-:Y:S02]  /*0640*/  IMAD.IADD R6, R3, 0x1, -R6 ;  /* 0x0000000103067824 */ /* 0x000fe400078e0a06 */
[----:B------:R-:W-:Y:S02]  /*0650*/  IMAD.IADD R7, R2, 0x1, -R7 ;  /* 0x0000000102077824 */ /* 0x000fe400078e0a07 */
[----:B--2---:R-:W-:-:S04]  /*0660*/  IMAD.WIDE.U32 R8, R27, 0x10, R8 ;  /* 0x000000101b087825 */ /* 0x004fc800078e0008 */
[----:B------:R-:W-:Y:S01]  /*0670*/  IMAD.MOV.U32 R26, RZ, RZ, R8 ;  /* 0x000000ffff1a7224 */ /* 0x000fe200078e0008 */
[----:B------:R-:W-:-:S07]  /*0680*/  MOV R25, R9 ;  /* 0x0000000900197202 */ /* 0x000fce0000000f00 */
.L_x_74:
[----:B------:R-:W2:Y:S08]  /*0690*/  LDC.64 R34, c[0x0][0x380] ;  /* 0x0000e000ff227b82 */ /* 0x000eb00000000a00 */
[----:B------:R-:W3:Y:S01]  /*06a0*/  LDC.64 R32, c[0x0][0x388] ;  /* 0x0000e200ff207b82 */ /* 0x000ee20000000a00 */
[----:B--2---:R-:W-:-:S05]  /*06b0*/  IMAD.WIDE R36, R2, 0x10, R34 ;  /* 0x0000001002247825 */ /* 0x004fca00078e0222 */
[----:B------:R-:W2:Y:S01]  /*06c0*/  @!P1 LDG.E.128 R20, desc[UR8][R36.64] ;  /* 0x0000000824149981 */ /* 0x000ea2000c1e1d00 */
[----:B---3--:R-:W-:-:S06]  /*06d0*/  IMAD.WIDE R8, R3, 0x10, R32 ;  /* 0x0000001003087825 */ /* 0x008fcc00078e0220 */
[----:B------:R-:W3:Y:S01]  /*06e0*/  LDG.E.128.CONSTANT R8, desc[UR8][R8.64] ;  /* 0x0000000808087981 */ /* 0x000ee2000c1e9d00 */
[----:B01----:R-:W-:Y:S01]  /*06f0*/  @!P1 MOV R12, 0x400 ;  /* 0x00000400000c9802 */ /* 0x003fe20000000f00 */
[----:B------:R-:W-:Y:S01]  /*0700*/  BSSY.RECONVERGENT B0, `(.L_x_70) ;  /* 0x000002c000007945 */ /* 0x000fe20003800200 */
[----:B------:R-:W-:Y:S01]  /*0710*/  LOP3.LUT P2, RZ, R5, 0x3fc, RZ, 0xc0, !PT ;  /* 0x000003fc05ff7812 */ /* 0x000fe2000784c0ff */
[----:B------:R-:W0:Y:S02]  /*0720*/  @!P1 S2R R13, SR_CgaCtaId ;  /* 0x00000000000d9919 */ /* 0x000e240000008800 */
[----:B0-----:R-:W-:-:S05]  /*0730*/  @!P1 LEA R29, R13, R12, 0x18 ;  /* 0x0000000c0d1d9211 */ /* 0x001fca00078ec0ff */
[----:B--2---:R-:W-:Y:S04]  /*0740*/  @!P1 STS.128 [R29], R20 ;  /* 0x000000141d009388 */ /* 0x004fe80000000c00 */
[----:B------:R-:W3:Y:S02]  /*0750*/  LDS.128 R12, [R4] ;  /* 0x00000000040c7984 */ /* 0x000ee40000000c00 */
        /* <DEDUP_REMOVED lines=17> */
[----:B------:R-:W-:Y:S01]  /*0870*/  LDS.64 R18, [R0+0x20] ;  /* 0x0000200000127984 */ /* 0x000fe20000000a00 */
[----:B------:R-:W-:-:S03]  /*0880*/  ISETP.NE.AND P0, PT, R5, RZ, PT ;  /* 0x000000ff0500720c */ /* 0x000fc60003f05270 */
[----:B-1----:R-:W0:Y:S02]  /*0890*/  LDS.64 R16, [R0] ;  /* 0x0000000000107984 */ /* 0x002e240000000a00 */
[----:B0-----:R-:W-:-:S07]  /*08a0*/  DADD R20, R18, R16 ;  /* 0x0000000012147229 */ /* 0x001fce0000000010 */
[----:B------:R-:W-:Y:S04]  /*08b0*/  STS.64 [R0], R20 ;  /* 0x0000001400007388 */ /* 0x000fe80000000a00 */
[----:B------:R-:W-:Y:S04]  /*08c0*/  LDS.64 R18, [R0+0x28] ;  /* 0x0000280000127984 */ /* 0x000fe80000000a00 */
[----:B------:R-:W0:Y:S02]  /*08d0*/  LDS.64 R16, [R0+0x8] ;  /* 0x0000080000107984 */ /* 0x000e240000000a00 */
[----:B0-----:R-:W-:-:S07]  /*08e0*/  DADD R16, R18, R16 ;  /* 0x0000000012107229 */ /* 0x001fce0000000010 */
[----:B------:R2:W-:Y:S01]  /*08f0*/  STS.64 [R0+0x8], R16 ;  /* 0x0000081000007388 */ /* 0x0005e20000000a00 */
[----:B------:R-:W-:Y:S05]  /*0900*/  @P0 BRA `(.L_x_71) ;  /* 0x00000000002c0947 */ /* 0x000fea0003800000 */
[----:B------:R-:W0:Y:S01]  /*0910*/  S2UR UR6, SR_CgaCtaId ;  /* 0x00000000000679c3 */ /* 0x000e220000008800 */
[----:B------:R-:W-:Y:S02]  /*0920*/  UMOV UR4, 0x400 ;  /* 0x0000040000047882 */ /* 0x000fe40000000000 */
[----:B0-----:R-:W-:-:S09]  /*0930*/  ULEA UR4, UR6, UR4, 0x18 ;  /* 0x0000000406047291 */ /* 0x001fd2000f8ec0ff */
[----:B------:R-:W-:Y:S04]  /*0940*/  LDS.64 R18, [UR4+0xa0] ;  /* 0x0000a004ff127984 */ /* 0x000fe80008000a00 */
[----:B--2---:R-:W0:Y:S02]  /*0950*/  LDS.64 R16, [UR4+0x90] ;  /* 0x00009004ff107984 */ /* 0x004e240008000a00 */
[----:B0-----:R-:W-:-:S07]  /*0960*/  DADD R20, R18, R16 ;  /* 0x0000000012147229 */ /* 0x001fce0000000010 */
[----:B------:R-:W-:Y:S04]  /*0970*/  STS.64 [UR4+0x90], R20 ;  /* 0x00009014ff007988 */ /* 0x000fe80008000a04 */
[----:B------:R-:W-:Y:S04]  /*0980*/  LDS.64 R18, [UR4+0xa8] ;  /* 0x0000a804ff127984 */ /* 0x000fe80008000a00 */
[----:B------:R-:W0:Y:S02]  /*0990*/  LDS.64 R16, [UR4+0x98] ;  /* 0x00009804ff107984 */ /* 0x000e240008000a00 */
[----:B0-----:R-:W-:-:S07]  /*09a0*/  DADD R16, R18, R16 ;  /* 0x0000000012107229 */ /* 0x001fce0000000010 */
[----:B------:R3:W-:Y:S04]  /*09b0*/  STS.64 [UR4+0x98], R16 ;  /* 0x00009810ff007988 */ /* 0x0007e80008000a04 */
.L_x_71:
[----:B------:R-:W-:Y:S05]  /*09c0*/  BSYNC.RECONVERGENT B0 ;  /* 0x0000000000007941 */ /* 0x000fea0003800200 */
.L_x_70:
[----:B------:R-:W-:Y:S01]  /*09d0*/  IMAD.MOV.U32 R30, RZ, RZ, R26 ;  /* 0x000000ffff1e7224 */ /* 0x000fe200078e001a */
[----:B------:R-:W-:Y:S01]  /*09e0*/  MOV R31, R25 ;  /* 0x00000019001f7202 */ /* 0x000fe20000000f00 */
[----:B------:R-:W4:Y:S08]  /*09f0*/  S2UR UR6, SR_CgaCtaId ;  /* 0x00000000000679c3 */ /* 0x000f300000008800 */
[----:B------:R-:W-:Y:S06]  /*0a00*/  BAR.SYNC.DEFER_BLOCKING 0x0 ;  /* 0x0000000000007b1d */ /* 0x000fec0000010000 */
[----:B0123--:R-:W2:Y:S01]  /*0a10*/  LDG.E.128.CONSTANT R16, desc[UR8][R30.64] ;  /* 0x000000081e107981 */ /* 0x00fea2000c1e9d00 */
[----:B------:R-:W-:Y:S01]  /*0a20*/  UMOV UR4, 0x400 ;  /* 0x0000040000047882 */ /* 0x000fe20000000000 */
[----:B------:R-:W-:Y:S01]  /*0a30*/  ISETP.NE.AND P0, PT, R5, UR5, PT ;  /* 0x0000000505007c0c */ /* 0x000fe2000bf05270 */
[----:B------:R-:W-:Y:S01]  /*0a40*/  IMAD.WIDE R34, R7, 0x10, R34 ;  /* 0x0000001007227825 */ /* 0x000fe200078e0222 */
[----:B------:R-:W-:-:S02]  /*0a50*/  ISETP.NE.AND P1, PT, R5, RZ, PT ;  /* 0x000000ff0500720c */ /* 0x000fc40003f25270 */
[----:B------:R-:W-:Y:S01]  /*0a60*/  ISETP.NE.AND P3, PT, R27, RZ, P0 ;  /* 0x000000ff1b00720c */ /* 0x000fe20000765270 */
[----:B----4-:R-:W-:-:S09]  /*0a70*/  ULEA UR4, UR6, UR4, 0x18 ;  /* 0x0000000406047291 */ /* 0x010fd2000f8ec0ff */
[----:B------:R-:W2:Y:S02]  /*0a80*/  LDS.128 R20, [UR4+0x90] ;  /* 0x00009004ff147984 */ /* 0x000ea40008000c00 */
[-C--:B--2---:R-:W-:Y:S02]  /*0a90*/  DMUL R28, R22, R18.reuse ;  /* 0x00000012161c7228 */ /* 0x084fe40000000000 */
        /* <DEDUP_REMOVED lines=51> */
.L_x_73:
[----:B------:R-:W-:Y:S05]  /*0dd0*/  BSYNC.RECONVERGENT B0 ;  /* 0x0000000000007941 */ /* 0x000fea0003800200 */
.L_x_72:
[----:B------:R-:W3:Y:S01]  /*0de0*/  LDC.64 R30, c[0x0][0x390] ;  /* 0x0000e400ff1e7b82 */ /* 0x000ee20000000a00 */
[----:B0-----:R-:W-:-:S07]  /*0df0*/  VIADD R17, R27, 0xffffffff ;  /* 0xffffffff1b117836 */ /* 0x001fce0000000000 */
[----:B------:R-:W-:Y:S01]  /*0e00*/  BAR.SYNC.DEFER_BLOCKING 0x0 ;  /* 0x0000000000007b1d */ /* 0x000fe20000010000 */
[----:B---3--:R-:W-:-:S05]  /*0e10*/  IMAD.WIDE.U32 R30, R17, 0x10, R30 ;  /* 0x00000010111e7825 */ /* 0x008fca00078e001e */
[----:B--2---:R-:W0:Y:S04]  /*0e20*/  LDS.128 R20, [UR4+0x90] ;  /* 0x00009004ff147984 */ /* 0x004e280008000c00 */
[----:B-1----:R-:W0:Y:S01]  /*0e30*/  LDG.E.128.CONSTANT R16, desc[UR8][R30.64] ;  /* 0x000000081e107981 */ /* 0x002e22000c1e9d00 */
[----:B------:R-:W-:Y:S01]  /*0e40*/  ISETP.NE.AND P0, PT, R24, 0x2, P0 ;  /* 0x000000021800780c */ /* 0x000fe20000705270 */
[----:B------:R-:W-:Y:S01]  /*0e50*/  VIADD R27, R27, 0xfffffffe ;  /* 0xfffffffe1b1b7836 */ /* 0x000fe20000000000 */
[----:B------:R-:W-:-:S04]  /*0e60*/  IADD3 R26, P2, PT, R26, -0x20, RZ ;  /* 0xffffffe01a1a7810 */ /* 0x000fc80007f5e0ff */
[----:B------:R-:W-:Y:S01]  /*0e70*/  IADD3.X R25, PT, PT, R25, -0x1, RZ, P2, !PT ;  /* 0xffffffff19197810 */ /* 0x000fe200017fe4ff */
[-C--:B0-----:R-:W-:Y:S02]  /*0e80*/  DMUL R28, R20, R18.reuse ;  /* 0x00000012141c7228 */ /* 0x081fe40000000000 */
        /* <DEDUP_REMOVED lines=10> */
[----:B------:R2:W-:Y:S01]  /*0f30*/  @!P0 STG.E.128 desc[UR8][R34.64], R12 ;  /* 0x0000000c22008986 */ /* 0x0005e2000c101d08 */
[C---:B------:R-:W-:Y:S01]  /*0f40*/  ISETP.GT.U32.AND P0, PT, R24.reuse, 0x2, PT ;  /* 0x000000021800780c */ /* 0x040fe20003f04070 */
[----:B------:R-:W-:Y:S02]  /*0f50*/  VIADD R24, R24, 0xfffffffe ;  /* 0xfffffffe18187836 */ /* 0x000fe40000000000 */
[----:B------:R2:W-:Y:S01]  /*0f60*/  STS.128 [R4+0x10], R12 ;  /* 0x0000100c04007388 */ /* 0x0005e20000000c00 */
[----:B0-----:R-:W-:Y:S02]  /*0f70*/  IMAD R3, R8, -0x2, R3 ;  /* 0xfffffffe08037824 */ /* 0x001fe400078e0203 */
[----:B------:R-:W-:Y:S01]  /*0f80*/  IMAD.MOV R11, RZ, RZ, -R8 ;  /* 0x000000ffff0b7224 */ /* 0x000fe200078e0a08 */
[C---:B------:R-:W-:Y:S01]  /*0f90*/  IADD3 R8, PT, PT, -R9.reuse, RZ, RZ ;  /* 0x000000ff09087210 */ /* 0x040fe20007ffe1ff */
[----:B------:R-:W-:Y:S02]  /*0fa0*/  IMAD R2, R9, -0x2, R2 ;  /* 0xfffffffe09027824 */ /* 0x000fe400078e0202 */
[----:B------:R-:W-:Y:S01]  /*0fb0*/  IMAD R6, R11, 0x2, R6 ;  /* 0x000000020b067824 */ /* 0x000fe200078e0206 */
[----:B------:R-:W-:Y:S01]  /*0fc0*/  LEA R7, R8, R7, 0x1 ;  /* 0x0000000708077211 */ /* 0x000fe200078e08ff */
[----:B------:R-:W-:Y:S06]  /*0fd0*/  BAR.SYNC.DEFER_BLOCKING 0x0 ;  /* 0x0000000000007b1d */ /* 0x000fec0000010000 */
[----:B--2---:R-:W-:Y:S05]  /*0fe0*/  @P0 BRA `(.L_x_74) ;  /* 0xfffffff400a80947 */ /* 0x004fea000383ffff */
[----:B------:R-:W-:Y:S05]  /*0ff0*/  EXIT ;  /* 0x000000000000794d */ /* 0x000fea0003800000 */
.L_x_75:
        /* <DEDUP_REMOVED lines=16> */
.L_x_118:


//--------------------- .text._Z43compute_hh_trafo_cuda_kernel_complex_doubleILj16EEvP7double2PKS0_S3_iii --------------------------
	.section	.text._Z43compute_hh_trafo_cuda_kernel_complex_doubleILj16EEvP7double2PKS0_S3_iii,"ax",@progbits
	.align	128
        .global         _Z43compute_hh_trafo_cuda_kernel_complex_doubleILj16EEvP7double2PKS0_S3_iii
        .type           _Z43compute_hh_trafo_cuda_kernel_complex_doubleILj16EEvP7double2PKS0_S3_iii,@function
        .size           _Z43compute_hh_trafo_cuda_kernel_complex_doubleILj16EEvP7double2PKS0_S3_iii,(.L_x_119 - _Z43compute_hh_trafo_cuda_kernel_complex_doubleILj16EEvP7double2PKS0_S3_iii)
        .other          _Z43compute_hh_trafo_cuda_kernel_complex_doubleILj16EEvP7double2PKS0_S3_iii,@"STO_CUDA_ENTRY STV_DEFAULT"
_Z43compute_hh_trafo_cuda_kernel_complex_doubleILj16EEvP7double2PKS0_S3_iii:
.text._Z43compute_hh_trafo_cuda_kernel_complex_doubleILj16EEvP7double2PKS0_S3_iii:
[----:B------:R-:W-:Y:S01]  /*0000*/  LDC R1, c[0x0][0x37c] ;  /* 0x0000df00ff017b82 */ /* 0x000fe20000000800 */
[----:B------:R-:W0:Y:S07]  /*0010*/  S2R R0, SR_TID.X ;  /* 0x0000000000007919 */ /* 0x000e2e0000002100 */
[----:B------:R-:W1:Y:S01]  /*0020*/  LDC R8, c[0x0][0x3a0] ;  /* 0x0000e800ff087b82 */ /* 0x000e620000000800 */
[----:B------:R-:W2:Y:S07]  /*0030*/  LDCU.64 UR6, c[0x0][0x358] ;  /* 0x00006b00ff0677ac */ /* 0x000eae0008000a00 */
[----:B------:R-:W3:Y:S08]  /*0040*/  S2UR UR4, SR_CTAID.X ;  /* 0x00000000000479c3 */ /* 0x000ef00000002500 */
[----:B------:R-:W3:Y:S08]  /*0050*/  LDC R9, c[0x0][0x39c] ;  /* 0x0000e700ff097b82 */ /* 0x000ef00000000800 */
        /* <DEDUP_REMOVED lines=13> */
[----:B------:R-:W1:Y:S01]  /*0130*/  LDC.64 R2, c[0x0][0x390] ;  /* 0x0000e400ff027b82 */ /* 0x000e620000000a00 */
[----:B------:R-:W2:Y:S01]  /*0140*/  LDCU UR4, c[0x0][0x398] ;  /* 0x00007300ff0477ac */ /* 0x000ea20008000800 */
[----:B------:R-:W-:Y:S01]  /*0150*/  ISETP.NE.AND P1, PT, R0, RZ, PT ;  /* 0x000000ff0000720c */ /* 0x000fe20003f25270 */
[----:B------:R-:W3:Y:S01]  /*0160*/  LDCU.64 UR8, c[0x0][0x398] ;  /* 0x00007300ff0877ac */ /* 0x000ee20008000a00 */
[C---:B--2---:R-:W-:Y:S02]  /*0170*/  IMAD R20, R21.reuse, UR4, R0 ;  /* 0x0000000415147c24 */ /* 0x044fe4000f8e0200 */
[----:B-1----:R-:W-:-:S04]  /*0180*/  IMAD.WIDE.U32 R2, R21, 0x10, R2 ;  /* 0x0000001015027825 */ /* 0x002fc800078e0002 */
[----:B------:R-:W-:Y:S02]  /*0190*/  IMAD.MOV.U32 R22, RZ, RZ, R2 ;  /* 0x000000ffff167224 */ /* 0x000fe400078e0002 */
[----:B---3--:R-:W-:-:S07]  /*01a0*/  IMAD.MOV.U32 R2, RZ, RZ, R9 ;  /* 0x000000ffff027224 */ /* 0x008fce00078e0009 */
.L_x_78:
[----:B-1----:R-:W1:Y:S08]  /*01b0*/  LDC.64 R26, c[0x0][0x380] ;  /* 0x0000e000ff1a7b82 */ /* 0x002e700000000a00 */
[----:B0-----:R-:W0:Y:S01]  /*01c0*/  LDC.64 R4, c[0x0][0x388] ;  /* 0x0000e200ff047b82 */ /* 0x001e220000000a00 */
[----:B-1----:R-:W-:-:S05]  /*01d0*/  IMAD.WIDE R26, R2, 0x10, R26 ;  /* 0x00000010021a7825 */ /* 0x002fca00078e021a */
[----:B------:R-:W2:Y:S01]  /*01e0*/  @!P1 LDG.E.128 R16, desc[UR6][R26.64] ;  /* 0x000000061a109981 */ /* 0x000ea2000c1e1d00 */
[----:B0-----:R-:W-:-:S06]  /*01f0*/  IMAD.WIDE R4, R20, 0x10, R4 ;  /* 0x0000001014047825 */ /* 0x001fcc00078e0204 */
[----:B------:R-:W3:Y:S01]  /*0200*/  LDG.E.128.CONSTANT R4, desc[UR6][R4.64] ;  /* 0x0000000604047981 */ /* 0x000ee2000c1e9d00 */
[----:B------:R-:W-:Y:S01]  /*0210*/  MOV R25, 0x400 ;  /* 0x0000040000197802 */ /* 0x000fe20000000f00 */
[----:B------:R-:W-:Y:S01]  /*0220*/  BSSY.RECONVERGENT B0, `(.L_x_76) ;  /* 0x0000037000007945 */ /* 0x000fe20003800200 */
[----:B------:R-:W-:Y:S01]  /*0230*/  LOP3.LUT P0, RZ, R0, 0x3f8, RZ, 0xc0, !PT ;  /* 0x000003f800ff7812 */ /* 0x000fe2000780c0ff */
[----:B------:R-:W0:Y:S02]  /*0240*/  S2R R24, SR_CgaCtaId ;  /* 0x0000000000187919 */ /* 0x000e240000008800 */
[----:B------:R-:W-:Y:S01]  /*0250*/  VIADD R29, R25, 0x110 ;  /* 0x00000110191d7836 */ /* 0x000fe20000000000 */
[----:B0-----:R-:W-:-:S04]  /*0260*/  @!P1 LEA R28, R24, R25, 0x18 ;  /* 0x00000019181c9211 */ /* 0x001fc800078ec0ff */
[----:B------:R-:W-:-:S05]  /*0270*/  LEA R29, R24, R29, 0x18 ;  /* 0x0000001d181d7211 */ /* 0x000fca00078ec0ff */
[----:B------:R-:W-:Y:S01]  /*0280*/  IMAD R29, R0, 0x10, R29 ;  /* 0x00000010001d7824 */ /* 0x000fe200078e021d */
        /* <DEDUP_REMOVED lines=20> */
[----:B------:R-:W-:-:S03]  /*03d0*/  ISETP.GT.U32.AND P0, PT, R0, 0x1, PT ;  /* 0x000000010000780c */ /* 0x000fc60003f04070 */
        /* <DEDUP_REMOVED lines=10> */
[----:B--2---:R-:W0:Y:S02]  /*0480*/  LDS.64 R12, [R29] ;  /* 0x000000001d0c7984 */ /* 0x004e240000000a00 */
[----:B0-----:R-:W-:-:S07]  /*0490*/  DADD R16, R14, R12 ;  /* 0x000000000e107229 */ /* 0x001fce000000000c */
[----:B------:R-:W-:Y:S04]  /*04a0*/  STS.64 [R29], R16 ;  /* 0x000000101d007388 */ /* 0x000fe80000000a00 */
[----:B------:R-:W-:Y:S04]  /*04b0*/  LDS.64 R14, [R29+0x28] ;  /* 0x000028001d0e7984 */ /* 0x000fe80000000a00 */
[----:B------:R-:W0:Y:S02]  /*04c0*/  LDS.64 R12, [R29+0x8] ;  /* 0x000008001d0c7984 */ /* 0x000e240000000a00 */
[----:B0-----:R-:W-:-:S07]  /*04d0*/  DADD R12, R14, R12 ;  /* 0x000000000e0c7229 */ /* 0x001fce000000000c */
[----:B------:R3:W-:Y:S01]  /*04e0*/  STS.64 [R29+0x8], R12 ;  /* 0x0000080c1d007388 */ /* 0x0007e20000000a00 */
[----:B------:R-:W-:Y:S05]  /*04f0*/  @P1 BRA `(.L_x_77) ;  /* 0x0000000000241947 */ /* 0x000fea0003800000 */
[----:B------:R-:W-:-:S05]  /*0500*/  LEA R16, R24, R25, 0x18 ;  /* 0x0000001918107211 */ /* 0x000fca00078ec0ff */
[----:B------:R-:W-:Y:S04]  /*0510*/  LDS.64 R14, [R16+0x120] ;  /* 0x00012000100e7984 */ /* 0x000fe80000000a00 */
[----:B---3--:R-:W0:Y:S02]  /*0520*/  LDS.64 R12, [R16+0x110] ;  /* 0x00011000100c7984 */ /* 0x008e240000000a00 */
[----:B0-----:R-:W-:-:S07]  /*0530*/  DADD R18, R14, R12 ;  /* 0x000000000e127229 */ /* 0x001fce000000000c */
[----:B------:R-:W-:Y:S04]  /*0540*/  STS.64 [R16+0x110], R18 ;  /* 0x0001101210007388 */ /* 0x000fe80000000a00 */
[----:B------:R-:W-:Y:S04]  /*0550*/  LDS.64 R14, [R16+0x128] ;  /* 0x00012800100e7984 */ /* 0x000fe80000000a00 */
[----:B------:R-:W0:Y:S02]  /*0560*/  LDS.64 R12, [R16+0x118] ;  /* 0x00011800100c7984 */ /* 0x000e240000000a00 */
[----:B0-----:R-:W-:-:S07]  /*0570*/  DADD R12, R14, R12 ;  /* 0x000000000e0c7229 */ /* 0x001fce000000000c */
[----:B------:R4:W-:Y:S04]  /*0580*/  STS.64 [R16+0x118], R12 ;  /* 0x0001180c10007388 */ /* 0x0009e80000000a00 */
.L_x_77:
[----:B------:R-:W-:Y:S05]  /*0590*/  BSYNC.RECONVERGENT B0 ;  /* 0x0000000000007941 */ /* 0x000fea0003800200 */
.L_x_76:
[----:B01234-:R-:W-:Y:S01]  /*05a0*/  MOV R12, R22 ;  /* 0x00000016000c7202 */ /* 0x01ffe20000000f00 */
[----:B------:R-:W-:Y:S01]  /*05b0*/  IMAD.MOV.U32 R13, RZ, RZ, R3 ;  /* 0x000000ffff0d7224 */ /* 0x000fe200078e0003 */
[----:B------:R-:W-:Y:S06]  /*05c0*/  BAR.SYNC.DEFER_BLOCKING 0x0 ;  /* 0x0000000000007b1d */ /* 0x000fec0000010000 */
[----:B------:R-:W2:Y:S01]  /*05d0*/  LDG.E.128.CONSTANT R12, desc[UR6][R12.64] ;  /* 0x000000060c0c7981 */ /* 0x000ea2000c1e9d00 */
[----:B------:R-:W-:Y:S01]  /*05e0*/  LEA R16, R24, R25, 0x18 ;  /* 0x0000001918107211 */ /* 0x000fe200078ec0ff */
[----:B------:R-:W0:Y:S01]  /*05f0*/  LDCU UR4, c[0x0][0x360] ;  /* 0x00006c00ff0477ac */ /* 0x000e220008000800 */
[----:B------:R-:W-:Y:S01]  /*0600*/  IADD3 R22, P2, PT, R22, -0x10, RZ ;  /* 0xfffffff016167810 */ /* 0x000fe20007f5e0ff */
[----:B------:R-:W-:Y:S01]  /*0610*/  VIADD R20, R20, -UR8 ;  /* 0x8000000814147c36 */ /* 0x000fe20008000000 */
[----:B------:R-:W-:-:S02]  /*0620*/  IADD3 R2, PT, PT, R2, -UR9, RZ ;  /* 0x8000000902027c10 */ /* 0x000fc4000fffe0ff */
[----:B------:R-:W-:Y:S01]  /*0630*/  IADD3.X R3, PT, PT, R3, -0x1, RZ, P2, !PT ;  /* 0xffffffff03037810 */ /* 0x000fe200017fe4ff */
[----:B------:R-:W2:Y:S01]  /*0640*/  LDS.128 R16, [R16+0x110] ;  /* 0x0001100010107984 */ /* 0x000ea20000000c00 */
[----:B0-----:R-:W-:-:S06]  /*0650*/  UIADD3 UR4, UPT, UPT, UR4, -0x1, URZ ;  /* 0xffffffff04047890 */ /* 0x001fcc000fffe0ff */
[----:B------:R-:W-:-:S04]  /*0660*/  ISETP.NE.AND P0, PT, R0, UR4, PT ;  /* 0x0000000400007c0c */ /* 0x000fc8000bf05270 */
[----:B------:R-:W-:Y:S01]  /*0670*/  ISETP.NE.AND P0, PT, R21, RZ, P0 ;  /* 0x000000ff1500720c */ /* 0x000fe20000705270 */
[-C--:B--2---:R-:W-:Y:S02]  /*0680*/  DMUL R24, R18, R14.reuse ;  /* 0x0000000e12187228 */ /* 0x084fe40000000000 */
[----:B------:R-:W-:-:S06]  /*0690*/  DMUL R14, R16, R14 ;  /* 0x0000000e100e7228 */ /* 0x000fcc0000000000 */
[-C--:B------:R-:W-:Y:S02]  /*06a0*/  DFMA R24, R16, R12.reuse, -R24 ;  /* 0x0000000c1018722b */ /* 0x080fe40000000818 */
[----:B------:R-:W-:-:S08]  /*06b0*/  DFMA R18, R18, R12, R14 ;  /* 0x0000000c1212722b */ /* 0x000fd0000000000e */
[-C--:B------:R-:W-:Y:S02]  /*06c0*/  DMUL R14, R6, R18.reuse ;  /* 0x00000012060e7228 */ /* 0x080fe40000000000 */
[----:B------:R-:W-:-:S06]  /*06d0*/  DMUL R12, R4, R18 ;  /* 0x00000012040c7228 */ /* 0x000fcc0000000000 */
[-C--:B------:R-:W-:Y:S02]  /*06e0*/  DFMA R14, R4, R24.reuse, -R14 ;  /* 0x00000018040e722b */ /* 0x080fe4000000080e */
[----:B------:R-:W-:Y:S01]  /*06f0*/  DFMA R12, R6, R24, R12 ;  /* 0x00000018060c722b */ /* 0x000fe2000000000c */
[C---:B------:R-:W-:Y:S02]  /*0700*/  VIADD R4, R21.reuse, 0x1 ;  /* 0x0000000115047836 */ /* 0x040fe40000000000 */
[----:B------:R-:W-:-:S03]  /*0710*/  VIADD R21, R21, 0xffffffff ;  /* 0xffffffff15157836 */ /* 0x000fc60000000000 */
[----:B------:R-:W-:Y:S02]  /*0720*/  DADD R8, R8, -R14 ;  /* 0x0000000008087229 */ /* 0x000fe4000000080e */
[----:B------:R-:W-:-:S07]  /*0730*/  DADD R10, R10, -R12 ;  /* 0x000000000a0a7229 */ /* 0x000fce000000080c */
[----:B------:R1:W-:Y:S01]  /*0740*/  @!P0 STG.E.128 desc[UR6][R26.64], R8 ;  /* 0x000000081a008986 */ /* 0x0003e2000c101d06 */
[----:B------:R-:W-:-:S03]  /*0750*/  ISETP.GT.U32.AND P0, PT, R4, 0x1, PT ;  /* 0x000000010400780c */ /* 0x000fc60003f04070 */
[----:B------:R1:W-:Y:S01]  /*0760*/  STS.128 [R23+0x10], R8 ;  /* 0x0000100817007388 */ /* 0x0003e20000000c00 */
[----:B------:R-:W-:Y:S09]  /*0770*/  BAR.SYNC.DEFER_BLOCKING 0x0 ;  /* 0x0000000000007b1d */ /* 0x000ff20000010000 */
[----:B------:R-:W-:Y:S05]  /*0780*/  @P0 BRA `(.L_x_78) ;  /* 0xfffffff800880947 */ /* 0x000fea000383ffff */
[----:B------:R-:W-:Y:S05]  /*0790*/  EXIT ;  /* 0x000000000000794d */ /* 0x000fea0003800000 */
.L_x_79:
        /* <DEDUP_REMOVED lines=14> */
.L_x_119:


//--------------------- .text._Z43compute_hh_trafo_cuda_kernel_complex_doubleILj32EEvP7double2PKS0_S3_iii --------------------------
	.section	.text._Z43compute_hh_trafo_cuda_kernel_complex_doubleILj32EEvP7double2PKS0_S3_iii,"ax",@progbits
	.align	128
        .global         _Z43compute_hh_trafo_cuda_kernel_complex_doubleILj32EEvP7double2PKS0_S3_iii
        .type           _Z43compute_hh_trafo_cuda_kernel_complex_doubleILj32EEvP7double2PKS0_S3_iii,@function
        .size           _Z43compute_hh_trafo_cuda_kernel_complex_doubleILj32EEvP7double2PKS0_S3_iii,(.L_x_120 - _Z43compute_hh_trafo_cuda_kernel_complex_doubleILj32EEvP7double2PKS0_S3_iii)
        .other          _Z43compute_hh_trafo_cuda_kernel_complex_doubleILj32EEvP7double2PKS0_S3_iii,@"STO_CUDA_ENTRY STV_DEFAULT"
_Z43compute_hh_trafo_cuda_kernel_complex_doubleILj32EEvP7double2PKS0_S3_iii:
.text._Z43compute_hh_trafo_cuda_kernel_complex_doubleILj32EEvP7double2PKS0_S3_iii:
        /* <DEDUP_REMOVED lines=27> */
.L_x_82:
        /* <DEDUP_REMOVED lines=55> */
[----:B---3--:R-:W0:Y:S02]  /*0520*/  LDS.64 R12, [R29] ;  /* 0x000000001d0c7984 */ /* 0x008e240000000a00 */
        /* <DEDUP_REMOVED lines=9> */
[----:B----4-:R-:W0:Y:S02]  /*05c0*/  LDS.64 R12, [R16+0x210] ;  /* 0x00021000100c7984 */ /* 0x010e240000000a00 */
[----:B0-----:R-:W-:-:S07]  /*05d0*/  DADD R18, R14, R12 ;  /* 0x000000000e127229 */ /* 0x001fce000000000c */
[----:B------:R-:W-:Y:S04]  /*05e0*/  STS.64 [R16+0x210], R18 ;  /* 0x0002101210007388 */ /* 0x000fe80000000a00 */
[----:B------:R-:W-:Y:S04]  /*05f0*/  LDS.64 R14, [R16+0x228] ;  /* 0x00022800100e7984 */ /* 0x000fe80000000a00 */
[----:B------:R-:W0:Y:S02]  /*0600*/  LDS.64 R12, [R16+0x218] ;  /* 0x00021800100c7984 */ /* 0x000e240000000a00 */
[----:B0-----:R-:W-:-:S07]  /*0610*/  DADD R12, R14, R12 ;  /* 0x000000000e0c7229 */ /* 0x001fce000000000c */
[----:B------:R0:W-:Y:S04]  /*0620*/  STS.64 [R16+0x218], R12 ;  /* 0x0002180c10007388 */ /* 0x0001e80000000a00 */
.L_x_81:
[----:B------:R-:W-:Y:S05]  /*0630*/  BSYNC.RECONVERGENT B0 ;  /* 0x0000000000007941 */ /* 0x000fea0003800200 */
.L_x_80:
[----:B01234-:R-:W-:Y:S01]  /*0640*/  IMAD.MOV.U32 R12, RZ, RZ, R22 ;  /* 0x000000ffff0c7224 */ /* 0x01ffe200078e0016 */
[----:B------:R-:W-:Y:S01]  /*0650*/  BAR.SYNC.DEFER_BLOCKING 0x0 ;  /* 0x0000000000007b1d */ /* 0x000fe20000010000 */
[----:B------:R-:W-:-:S06]  /*0660*/  IMAD.MOV.U32 R13, RZ, RZ, R3 ;  /* 0x000000ffff0d7224 */ /* 0x000fcc00078e0003 */
[----:B------:R-:W2:Y:S01]  /*0670*/  LDG.E.128.CONSTANT R12, desc[UR6][R12.64] ;  /* 0x000000060c0c7981 */ /* 0x000ea2000c1e9d00 */
[----:B------:R-:W-:Y:S01]  /*0680*/  LEA R16, R24, R25, 0x18 ;  /* 0x0000001918107211 */ /* 0x000fe200078ec0ff */
[----:B------:R-:W0:Y:S01]  /*0690*/  LDCU UR4, c[0x0][0x360] ;  /* 0x00006c00ff0477ac */ /* 0x000e220008000800 */
[----:B------:R-:W-:Y:S01]  /*06a0*/  IADD3 R22, P2, PT, R22, -0x10, RZ ;  /* 0xfffffff016167810 */ /* 0x000fe20007f5e0ff */
[----:B------:R-:W-:Y:S02]  /*06b0*/  VIADD R2, R2, -UR9 ;  /* 0x8000000902027c36 */ /* 0x000fe40008000000 */
[----:B------:R-:W-:Y:S01]  /*06c0*/  VIADD R20, R20, -UR8 ;  /* 0x8000000814147c36 */ /* 0x000fe20008000000 */
        /* <DEDUP_REMOVED lines=23> */
.L_x_83:
        /* <DEDUP_REMOVED lines=12> */
.L_x_120:


//--------------------- .text._Z43compute_hh_trafo_cuda_kernel_complex_doubleILj64EEvP7double2PKS0_S3_iii --------------------------
	.section	.text._Z43compute_hh_trafo_cuda_kernel_complex_doubleILj64EEvP7double2PKS0_S3_iii,"ax",@progbits
	.align	128
        .global         _Z43compute_hh_trafo_cuda_kernel_complex_doubleILj64EEvP7double2PKS0_S3_iii
        .type           _Z43compute_hh_trafo_cuda_kernel_complex_doubleILj64EEvP7double2PKS0_S3_iii,@function
        .size           _Z43compute_hh_trafo_cuda_kernel_complex_doubleILj64EEvP7double2PKS0_S3_iii,(.L_x_121 - _Z43compute_hh_trafo_cuda_kernel_complex_doubleILj64EEvP7double2PKS0_S3_iii)
        .other          _Z43compute_hh_trafo_cuda_kernel_complex_doubleILj64EEvP7double2PKS0_S3_iii,@"STO_CUDA_ENTRY STV_DEFAULT"
_Z43compute_hh_trafo_cuda_kernel_complex_doubleILj64EEvP7double2PKS0_S3_iii:
.text._Z43compute_hh_trafo_cuda_kernel_complex_doubleILj64EEvP7double2PKS0_S3_iii:
        /* <DEDUP_REMOVED lines=27> */
.L_x_86:
        /* <DEDUP_REMOVED lines=8> */
[----:B------:R-:W-:Y:S01]  /*0230*/  ISETP.GT.U32.AND P0, PT, R0, 0x1f, PT ;  /* 0x0000001f0000780c */ /* 0x000fe20003f04070 */
        /* <DEDUP_REMOVED lines=56> */
[----:B----4-:R-:W0:Y:S02]  /*05c0*/  LDS.64 R12, [R29] ;  /* 0x000000001d0c7984 */ /* 0x010e240000000a00 */
        /* <DEDUP_REMOVED lines=9> */
[----:B0-----:R-:W0:Y:S02]  /*0660*/  LDS.64 R12, [R16+0x410] ;  /* 0x00041000100c7984 */ /* 0x001e240000000a00 */
[----:B0-----:R-:W-:-:S07]  /*0670*/  DADD R18, R14, R12 ;  /* 0x000000000e127229 */ /* 0x001fce000000000c */
[----:B------:R-:W-:Y:S04]  /*0680*/  STS.64 [R16+0x410], R18 ;  /* 0x0004101210007388 */ /* 0x000fe80000000a00 */
[----:B------:R-:W-:Y:S04]  /*0690*/  LDS.64 R14, [R16+0x428] ;  /* 0x00042800100e7984 */ /* 0x000fe80000000a00 */
[----:B------:R-:W0:Y:S02]  /*06a0*/  LDS.64 R12, [R16+0x418] ;  /* 0x00041800100c7984 */ /* 0x000e240000000a00 */
[----:B0-----:R-:W-:-:S07]  /*06b0*/  DADD R12, R14, R12 ;  /* 0x000000000e0c7229 */ /* 0x001fce000000000c */
[----:B------:R0:W-:Y:S04]  /*06c0*/  STS.64 [R16+0x418], R12 ;  /* 0x0004180c10007388 */ /* 0x0001e80000000a00 */
.L_x_85:
[----:B------:R-:W-:Y:S05]  /*06d0*/  BSYNC.RECONVERGENT B0 ;  /* 0x0000000000007941 */ /* 0x000fea0003800200 */
.L_x_84:
        /* <DEDUP_REMOVED lines=32> */
.L_x_87:
        /* <DEDUP_REMOVED lines=10> */
.L_x_121:


//--------------------- .text._Z43compute_hh_trafo_cuda_kernel_complex_doubleILj128EEvP7double2PKS0_S3_iii --------------------------
	.section	.text._Z43compute_hh_trafo_cuda_kernel_complex_doubleILj128EEvP7double2PKS0_S3_iii,"ax",@progbits
	.align	128
        .global         _Z43compute_hh_trafo_cuda_kernel_complex_doubleILj128EEvP7double2PKS0_S3_iii
        .type           _Z43compute_hh_trafo_cuda_kernel_complex_doubleILj128EEvP7double2PKS0_S3_iii,@function
        .size           _Z43compute_hh_trafo_cuda_kernel_complex_doubleILj128EEvP7double2PKS0_S3_iii,(.L_x_122 - _Z43compute_hh_trafo_cuda_kernel_complex_doubleILj128EEvP7double2PKS0_S3_iii)
        .other          _Z43compute_hh_trafo_cuda_kernel_complex_doubleILj128EEvP7double2PKS0_S3_iii,@"STO_CUDA_ENTRY STV_DEFAULT"
_Z43compute_hh_trafo_cuda_kernel_complex_doubleILj128EEvP7double2PKS0_S3_iii:
.text._Z43compute_hh_trafo_cuda_kernel_complex_doubleILj128EEvP7double2PKS0_S3_iii:
        /* <DEDUP_REMOVED lines=24> */
[----:B-1-3--:R-:W-:-:S09]  /*0180*/  IMAD.WIDE.U32 R2, R22, 0x10, R2 ;  /* 0x0000001016027825 */ /* 0x00afd200078e0002 */
.L_x_90:
        /* <DEDUP_REMOVED lines=20> */
[----:B------:R-:W-:Y:S01]  /*02d0*/  STS.128 [R26], R12 ;  /* 0x0000000c1a007388 */ /* 0x000fe20000000c00 */
[----:B------:R-:W-:Y:S06]  /*02e0*/  BAR.SYNC.DEFER_BLOCKING 0x0 ;  /* 0x0000000000007b1d */ /* 0x000fec0000010000 */
[----:B------:R-:W-:Y:S04]  /*02f0*/  @!P0 LDS.128 R12, [R26+0x400] ;  /* 0x000400001a0c8984 */ /* 0x000fe80000000c00 */
[----:B------:R-:W0:Y:S02]  /*0300*/  @!P0 LDS.128 R16, [R26] ;  /* 0x000000001a108984 */ /* 0x000e240000000c00 */
[----:B0-----:R-:W-:-:S02]  /*0310*/  @!P0 DADD R12, R12, R16 ;  /* 0x000000000c0c8229 */ /* 0x001fc40000000010 */
[----:B------:R-:W-:-:S07]  /*0320*/  @!P0 DADD R14, R14, R18 ;  /* 0x000000000e0e8229 */ /* 0x000fce0000000012 */
[----:B------:R0:W-:Y:S01]  /*0330*/  @!P0 STS.128 [R26], R12 ;  /* 0x0000000c1a008388 */ /* 0x0001e20000000c00 */
[----:B------:R-:W-:Y:S01]  /*0340*/  BAR.SYNC.DEFER_BLOCKING 0x0 ;  /* 0x0000000000007b1d */ /* 0x000fe20000010000 */
[----:B------:R-:W-:-:S13]  /*0350*/  ISETP.GT.U32.AND P0, PT, R0, 0x1f, PT ;  /* 0x0000001f0000780c */ /* 0x000fda0003f04070 */
        /* <DEDUP_REMOVED lines=60> */
.L_x_89:
[----:B------:R-:W-:Y:S05]  /*0720*/  BSYNC.RECONVERGENT B0 ;  /* 0x0000000000007941 */ /* 0x000fea0003800200 */
.L_x_88:
[----:B01234-:R0:W2:Y:S01]  /*0730*/  LDG.E.128.CONSTANT R12, desc[UR6][R2.64] ;  /* 0x00000006020c7981 */ /* 0x01f0a2000c1e9d00 */
[----:B------:R-:W-:Y:S01]  /*0740*/  LEA R16, R24, R25, 0x18 ;  /* 0x0000001918107211 */ /* 0x000fe200078ec0ff */
[----:B------:R-:W1:Y:S01]  /*0750*/  LDCU UR4, c[0x0][0x360] ;  /* 0x00006c00ff0477ac */ /* 0x000e620008000800 */
[----:B------:R-:W-:Y:S01]  /*0760*/  VIADD R21, R21, -UR9 ;  /* 0x8000000915157c36 */ /* 0x000fe20008000000 */
[----:B------:R-:W-:Y:S01]  /*0770*/  BAR.SYNC.DEFER_BLOCKING 0x0 ;  /* 0x0000000000007b1d */ /* 0x000fe20000010000 */
[----:B------:R-:W-:Y:S01]  /*0780*/  VIADD R20, R20, -UR8 ;  /* 0x8000000814147c36 */ /* 0x000fe20008000000 */
[----:B0-----:R-:W-:-:S04]  /*0790*/  IADD3 R2, P2, PT, R2, -0x10, RZ ;  /* 0xfffffff002027810 */ /* 0x001fc80007f5e0ff */
[----:B------:R-:W-:Y:S01]  /*07a0*/  IADD3.X R3, PT, PT, R3, -0x1, RZ, P2, !PT ;  /* 0xffffffff03037810 */ /* 0x000fe200017fe4ff */
[----:B-1----:R-:W-:-:S06]  /*07b0*/  UIADD3 UR4, UPT, UPT, UR4, -0x1, URZ ;  /* 0xffffffff04047890 */ /* 0x002fcc000fffe0ff */
[----:B------:R-:W-:Y:S01]  /*07c0*/  ISETP.NE.AND P0, PT, R0, UR4, PT ;  /* 0x0000000400007c0c */ /* 0x000fe2000bf05270 */
[----:B------:R-:W2:Y:S03]  /*07d0*/  LDS.128 R16, [R16+0x810] ;  /* 0x0008100010107984 */ /* 0x000ea60000000c00 */
        /* <DEDUP_REMOVED lines=19> */
.L_x_91:
        /* <DEDUP_REMOVED lines=15> */
.L_x_122:


//--------------------- .text._Z43compute_hh_trafo_cuda_kernel_complex_doubleILj256EEvP7double2PKS0_S3_iii --------------------------
	.section	.text._Z43compute_hh_trafo_cuda_kernel_complex_doubleILj256EEvP7double2PKS0_S3_iii,"ax",@progbits
	.align	128
        .global         _Z43compute_hh_trafo_cuda_kernel_complex_doubleILj256EEvP7double2PKS0_S3_iii
        .type           _Z43compute_hh_trafo_cuda_kernel_complex_doubleILj256EEvP7double2PKS0_S3_iii,@function
        .size           _Z43compute_hh_trafo_cuda_kernel_complex_doubleILj256EEvP7double2PKS0_S3_iii,(.L_x_123 - _Z43compute_hh_trafo_cuda_kernel_complex_doubleILj256EEvP7double2PKS0_S3_iii)
        .other          _Z43compute_hh_trafo_cuda_kernel_complex_doubleILj256EEvP7double2PKS0_S3_iii,@"STO_CUDA_ENTRY STV_DEFAULT"
_Z43compute_hh_trafo_cuda_kernel_complex_doubleILj256EEvP7double2PKS0_S3_iii:
.text._Z43compute_hh_trafo_cuda_kernel_complex_doubleILj256EEvP7double2PKS0_S3_iii:
        /* <DEDUP_REMOVED lines=10> */
[----:B----4-:R-:W-:-:S06]  /*00a0*/  IMAD.WIDE R4, R21, 0x10, R4 ;  /* 0x0000001015047825 */ /* 0x010fcc00078e0204 */
        /* <DEDUP_REMOVED lines=8> */
[----:B0-----:R-:W0:Y:S01]  /*0130*/  LDC.64 R4, c[0x0][0x390] ;  /* 0x0000e400ff047b82 */ /* 0x001e220000000a00 */
[----:B------:R-:W1:Y:S01]  /*0140*/  LDCU UR4, c[0x0][0x398] ;  /* 0x00007300ff0477ac */ /* 0x000e620008000800 */
[----:B------:R-:W-:Y:S01]  /*0150*/  ISETP.NE.AND P1, PT, R3, RZ, PT ;  /* 0x000000ff0300720c */ /* 0x000fe20003f25270 */
[----:B------:R-:W2:Y:S01]  /*0160*/  LDCU.64 UR8, c[0x0][0x398] ;  /* 0x00007300ff0877ac */ /* 0x000ea20008000a00 */
[C---:B-1----:R-:W-:Y:S02]  /*0170*/  IMAD R20, R22.reuse, UR4, R3 ;  /* 0x0000000416147c24 */ /* 0x042fe4000f8e0203 */
[----:B0-----:R-:W-:-:S04]  /*0180*/  IMAD.WIDE.U32 R4, R22, 0x10, R4 ;  /* 0x0000001016047825 */ /* 0x001fc800078e0004 */
[----:B------:R-:W-:Y:S02]  /*0190*/  IMAD.MOV.U32 R2, RZ, RZ, R4 ;  /* 0x000000ffff027224 */ /* 0x000fe400078e0004 */
[----:B--2---:R-:W-:-:S07]  /*01a0*/  IMAD.MOV.U32 R0, RZ, RZ, R5 ;  /* 0x000000ffff007224 */ /* 0x004fce00078e0005 */
.L_x_94:
[----:B0-----:R-:W0:Y:S08]  /*01b0*/  LDC.64 R28, c[0x0][0x380] ;  /* 0x0000e000ff1c7b82 */ /* 0x001e300000000a00 */
[----:B------:R-:W1:Y:S01]  /*01c0*/  LDC.64 R4, c[0x0][0x388] ;  /* 0x0000e200ff047b82 */ /* 0x000e620000000a00 */
[----:B0-----:R-:W-:-:S05]  /*01d0*/  IMAD.WIDE R28, R21, 0x10, R28 ;  /* 0x00000010151c7825 */ /* 0x001fca00078e021c */
[----:B------:R-:W2:Y:S01]  /*01e0*/  @!P1 LDG.E.128 R8, desc[UR6][R28.64] ;  /* 0x000000061c089981 */ /* 0x000ea2000c1e1d00 */
[----:B-1----:R-:W-:-:S06]  /*01f0*/  IMAD.WIDE R4, R20, 0x10, R4 ;  /* 0x0000001014047825 */ /* 0x002fcc00078e0204 */
[----:B------:R-:W3:Y:S01]  /*0200*/  LDG.E.128.CONSTANT R4, desc[UR6][R4.64] ;  /* 0x0000000604047981 */ /* 0x000ee2000c1e9d00 */
[----:B------:R-:W-:Y:S01]  /*0210*/  MOV R25, 0x400 ;  /* 0x0000040000197802 */ /* 0x000fe20000000f00 */
[----:B------:R-:W-:Y:S01]  /*0220*/  BSSY.RECONVERGENT B0, `(.L_x_92) ;  /* 0x0000059000007945 */ /* 0x000fe20003800200 */
[C---:B------:R-:W-:Y:S01]  /*0230*/  ISETP.GT.U32.AND P0, PT, R3.reuse, 0x7f, PT ;  /* 0x0000007f0300780c */ /* 0x040fe20003f04070 */
[----:B------:R-:W0:Y:S01]  /*0240*/  S2R R24, SR_CgaCtaId ;  /* 0x0000000000187919 */ /* 0x000e220000008800 */
[----:B------:R-:W-:Y:S01]  /*0250*/  ISETP.GT.U32.AND P2, PT, R3, 0x3f, PT ;  /* 0x0000003f0300780c */ /* 0x000fe20003f44070 */
        /* <DEDUP_REMOVED lines=16> */
[----:B------:R-:W-:Y:S01]  /*0360*/  @!P0 STS.128 [R26], R12 ;  /* 0x0000000c1a008388 */ /* 0x000fe20000000c00 */
[----:B------:R-:W-:Y:S01]  /*0370*/  BAR.SYNC.DEFER_BLOCKING 0x0 ;  /* 0x0000000000007b1d */ /* 0x000fe20000010000 */
[----:B------:R-:W-:-:S05]  /*0380*/  ISETP.GT.U32.AND P0, PT, R3, 0x1f, PT ;  /* 0x0000001f0300780c */ /* 0x000fca0003f04070 */
[----:B------:R-:W-:Y:S04]  /*0390*/  @!P2 LDS.128 R12, [R26+0x400] ;  /* 0x000400001a0ca984 */ /* 0x000fe80000000c00 */
[----:B------:R-:W0:Y:S02]  /*03a0*/  @!P2 LDS.128 R16, [R26] ;  /* 0x000000001a10a984 */ /* 0x000e240000000c00 */
[----:B0-----:R-:W-:Y:S02]  /*03b0*/  @!P2 DADD R12, R12, R16 ;  /* 0x000000000c0ca229 */ /* 0x001fe40000000010 */
[----:B------:R-:W-:-:S07]  /*03c0*/  @!P2 DADD R14, R14, R18 ;  /* 0x000000000e0ea229 */ /* 0x000fce0000000012 */
[----:B------:R0:W-:Y:S01]  /*03d0*/  @!P2 STS.128 [R26], R12 ;  /* 0x0000000c1a00a388 */ /* 0x0001e20000000c00 */
        /* <DEDUP_REMOVED lines=61> */
.L_x_93:
[----:B------:R-:W-:Y:S05]  /*07b0*/  BSYNC.RECONVERGENT B0 ;  /* 0x0000000000007941 */ /* 0x000fea0003800200 */
.L_x_92:
        /* <DEDUP_REMOVED lines=32> */
.L_x_95:
        /* <DEDUP_REMOVED lines=12> */
.L_x_123:


//--------------------- .text._Z43compute_hh_trafo_cuda_kernel_complex_doubleILj512EEvP7double2PKS0_S3_iii --------------------------
	.section	.text._Z43compute_hh_trafo_cuda_kernel_complex_doubleILj512EEvP7double2PKS0_S3_iii,"ax",@progbits
	.align	128
        .global         _Z43compute_hh_trafo_cuda_kernel_complex_doubleILj512EEvP7double2PKS0_S3_iii
        .type           _Z43compute_hh_trafo_cuda_kernel_complex_doubleILj512EEvP7double2PKS0_S3_iii,@function
        .size           _Z43compute_hh_trafo_cuda_kernel_complex_doubleILj512EEvP7double2PKS0_S3_iii,(.L_x_124 - _Z43compute_hh_trafo_cuda_kernel_complex_doubleILj512EEvP7double2PKS0_S3_iii)
        .other          _Z43compute_hh_trafo_cuda_kernel_complex_doubleILj512EEvP7double2PKS0_S3_iii,@"STO_CUDA_ENTRY STV_DEFAULT"
_Z43compute_hh_trafo_cuda_kernel_complex_doubleILj512EEvP7double2PKS0_S3_iii:
.text._Z43compute_hh_trafo_cuda_kernel_complex_doubleILj512EEvP7double2PKS0_S3_iii:
        /* <DEDUP_REMOVED lines=27> */
.L_x_98:
        /* <DEDUP_REMOVED lines=103> */
.L_x_97:
[----:B------:R-:W-:Y:S05]  /*0820*/  BSYNC.RECONVERGENT B0 ;  /* 0x0000000000007941 */ /* 0x000fea0003800200 */
.L_x_96:
        /* <DEDUP_REMOVED lines=32> */
.L_x_99:
        /* <DEDUP_REMOVED lines=13> */
.L_x_124:


//--------------------- .text._Z43compute_hh_trafo_cuda_kernel_complex_doubleILj1024EEvP7double2PKS0_S3_iii --------------------------
	.section	.text._Z43compute_hh_trafo_cuda_kernel_complex_doubleILj1024EEvP7double2PKS0_S3_iii,"ax",@progbits
	.align	128
        .global         _Z43compute_hh_trafo_cuda_kernel_complex_doubleILj1024EEvP7double2PKS0_S3_iii
        .type           _Z43compute_hh_trafo_cuda_kernel_complex_doubleILj1024EEvP7double2PKS0_S3_iii,@function
        .size           _Z43compute_hh_trafo_cuda_kernel_complex_doubleILj1024EEvP7double2PKS0_S3_iii,(.L_x_125 - _Z43compute_hh_trafo_cuda_kernel_complex_doubleILj1024EEvP7double2PKS0_S3_iii)
        .other          _Z43compute_hh_trafo_cuda_kernel_complex_doubleILj1024EEvP7double2PKS0_S3_iii,@"STO_CUDA_ENTRY STV_DEFAULT"
_Z43compute_hh_trafo_cuda_kernel_complex_doubleILj1024EEvP7double2PKS0_S3_iii:
.text._Z43compute_hh_trafo_cuda_kernel_complex_doubleILj1024EEvP7double2PKS0_S3_iii:
        /* <DEDUP_REMOVED lines=27> */
.L_x_102:
        /* <DEDUP_REMOVED lines=110> */
.L_x_101:
[----:B------:R-:W-:Y:S05]  /*0890*/  BSYNC.RECONVERGENT B0 ;  /* 0x0000000000007941 */ /* 0x000fea0003800200 */
.L_x_100:
        /* <DEDUP_REMOVED lines=32> */
.L_x_103:
        /* <DEDUP_REMOVED lines=14> */
.L_x_125:


//--------------------- .nv.shared._Z43compute_hh_trafo_cuda_kernel_complex_singleILj1EEvP6float2PKS0_S3_iii --------------------------
	.section	.nv.shared._Z43compute_hh_trafo_cuda_kernel_complex_singleILj1EEvP6float2PKS0_S3_iii,"aw",@nobits
	.sectionflags	@""
	.align	8
.nv.shared._Z43compute_hh_trafo_cuda_kernel_complex_singleILj1EEvP6float2PKS0_S3_iii:
	.zero		1048


//--------------------- .nv.shared.reserved.0     --------------------------
	.section	.nv.shared.reserved.0,"aw",@nobits
	.weak		__nv_reservedSMEM_offset_0_alias
	.size		__nv_reservedSMEM_offset_0_alias, 0, 64
	.other		__nv_reservedSMEM_offset_0_alias,@"STO_CUDA_RESERVED_SHARED STV_DEFAULT"
__nv_reservedSMEM_offset_0_alias:
	.zero		0
	.zero		64


//--------------------- .nv.shared._Z43compute_hh_trafo_cuda_kernel_complex_singleILj2EEvP6float2PKS0_S3_iii --------------------------
	.section	.nv.shared._Z43compute_hh_trafo_cuda_kernel_complex_singleILj2EEvP6float2PKS0_S3_iii,"aw",@nobits
	.sectionflags	@""
	.align	8
.nv.shared._Z43compute_hh_trafo_cuda_kernel_complex_singleILj2EEvP6float2PKS0_S3_iii:
	.zero		1064


//--------------------- .nv.shared._Z43compute_hh_trafo_cuda_kernel_complex_singleILj4EEvP6float2PKS0_S3_iii --------------------------
	.section	.nv.shared._Z43compute_hh_trafo_cuda_kernel_complex_singleILj4EEvP6float2PKS0_S3_iii,"aw",@nobits
	.sectionflags	@""
	.align	8
.nv.shared._Z43compute_hh_trafo_cuda_kernel_complex_singleILj4EEvP6float2PKS0_S3_iii:
	.zero		1096


//--------------------- .nv.shared._Z43compute_hh_trafo_cuda_kernel_complex_singleILj8EEvP6float2PKS0_S3_iii --------------------------
	.section	.nv.shared._Z43compute_hh_trafo_cuda_kernel_complex_singleILj8EEvP6float2PKS0_S3_iii,"aw",@nobits
	.sectionflags	@""
	.align	8
.nv.shared._Z43compute_hh_trafo_cuda_kernel_complex_singleILj8EEvP6float2PKS0_S3_iii:
	.zero		1160


//--------------------- .nv.shared._Z43compute_hh_trafo_cuda_kernel_complex_singleILj16EEvP6float2PKS0_S3_iii --------------------------
	.section	.nv.shared._Z43compute_hh_trafo_cuda_kernel_complex_singleILj16EEvP6float2PKS0_S3_iii,"aw",@nobits
	.sectionflags	@""
	.align	8
.nv.shared._Z43compute_hh_trafo_cuda_kernel_complex_singleILj16EEvP6float2PKS0_S3_iii:
	.zero		1288


//--------------------- .nv.shared._Z43compute_hh_trafo_cuda_kernel_complex_singleILj32EEvP6float2PKS0_S3_iii --------------------------
	.section	.nv.shared._Z43compute_hh_trafo_cuda_kernel_complex_singleILj32EEvP6float2PKS0_S3_iii,"aw",@nobits
	.sectionflags	@""
	.align	8
.nv.shared._Z43compute_hh_trafo_cuda_kernel_complex_singleILj32EEvP6float2PKS0_S3_iii:
	.zero		1544


//--------------------- .nv.shared._Z43compute_hh_trafo_cuda_kernel_complex_singleILj64EEvP6float2PKS0_S3_iii --------------------------
	.section	.nv.shared._Z43compute_hh_trafo_cuda_kernel_complex_singleILj64EEvP6float2PKS0_S3_iii,"aw",@nobits
	.sectionflags	@""
	.align	8
.nv.shared._Z43compute_hh_trafo_cuda_kernel_complex_singleILj64EEvP6float2PKS0_S3_iii:
	.zero		2056


//--------------------- .nv.shared._Z43compute_hh_trafo_cuda_kernel_complex_singleILj128EEvP6float2PKS0_S3_iii --------------------------
	.section	.nv.shared._Z43compute_hh_trafo_cuda_kernel_complex_singleILj128EEvP6float2PKS0_S3_iii,"aw",@nobits
	.sectionflags	@""
	.align	8
.nv.shared._Z43compute_hh_trafo_cuda_kernel_complex_singleILj128EEvP6float2PKS0_S3_iii:
	.zero		3080


//--------------------- .nv.shared._Z43compute_hh_trafo_cuda_kernel_complex_singleILj256EEvP6float2PKS0_S3_iii --------------------------
	.section	.nv.shared._Z43compute_hh_trafo_cuda_kernel_complex_singleILj256EEvP6float2PKS0_S3_iii,"aw",@nobits
	.sectionflags	@""
	.align	8
.nv.shared._Z43compute_hh_trafo_cuda_kernel_complex_singleILj256EEvP6float2PKS0_S3_iii:
	.zero		5128


//--------------------- .nv.shared._Z43compute_hh_trafo_cuda_kernel_complex_singleILj512EEvP6float2PKS0_S3_iii --------------------------
	.section	.nv.shared._Z43compute_hh_trafo_cuda_kernel_complex_singleILj512EEvP6float2PKS0_S3_iii,"aw",@nobits
	.sectionflags	@""
	.align	8
.nv.shared._Z43compute_hh_trafo_cuda_kernel_complex_singleILj512EEvP6float2PKS0_S3_iii:
	.zero		9224


//--------------------- .nv.shared._Z43compute_hh_trafo_cuda_kernel_complex_singleILj1024EEvP6float2PKS0_S3_iii --------------------------
	.section	.nv.shared._Z43compute_hh_trafo_cuda_kernel_complex_singleILj1024EEvP6float2PKS0_S3_iii,"aw",@nobits
	.sectionflags	@""
	.align	8
.nv.shared._Z43compute_hh_trafo_cuda_kernel_complex_singleILj1024EEvP6float2PKS0_S3_iii:
	.zero		17416


//--------------------- .nv.shared._Z43compute_hh_trafo_cuda_kernel_complex_doubleILj1EEvP7double2PKS0_S3_iii --------------------------
	.section	.nv.shared._Z43compute_hh_trafo_cuda_kernel_complex_doubleILj1EEvP7double2PKS0_S3_iii,"aw",@nobits
	.sectionflags	@""
	.align	16
.nv.shared._Z43compute_hh_trafo_cuda_kernel_complex_doubleILj1EEvP7double2PKS0_S3_iii:
	.zero		1072


//--------------------- .nv.shared._Z43compute_hh_trafo_cuda_kernel_complex_doubleILj2EEvP7double2PKS0_S3_iii --------------------------
	.section	.nv.shared._Z43compute_hh_trafo_cuda_kernel_complex_doubleILj2EEvP7double2PKS0_S3_iii,"aw",@nobits
	.sectionflags	@""
	.align	16
.nv.shared._Z43compute_hh_trafo_cuda_kernel_complex_doubleILj2EEvP7double2PKS0_S3_iii:
	.zero		1104


//--------------------- .nv.shared._Z43compute_hh_trafo_cuda_kernel_complex_doubleILj4EEvP7double2PKS0_S3_iii --------------------------
	.section	.nv.shared._Z43compute_hh_trafo_cuda_kernel_complex_doubleILj4EEvP7double2PKS0_S3_iii,"aw",@nobits
	.sectionflags	@""
	.align	16
.nv.shared._Z43compute_hh_trafo_cuda_kernel_complex_doubleILj4EEvP7double2PKS0_S3_iii:
	.zero		1168


//--------------------- .nv.shared._Z43compute_hh_trafo_cuda_kernel_complex_doubleILj8EEvP7double2PKS0_S3_iii --------------------------
	.section	.nv.shared._Z43compute_hh_trafo_cuda_kernel_complex_doubleILj8EEvP7double2PKS0_S3_iii,"aw",@nobits
	.sectionflags	@""
	.align	16
.nv.shared._Z43compute_hh_trafo_cuda_kernel_complex_doubleILj8EEvP7double2PKS0_S3_iii:
	.zero		1296


//--------------------- .nv.shared._Z43compute_hh_trafo_cuda_kernel_complex_doubleILj16EEvP7double2PKS0_S3_iii --------------------------
	.section	.nv.shared._Z43compute_hh_trafo_cuda_kernel_complex_doubleILj16EEvP7double2PKS0_S3_iii,"aw",@nobits
	.sectionflags	@""
	.align	16
.nv.shared._Z43compute_hh_trafo_cuda_kernel_complex_doubleILj16EEvP7double2PKS0_S3_iii:
	.zero		1552


//--------------------- .nv.shared._Z43compute_hh_trafo_cuda_kernel_complex_doubleILj32EEvP7double2PKS0_S3_iii --------------------------
	.section	.nv.shared._Z43compute_hh_trafo_cuda_kernel_complex_doubleILj32EEvP7double2PKS0_S3_iii,"aw",@nobits
	.sectionflags	@""
	.align	16
.nv.shared._Z43compute_hh_trafo_cuda_kernel_complex_doubleILj32EEvP7double2PKS0_S3_iii:
	.zero		2064


//--------------------- .nv.shared._Z43compute_hh_trafo_cuda_kernel_complex_doubleILj64EEvP7double2PKS0_S3_iii --------------------------
	.section	.nv.shared._Z43compute_hh_trafo_cuda_kernel_complex_doubleILj64EEvP7double2PKS0_S3_iii,"aw",@nobits
	.sectionflags	@""
	.align	16
.nv.shared._Z43compute_hh_trafo_cuda_kernel_complex_doubleILj64EEvP7double2PKS0_S3_iii:
	.zero		3088


//--------------------- .nv.shared._Z43compute_hh_trafo_cuda_kernel_complex_doubleILj128EEvP7double2PKS0_S3_iii --------------------------
	.section	.nv.shared._Z43compute_hh_trafo_cuda_kernel_complex_doubleILj128EEvP7double2PKS0_S3_iii,"aw",@nobits
	.sectionflags	@""
	.align	16
.nv.shared._Z43compute_hh_trafo_cuda_kernel_complex_doubleILj128EEvP7double2PKS0_S3_iii:
	.zero		5136


//--------------------- .nv.shared._Z43compute_hh_trafo_cuda_kernel_complex_doubleILj256EEvP7double2PKS0_S3_iii --------------------------
	.section	.nv.shared._Z43compute_hh_trafo_cuda_kernel_complex_doubleILj256EEvP7double2PKS0_S3_iii,"aw",@nobits
	.sectionflags	@""
	.align	16
.nv.shared._Z43compute_hh_trafo_cuda_kernel_complex_doubleILj256EEvP7double2PKS0_S3_iii:
	.zero		9232


//--------------------- .nv.shared._Z43compute_hh_trafo_cuda_kernel_complex_doubleILj512EEvP7double2PKS0_S3_iii --------------------------
	.section	.nv.shared._Z43compute_hh_trafo_cuda_kernel_complex_doubleILj512EEvP7double2PKS0_S3_iii,"aw",@nobits
	.sectionflags	@""
	.align	16
.nv.shared._Z43compute_hh_trafo_cuda_kernel_complex_doubleILj512EEvP7double2PKS0_S3_iii:
	.zero		17424


//--------------------- .nv.shared._Z43compute_hh_trafo_cuda_kernel_complex_doubleILj1024EEvP7double2PKS0_S3_iii --------------------------
	.section	.nv.shared._Z43compute_hh_trafo_cuda_kernel_complex_doubleILj1024EEvP7double2PKS0_S3_iii,"aw",@nobits
	.sectionflags	@""
	.align	16
.nv.shared._Z43compute_hh_trafo_cuda_kernel_complex_doubleILj1024EEvP7double2PKS0_S3_iii:
	.zero		33808


//--------------------- .nv.constant0._Z43compute_hh_trafo_cuda_kernel_complex_singleILj1EEvP6float2PKS0_S3_iii --------------------------
	.section	.nv.constant0._Z43compute_hh_trafo_cuda_kernel_complex_singleILj1EEvP6float2PKS0_S3_iii,"a",@progbits
	.sectionflags	@""
	.align	4
.nv.constant0._Z43compute_hh_trafo_cuda_kernel_complex_singleILj1EEvP6float2PKS0_S3_iii:
	.zero		932


//--------------------- .nv.constant0._Z43compute_hh_trafo_cuda_kernel_complex_singleILj2EEvP6float2PKS0_S3_iii --------------------------
	.section	.nv.constant0._Z43compute_hh_trafo_cuda_kernel_complex_singleILj2EEvP6float2PKS0_S3_iii,"a",@progbits
	.sectionflags	@""
	.align	4
.nv.constant0._Z43compute_hh_trafo_cuda_kernel_complex_singleILj2EEvP6float2PKS0_S3_iii:
	.zero		932


//--------------------- .nv.constant0._Z43compute_hh_trafo_cuda_kernel_complex_singleILj4EEvP6float2PKS0_S3_iii --------------------------
	.section	.nv.constant0._Z43compute_hh_trafo_cuda_kernel_complex_singleILj4EEvP6float2PKS0_S3_iii,"a",@progbits
	.sectionflags	@""
	.align	4
.nv.constant0._Z43compute_hh_trafo_cuda_kernel_complex_singleILj4EEvP6float2PKS0_S3_iii:
	.zero		932


//--------------------- .nv.constant0._Z43compute_hh_trafo_cuda_kernel_complex_singleILj8EEvP6float2PKS0_S3_iii --------------------------
	.section	.nv.constant0._Z43compute_hh_trafo_cuda_kernel_complex_singleILj8EEvP6float2PKS0_S3_iii,"a",@progbits
	.sectionflags	@""
	.align	4
.nv.constant0._Z43compute_hh_trafo_cuda_kernel_complex_singleILj8EEvP6float2PKS0_S3_iii:
	.zero		932


//--------------------- .nv.constant0._Z43compute_hh_trafo_cuda_kernel_complex_singleILj16EEvP6float2PKS0_S3_iii --------------------------
	.section	.nv.constant0._Z43compute_hh_trafo_cuda_kernel_complex_singleILj16EEvP6float2PKS0_S3_iii,"a",@progbits
	.sectionflags	@""
	.align	4
.nv.constant0._Z43compute_hh_trafo_cuda_kernel_complex_singleILj16EEvP6float2PKS0_S3_iii:
	.zero		932


//--------------------- .nv.constant0._Z43compute_hh_trafo_cuda_kernel_complex_singleILj32EEvP6float2PKS0_S3_iii --------------------------
	.section	.nv.constant0._Z43compute_hh_trafo_cuda_kernel_complex_singleILj32EEvP6float2PKS0_S3_iii,"a",@progbits
	.sectionflags	@""
	.align	4
.nv.constant0._Z43compute_hh_trafo_cuda_kernel_complex_singleILj32EEvP6float2PKS0_S3_iii:
	.zero		932


//--------------------- .nv.constant0._Z43compute_hh_trafo_cuda_kernel_complex_singleILj64EEvP6float2PKS0_S3_iii --------------------------
	.section	.nv.constant0._Z43compute_hh_trafo_cuda_kernel_complex_singleILj64EEvP6float2PKS0_S3_iii,"a",@progbits
	.sectionflags	@""
	.align	4
.nv.constant0._Z43compute_hh_trafo_cuda_kernel_complex_singleILj64EEvP6float2PKS0_S3_iii:
	.zero		932


//--------------------- .nv.constant0._Z43compute_hh_trafo_cuda_kernel_complex_singleILj128EEvP6float2PKS0_S3_iii --------------------------
	.section	.nv.constant0._Z43compute_hh_trafo_cuda_kernel_complex_singleILj128EEvP6float2PKS0_S3_iii,"a",@progbits
	.sectionflags	@""
	.align	4
.nv.constant0._Z43compute_hh_trafo_cuda_kernel_complex_singleILj128EEvP6float2PKS0_S3_iii:
	.zero		932


//--------------------- .nv.constant0._Z43compute_hh_trafo_cuda_kernel_complex_singleILj256EEvP6float2PKS0_S3_iii --------------------------
	.section	.nv.constant0._Z43compute_hh_trafo_cuda_kernel_complex_singleILj256EEvP6float2PKS0_S3_iii,"a",@progbits
	.sectionflags	@""
	.align	4
.nv.constant0._Z43compute_hh_trafo_cuda_kernel_complex_singleILj256EEvP6float2PKS0_S3_iii:
	.zero		932


//--------------------- .nv.constant0._Z43compute_hh_trafo_cuda_kernel_complex_singleILj512EEvP6float2PKS0_S3_iii --------------------------
	.section	.nv.constant0._Z43compute_hh_trafo_cuda_kernel_complex_singleILj512EEvP6float2PKS0_S3_iii,"a",@progbits
	.sectionflags	@""
	.align	4
.nv.constant0._Z43compute_hh_trafo_cuda_kernel_complex_singleILj512EEvP6float2PKS0_S3_iii:
	.zero		932


//--------------------- .nv.constant0._Z43compute_hh_trafo_cuda_kernel_complex_singleILj1024EEvP6float2PKS0_S3_iii --------------------------
	.section	.nv.constant0._Z43compute_hh_trafo_cuda_kernel_complex_singleILj1024EEvP6float2PKS0_S3_iii,"a",@progbits
	.sectionflags	@""
	.align	4
.nv.constant0._Z43compute_hh_trafo_cuda_kernel_complex_singleILj1024EEvP6float2PKS0_S3_iii:
	.zero		932


//--------------------- .nv.constant0._Z43compute_hh_trafo_cuda_kernel_complex_doubleILj1EEvP7double2PKS0_S3_iii --------------------------
	.section	.nv.constant0._Z43compute_hh_trafo_cuda_kernel_complex_doubleILj1EEvP7double2PKS0_S3_iii,"a",@progbits
	.sectionflags	@""
	.align	4
.nv.constant0._Z43compute_hh_trafo_cuda_kernel_complex_doubleILj1EEvP7double2PKS0_S3_iii:
	.zero		932


//--------------------- .nv.constant0._Z43compute_hh_trafo_cuda_kernel_complex_doubleILj2EEvP7double2PKS0_S3_iii --------------------------
	.section	.nv.constant0._Z43compute_hh_trafo_cuda_kernel_complex_doubleILj2EEvP7double2PKS0_S3_iii,"a",@progbits
	.sectionflags	@""
	.align	4
.nv.constant0._Z43compute_hh_trafo_cuda_kernel_complex_doubleILj2EEvP7double2PKS0_S3_iii:
	.zero		932


//--------------------- .nv.constant0._Z43compute_hh_trafo_cuda_kernel_complex_doubleILj4EEvP7double2PKS0_S3_iii --------------------------
	.section	.nv.constant0._Z43compute_hh_trafo_cuda_kernel_complex_doubleILj4EEvP7double2PKS0_S3_iii,"a",@progbits
	.sectionflags	@""
	.align	4
.nv.constant0._Z43compute_hh_trafo_cuda_kernel_complex_doubleILj4EEvP7double2PKS0_S3_iii:
	.zero		932


//--------------------- .nv.constant0._Z43compute_hh_trafo_cuda_kernel_complex_doubleILj8EEvP7double2PKS0_S3_iii --------------------------
	.section	.nv.constant0._Z43compute_hh_trafo_cuda_kernel_complex_doubleILj8EEvP7double2PKS0_S3_iii,"a",@progbits
	.sectionflags	@""
	.align	4
.nv.constant0._Z43compute_hh_trafo_cuda_kernel_complex_doubleILj8EEvP7double2PKS0_S3_iii:
	.zero		932


//--------------------- .nv.constant0._Z43compute_hh_trafo_cuda_kernel_complex_doubleILj16EEvP7double2PKS0_S3_iii --------------------------
	.section	.nv.constant0._Z43compute_hh_trafo_cuda_kernel_complex_doubleILj16EEvP7double2PKS0_S3_iii,"a",@progbits
	.sectionflags	@""
	.align	4
.nv.constant0._Z43compute_hh_trafo_cuda_kernel_complex_doubleILj16EEvP7double2PKS0_S3_iii:
	.zero		932


//--------------------- .nv.constant0._Z43compute_hh_trafo_cuda_kernel_complex_doubleILj32EEvP7double2PKS0_S3_iii --------------------------
	.section	.nv.constant0._Z43compute_hh_trafo_cuda_kernel_complex_doubleILj32EEvP7double2PKS0_S3_iii,"a",@progbits
	.sectionflags	@""
	.align	4
.nv.constant0._Z43compute_hh_trafo_cuda_kernel_complex_doubleILj32EEvP7double2PKS0_S3_iii:
	.zero		932


//--------------------- .nv.constant0._Z43compute_hh_trafo_cuda_kernel_complex_doubleILj64EEvP7double2PKS0_S3_iii --------------------------
	.section	.nv.constant0._Z43compute_hh_trafo_cuda_kernel_complex_doubleILj64EEvP7double2PKS0_S3_iii,"a",@progbits
	.sectionflags	@""
	.align	4
.nv.constant0._Z43compute_hh_trafo_cuda_kernel_complex_doubleILj64EEvP7double2PKS0_S3_iii:
	.zero		932


//--------------------- .nv.constant0._Z43compute_hh_trafo_cuda_kernel_complex_doubleILj128EEvP7double2PKS0_S3_iii --------------------------
	.section	.nv.constant0._Z43compute_hh_trafo_cuda_kernel_complex_doubleILj128EEvP7double2PKS0_S3_iii,"a",@progbits
	.sectionflags	@""
	.align	4
.nv.constant0._Z43compute_hh_trafo_cuda_kernel_complex_doubleILj128EEvP7double2PKS0_S3_iii:
	.zero		932


//--------------------- .nv.constant0._Z43compute_hh_trafo_cuda_kernel_complex_doubleILj256EEvP7double2PKS0_S3_iii --------------------------
	.section	.nv.constant0._Z43compute_hh_trafo_cuda_kernel_complex_doubleILj256EEvP7double2PKS0_S3_iii,"a",@progbits
	.sectionflags	@""
	.align	4
.nv.constant0._Z43compute_hh_trafo_cuda_kernel_complex_doubleILj256EEvP7double2PKS0_S3_iii:
	.zero		932


//--------------------- .nv.constant0._Z43compute_hh_trafo_cuda_kernel_complex_doubleILj512EEvP7double2PKS0_S3_iii --------------------------
	.section	.nv.constant0._Z43compute_hh_trafo_cuda_kernel_complex_doubleILj512EEvP7double2PKS0_S3_iii,"a",@progbits
	.sectionflags	@""
	.align	4
.nv.constant0._Z43compute_hh_trafo_cuda_kernel_complex_doubleILj512EEvP7double2PKS0_S3_iii:
	.zero		932


//--------------------- .nv.constant0._Z43compute_hh_trafo_cuda_kernel_complex_doubleILj1024EEvP7double2PKS0_S3_iii --------------------------
	.section	.nv.constant0._Z43compute_hh_trafo_cuda_kernel_complex_doubleILj1024EEvP7double2PKS0_S3_iii,"a",@progbits
	.sectionflags	@""
	.align	4
.nv.constant0._Z43compute_hh_trafo_cuda_kernel_complex_doubleILj1024EEvP7double2PKS0_S3_iii:
	.zero		932


//--------------------- SYMBOLS --------------------------

	.type		.nv.reservedSmem.offset0,@object
	.size		.nv.reservedSmem.offset0,0x4
	.type		.nv.reservedSmem.cap,@object
	.size		.nv.reservedSmem.cap,0x4
